def matmul_kernel(
    a_ptr,
    b_ptr,
    c_ptr,
    M,
    N,
    K,
    stride_am,
    stride_ak,
    stride_bk,
    stride_bn,
    stride_cm,
    stride_cn,
    BLOCK_M: tl.constexpr,
    BLOCK_N: tl.constexpr,
    BLOCK_K: tl.constexpr,
    GROUP_M: tl.constexpr,
):
    pid = tl.program_id(axis=0)
    num_pid_m = tl.cdiv(M, BLOCK_M)
    num_pid_n = tl.cdiv(N, BLOCK_N)
    num_pid_in_group = GROUP_M * num_pid_n
    group_id = pid // num_pid_in_group
    first_pid_m = group_id * GROUP_M
    group_size_m = min(num_pid_m - first_pid_m, GROUP_M)
    pid_m = first_pid_m + ((pid % num_pid_in_group) % group_size_m)
    pid_n = (pid % num_pid_in_group) // group_size_m

    offs_am = (pid_m * BLOCK_M + tl.arange(0, BLOCK_M)) % M
    offs_bn = (pid_n * BLOCK_N + tl.arange(0, BLOCK_N)) % N
    offs_k = tl.arange(0, BLOCK_K)
    a_ptrs = a_ptr + offs_am[:, None] * stride_am + offs_k[None, :] * stride_ak
    b_ptrs = b_ptr + offs_k[:, None] * stride_bk + offs_bn[None, :] * stride_bn

    acc = tl.zeros((BLOCK_M, BLOCK_N), dtype=tl.float32)
    for kk in range(0, tl.cdiv(K, BLOCK_K)):
        a = tl.load(a_ptrs, mask=offs_k[None, :] < K - kk * BLOCK_K, other=0.0)
        b = tl.load(b_ptrs, mask=offs_k[:, None] < K - kk * BLOCK_K, other=0.0)
        acc = tl.dot(a, b, acc)
        a_ptrs += BLOCK_K * stride_ak
        b_ptrs += BLOCK_K * stride_bk

    c = acc.to(c_ptr.dtype.element_ty)
    offs_cm = pid_m * BLOCK_M + tl.arange(0, BLOCK_M)
    offs_cn = pid_n * BLOCK_N + tl.arange(0, BLOCK_N)
    c_ptrs = c_ptr + offs_cm[:, None] * stride_cm + offs_cn[None, :] * stride_cn
    mask = (offs_cm[:, None] < M) & (offs_cn[None, :] < N)
    tl.store(c_ptrs, c, mask=mask)

# config = {"BLOCK_K": 32, "BLOCK_M": 64, "BLOCK_N": 512, "GROUP_M": 4, "arch": "sm_90", "dtype": "fp16", "num_ctas": 1, "num_stages": 3, "num_warps": 4}
# arch = sm_90


// ===== COMPILED SASS (sm_90a) =====

	.target	sm_90a

	.elftype	@"ET_EXEC"


//--------------------- .note.nv.tkinfo           --------------------------
	.section	.note.nv.tkinfo,"",@"SHT_NOTE"
	.sectionflags	@"SHF_NOTE_NV_TKINFO"
	.tkinfo
        /*0018*/ 	.word	0x00000002
        /*0030*/ 	.string	""
        /*0030*/ 	.string	"ptxas"
        /*0030*/ 	.string	"Cuda compilation tools, release 13.0, V13.0.88"
        /*0030*/ 	.string	"Build cuda_13.0.r13.0/compiler.36424714_0"
        /*0030*/ 	.string	"-v  -suppress-debug-info  -lineinfo  -arch sm_90a "



//--------------------- .note.nv.cuinfo           --------------------------
	.section	.note.nv.cuinfo,"",@"SHT_NOTE"
	.sectionflags	@"SHF_NOTE_NV_CUINFO"
        /*0018*/ 	.short	0x0002
        /*001a*/ 	.short	0x005a
        /*001c*/ 	.short	0x0082
	.zero		2


//--------------------- .nv.info                  --------------------------
	.section	.nv.info,"",@"SHT_CUDA_INFO"
	.align	4


	//----- nvinfo : EIATTR_REGCOUNT
	.align		4
        /*0000*/ 	.byte	0x04, 0x2f
        /*0002*/ 	.short	(.L_1 - .L_0)
	.align		4
.L_0:
        /*0004*/ 	.word	index@(matmul_kernel)
        /*0008*/ 	.word	0x000000ff


	//----- nvinfo : EIATTR_FRAME_SIZE
	.align		4
.L_1:
        /*000c*/ 	.byte	0x04, 0x11
        /*000e*/ 	.short	(.L_3 - .L_2)
	.align		4
.L_2:
        /*0010*/ 	.word	index@(matmul_kernel)
        /*0014*/ 	.word	0x000008b8


	//----- nvinfo : EIATTR_MIN_STACK_SIZE
	.align		4
.L_3:
        /*0018*/ 	.byte	0x04, 0x12
        /*001a*/ 	.short	(.L_5 - .L_4)
	.align		4
.L_4:
        /*001c*/ 	.word	index@(matmul_kernel)
        /*0020*/ 	.word	0x000008b8
.L_5:


//--------------------- .nv.compat                --------------------------
	.section	.nv.compat,"",@"SHT_CUDA_COMPAT_INFO"
	.align	4
        /*0000*/ 	.byte	0x02, 0x09, 0x01, 0x00, 0x02, 0x02, 0x04, 0x00, 0x02, 0x05, 0x05, 0x00, 0x03, 0x07, 0x01, 0x01
        /*0010*/ 	.byte	0x02, 0x03, 0x00, 0x00, 0x02, 0x06, 0x01, 0x00, 0x04, 0x0b, 0x08, 0x00, 0x00, 0x00, 0x00, 0x00
        /*0020*/ 	.byte	0x00, 0x00, 0x00, 0x00


//--------------------- .nv.info.matmul_kernel    --------------------------
	.section	.nv.info.matmul_kernel,"",@"SHT_CUDA_INFO"
	.sectionflags	@""
	.align	4


	//----- nvinfo : EIATTR_CUDA_API_VERSION
	.align		4
        /*0000*/ 	.byte	0x04, 0x37
        /*0002*/ 	.short	(.L_7 - .L_6)
.L_6:
        /*0004*/ 	.word	0x00000082


	//----- nvinfo : EIATTR_KPARAM_INFO
	.align		4
.L_7:
        /*0008*/ 	.byte	0x04, 0x17
        /*000a*/ 	.short	(.L_9 - .L_8)
.L_8:
        /*000c*/ 	.word	0x00000000
        /*0010*/ 	.short	0x000d
        /*0012*/ 	.short	0x0048
        /*0014*/ 	.byte	0x00, 0xf4, 0x21, 0x00


	//----- nvinfo : EIATTR_KPARAM_INFO
	.align		4
.L_9:
        /*0018*/ 	.byte	0x04, 0x17
        /*001a*/ 	.short	(.L_11 - .L_10)
.L_10:
        /*001c*/ 	.word	0x00000000
        /*0020*/ 	.short	0x000c
        /*0022*/ 	.short	0x0040
        /*0024*/ 	.byte	0x00, 0xf4, 0x21, 0x00


	//----- nvinfo : EIATTR_KPARAM_INFO
	.align		4
.L_11:
        /*0028*/ 	.byte	0x04, 0x17
        /*002a*/ 	.short	(.L_13 - .L_12)
.L_12:
        /*002c*/ 	.word	0x00000000
        /*0030*/ 	.short	0x000b
        /*0032*/ 	.short	0x0038
        /*0034*/ 	.byte	0x00, 0xf0, 0x11, 0x00


	//----- nvinfo : EIATTR_KPARAM_INFO
	.align		4
.L_13:
        /*0038*/ 	.byte	0x04, 0x17
        /*003a*/ 	.short	(.L_15 - .L_14)
.L_14:
        /*003c*/ 	.word	0x00000000
        /*0040*/ 	.short	0x000a
        /*0042*/ 	.short	0x0034
        /*0044*/ 	.byte	0x00, 0xf0, 0x11, 0x00


	//----- nvinfo : EIATTR_KPARAM_INFO
	.align		4
.L_15:
        /*0048*/ 	.byte	0x04, 0x17
        /*004a*/ 	.short	(.L_17 - .L_16)
.L_16:
        /*004c*/ 	.word	0x00000000
        /*0050*/ 	.short	0x0009
        /*0052*/ 	.short	0x0030
        /*0054*/ 	.byte	0x00, 0xf0, 0x11, 0x00


	//----- nvinfo : EIATTR_KPARAM_INFO
	.align		4
.L_17:
        /*0058*/ 	.byte	0x04, 0x17
        /*005a*/ 	.short	(.L_19 - .L_18)
.L_18:
        /*005c*/ 	.word	0x00000000
        /*0060*/ 	.short	0x0008
        /*0062*/ 	.short	0x002c
        /*0064*/ 	.byte	0x00, 0xf0, 0x11, 0x00


	//----- nvinfo : EIATTR_KPARAM_INFO
	.align		4
.L_19:
        /*0068*/ 	.byte	0x04, 0x17
        /*006a*/ 	.short	(.L_21 - .L_20)
.L_20:
        /*006c*/ 	.word	0x00000000
        /*0070*/ 	.short	0x0007
        /*0072*/ 	.short	0x0028
        /*0074*/ 	.byte	0x00, 0xf0, 0x11, 0x00


	//----- nvinfo : EIATTR_KPARAM_INFO
	.align		4
.L_21:
        /*0078*/ 	.byte	0x04, 0x17
        /*007a*/ 	.short	(.L_23 - .L_22)
.L_22:
        /*007c*/ 	.word	0x00000000
        /*0080*/ 	.short	0x0006
        /*0082*/ 	.short	0x0024
        /*0084*/ 	.byte	0x00, 0xf0, 0x11, 0x00


	//----- nvinfo : EIATTR_KPARAM_INFO
	.align		4
.L_23:
        /*0088*/ 	.byte	0x04, 0x17
        /*008a*/ 	.short	(.L_25 - .L_24)
.L_24:
        /*008c*/ 	.word	0x00000000
        /*0090*/ 	.short	0x0005
        /*0092*/ 	.short	0x0020
        /*0094*/ 	.byte	0x00, 0xf0, 0x11, 0x00


	//----- nvinfo : EIATTR_KPARAM_INFO
	.align		4
.L_25:
        /*0098*/ 	.byte	0x04, 0x17
        /*009a*/ 	.short	(.L_27 - .L_26)
.L_26:
        /*009c*/ 	.word	0x00000000
        /*00a0*/ 	.short	0x0004
        /*00a2*/ 	.short	0x001c
        /*00a4*/ 	.byte	0x00, 0xf0, 0x11, 0x00


	//----- nvinfo : EIATTR_KPARAM_INFO
	.align		4
.L_27:
        /*00a8*/ 	.byte	0x04, 0x17
        /*00aa*/ 	.short	(.L_29 - .L_28)
.L_28:
        /*00ac*/ 	.word	0x00000000
        /*00b0*/ 	.short	0x0003
        /*00b2*/ 	.short	0x0018
        /*00b4*/ 	.byte	0x00, 0xf0, 0x11, 0x00


	//----- nvinfo : EIATTR_KPARAM_INFO
	.align		4
.L_29:
        /*00b8*/ 	.byte	0x04, 0x17
        /*00ba*/ 	.short	(.L_31 - .L_30)
.L_30:
        /*00bc*/ 	.word	0x00000000
        /*00c0*/ 	.short	0x0002
        /*00c2*/ 	.short	0x0010
        /*00c4*/ 	.byte	0x00, 0xf4, 0x21, 0x00


	//----- nvinfo : EIATTR_KPARAM_INFO
	.align		4
.L_31:
        /*00c8*/ 	.byte	0x04, 0x17
        /*00ca*/ 	.short	(.L_33 - .L_32)
.L_32:
        /*00cc*/ 	.word	0x00000000
        /*00d0*/ 	.short	0x0001
        /*00d2*/ 	.short	0x0008
        /*00d4*/ 	.byte	0x00, 0xf4, 0x21, 0x00


	//----- nvinfo : EIATTR_KPARAM_INFO
	.align		4
.L_33:
        /*00d8*/ 	.byte	0x04, 0x17
        /*00da*/ 	.short	(.L_35 - .L_34)
.L_34:
        /*00dc*/ 	.word	0x00000000
        /*00e0*/ 	.short	0x0000
        /*00e2*/ 	.short	0x0000
        /*00e4*/ 	.byte	0x00, 0xf4, 0x21, 0x00


	//----- nvinfo : EIATTR_SPARSE_MMA_MASK
	.align		4
.L_35:
        /*00e8*/ 	.byte	0x03, 0x50
        /*00ea*/ 	.short	0x0000


	//----- nvinfo : EIATTR_MAXREG_COUNT
	.align		4
        /*00ec*/ 	.byte	0x03, 0x1b
        /*00ee*/ 	.short	0x00ff


	//----- nvinfo : EIATTR_NUM_BARRIERS
	.align		4
        /*00f0*/ 	.byte	0x02, 0x4c
        /*00f2*/ 	.byte	0x01
	.zero		1


	//----- nvinfo : EIATTR_ANNOTATIONS
	.align		4
        /*00f4*/ 	.byte	0x04, 0x55
        /*00f6*/ 	.short	(.L_37 - .L_36)


	//   ....[0]....
.L_36:
        /*00f8*/ 	.word	0x00000001
        /*00fc*/ 	.byte	0x40, 0x09, 0x00, 0x00, 0x01, 0x00, 0x00, 0x00, 0x30, 0x76, 0x00, 0x00, 0x01, 0x00, 0x00, 0x00
        /* <DEDUP_REMOVED lines=634> */
        /*28ac*/ 	.byte	0x90, 0x3e, 0x01, 0x00, 0x01, 0x00, 0x00, 0x00, 0x40, 0x46, 0x01, 0x00


	//----- nvinfo : EIATTR_MERCURY_ISA_VERSION
	.align		4
.L_37:
        /*28b8*/ 	.byte	0x03, 0x5f
        /*28ba*/ 	.short	0x0101


	//----- nvinfo : EIATTR_EXIT_INSTR_OFFSETS
	.align		4
        /*28bc*/ 	.byte	0x04, 0x1c
        /*28be*/ 	.short	(.L_39 - .L_38)


	//   ....[0]....
.L_38:
        /*28c0*/ 	.word	0x0001d730


	//   ....[1]....
        /*28c4*/ 	.word	0x0001d760


	//----- nvinfo : EIATTR_REQNTID
	.align		4
.L_39:
        /*28c8*/ 	.byte	0x04, 0x10
        /*28ca*/ 	.short	(.L_41 - .L_40)
.L_40:
        /*28cc*/ 	.word	0x00000080
        /*28d0*/ 	.word	0x00000001
        /*28d4*/ 	.word	0x00000001


	//----- nvinfo : EIATTR_CBANK_PARAM_SIZE
	.align		4
.L_41:
        /*28d8*/ 	.byte	0x03, 0x19
        /*28da*/ 	.short	0x0050


	//----- nvinfo : EIATTR_PARAM_CBANK
	.align		4
        /*28dc*/ 	.byte	0x04, 0x0a
        /*28de*/ 	.short	(.L_43 - .L_42)
	.align		4
.L_42:
        /*28e0*/ 	.word	index@(.nv.constant0.matmul_kernel)
        /*28e4*/ 	.short	0x0210
        /*28e6*/ 	.short	0x0050


	//----- nvinfo : EIATTR_SW_WAR
	.align		4
.L_43:
        /*28e8*/ 	.byte	0x04, 0x36
        /*28ea*/ 	.short	(.L_45 - .L_44)
.L_44:
        /*28ec*/ 	.word	0x00000008
.L_45:


//--------------------- .nv.callgraph             --------------------------
	.section	.nv.callgraph,"",@"SHT_CUDA_CALLGRAPH"
	.align	4
	.sectionentsize	8
	.align		4
        /*0000*/ 	.word	0x00000000
	.align		4
        /*0004*/ 	.word	0xffffffff
	.align		4
        /*0008*/ 	.word	0x00000000
	.align		4
        /*000c*/ 	.word	0xfffffffe
	.align		4
        /*0010*/ 	.word	0x00000000
	.align		4
        /*0014*/ 	.word	0xfffffffd
	.align		4
        /*0018*/ 	.word	0x00000000
	.align		4
        /*001c*/ 	.word	0xfffffffc


//--------------------- .text.matmul_kernel       --------------------------
	.section	.text.matmul_kernel,"ax",@progbits
	.align	128
        .global         matmul_kernel
        .type           matmul_kernel,@function
        .size           matmul_kernel,(.L_x_3 - matmul_kernel)
        .other          matmul_kernel,@"STO_CUDA_ENTRY STV_DEFAULT"
matmul_kernel:
.text.matmul_kernel:
[----:B------:R-:W0:Y:S08]  /*0000*/  LDC R1, c[0x0][0x28] ;  /* 0x00000a00ff017b82 */ /* 0x000e300000000800 */
[----:B------:R-:W1:Y:S01]  /*0010*/  LDC.64 R8, c[0x0][0x228] ;  /* 0x00008a00ff087b82 */ /* 0x000e620000000a00 */
[----:B------:R-:W2:Y:S01]  /*0020*/  S2R R5, SR_CTAID.X ;  /* 0x0000000000057919 */ /* 0x000ea20000002500 */
[----:B0-----:R-:W-:Y:S01]  /*0030*/  VIADD R1, R1, 0xfffff748 ;  /* 0xfffff74801017836 */ /* 0x001fe20000000000 */
[----:B------:R-:W-:Y:S01]  /*0040*/  UMOV UR16, 0x400 ;  /* 0x0000040000107882 */ /* 0x000fe20000000000 */
[----:B------:R-:W-:Y:S01]  /*0050*/  ULDC.64 UR18, c[0x0][0x208] ;  /* 0x0000820000127ab9 */ /* 0x000fe20000000a00 */
[----:B------:R-:W0:Y:S01]  /*0060*/  S2R R125, SR_TID.X ;  /* 0x00000000007d7919 */ /* 0x000e220000002100 */
[----:B------:R-:W-:-:S02]  /*0070*/  CS2R R116, SRZ ;  /* 0x0000000000747805 */ /* 0x000fc4000001ff00 */
[----:B------:R-:W-:Y:S01]  /*0080*/  CS2R R118, SRZ ;  /* 0x0000000000767805 */ /* 0x000fe2000001ff00 */
[----:B------:R-:W3:Y:S01]  /*0090*/  LDC R180, c[0x0][0x230] ;  /* 0x00008c00ffb47b82 */ /* 0x000ee20000000800 */
[----:B------:R-:W-:Y:S02]  /*00a0*/  CS2R R140, SRZ ;  /* 0x00000000008c7805 */ /* 0x000fe4000001ff00 */
[----:B------:R-:W-:Y:S02]  /*00b0*/  CS2R R142, SRZ ;  /* 0x00000000008e7805 */ /* 0x000fe4000001ff00 */
[----:B------:R-:W-:Y:S02]  /*00c0*/  CS2R R148, SRZ ;  /* 0x0000000000947805 */ /* 0x000fe4000001ff00 */
[----:B------:R-:W-:Y:S02]  /*00d0*/  CS2R R150, SRZ ;  /* 0x0000000000967805 */ /* 0x000fe4000001ff00 */
[----:B------:R-:W-:-:S02]  /*00e0*/  CS2R R108, SRZ ;  /* 0x00000000006c7805 */ /* 0x000fc4000001ff00 */
[----:B------:R-:W-:Y:S02]  /*00f0*/  CS2R R110, SRZ ;  /* 0x00000000006e7805 */ /* 0x000fe4000001ff00 */
[----:B------:R-:W-:Y:S01]  /*0100*/  CS2R R100, SRZ ;  /* 0x0000000000647805 */ /* 0x000fe2000001ff00 */
[----:B------:R-:W4:Y:S01]  /*0110*/  S2UR UR4, SR_CgaCtaId ;  /* 0x00000000000479c3 */ /* 0x000f220000008800 */
[----:B------:R-:W-:Y:S02]  /*0120*/  CS2R R102, SRZ ;  /* 0x0000000000667805 */ /* 0x000fe4000001ff00 */
[----:B------:R-:W-:Y:S02]  /*0130*/  CS2R R92, SRZ ;  /* 0x00000000005c7805 */ /* 0x000fe4000001ff00 */
[----:B------:R-:W-:Y:S02]  /*0140*/  CS2R R94, SRZ ;  /* 0x00000000005e7805 */ /* 0x000fe4000001ff00 */
[----:B------:R-:W-:-:S02]  /*0150*/  CS2R R84, SRZ ;  /* 0x0000000000547805 */ /* 0x000fc4000001ff00 */
[----:B------:R-:W-:Y:S02]  /*0160*/  CS2R R86, SRZ ;  /* 0x0000000000567805 */ /* 0x000fe4000001ff00 */
[----:B------:R-:W-:Y:S02]  /*0170*/  CS2R R76, SRZ ;  /* 0x00000000004c7805 */ /* 0x000fe4000001ff00 */
[----:B------:R-:W-:Y:S01]  /*0180*/  CS2R R78, SRZ ;  /* 0x00000000004e7805 */ /* 0x000fe2000001ff00 */
[----:B-1----:R-:W-:Y:S01]  /*0190*/  VIADD R0, R9, 0x1ff ;  /* 0x000001ff09007836 */ /* 0x002fe20000000000 */
[----:B------:R-:W-:Y:S02]  /*01a0*/  CS2R R68, SRZ ;  /* 0x0000000000447805 */ /* 0x000fe4000001ff00 */
[----:B------:R-:W-:Y:S02]  /*01b0*/  CS2R R70, SRZ ;  /* 0x0000000000467805 */ /* 0x000fe4000001ff00 */
[----:B------:R-:W-:-:S02]  /*01c0*/  CS2R R60, SRZ ;  /* 0x00000000003c7805 */ /* 0x000fc4000001ff00 */
[----:B------:R-:W-:Y:S02]  /*01d0*/  CS2R R62, SRZ ;  /* 0x00000000003e7805 */ /* 0x000fe4000001ff00 */
[----:B------:R-:W-:Y:S02]  /*01e0*/  SHF.R.S32.HI R3, RZ, 0x1f, R0 ;  /* 0x0000001fff037819 */ /* 0x000fe40000011400 */
[----:B------:R-:W-:Y:S02]  /*01f0*/  CS2R R14, SRZ ;  /* 0x00000000000e7805 */ /* 0x000fe4000001ff00 */
[----:B------:R-:W-:Y:S01]  /*0200*/  CS2R R36, SRZ ;  /* 0x0000000000247805 */ /* 0x000fe2000001ff00 */
[----:B---3--:R-:W-:Y:S01]  /*0210*/  VIADD R180, R180, 0x1f ;  /* 0x0000001fb4b47836 */ /* 0x008fe20000000000 */
[----:B------:R-:W-:Y:S02]  /*0220*/  LEA.HI R3, R3, R0, RZ, 0x9 ;  /* 0x0000000003037211 */ /* 0x000fe400078f48ff */
[----:B------:R-:W-:-:S02]  /*0230*/  CS2R R38, SRZ ;  /* 0x0000000000267805 */ /* 0x000fc4000001ff00 */
[----:B--2---:R-:W-:Y:S02]  /*0240*/  IABS R10, R5 ;  /* 0x00000005000a7213 */ /* 0x004fe40000000000 */
[----:B------:R-:W-:Y:S02]  /*0250*/  CS2R R20, SRZ ;  /* 0x0000000000147805 */ /* 0x000fe4000001ff00 */
[----:B------:R-:W-:Y:S02]  /*0260*/  SHF.R.S32.HI R3, RZ, 0x9, R3 ;  /* 0x00000009ff037819 */ /* 0x000fe40000011403 */
[----:B------:R-:W-:Y:S02]  /*0270*/  CS2R R22, SRZ ;  /* 0x0000000000167805 */ /* 0x000fe4000001ff00 */
[----:B0-----:R-:W-:Y:S01]  /*0280*/  SHF.R.U32.HI R181, RZ, 0x6, R125 ;  /* 0x00000006ffb57819 */ /* 0x001fe2000001167d */
[----:B----4-:R-:W-:Y:S01]  /*0290*/  ULEA UR16, UR4, UR16, 0x18 ;  /* 0x0000001004107291 */ /* 0x010fe2000f8ec03f */
[----:B------:R-:W-:Y:S01]  /*02a0*/  CS2R R16, SRZ ;  /* 0x0000000000107805 */ /* 0x000fe2000001ff00 */
[----:B------:R-:W-:Y:S01]  /*02b0*/  IMAD.SHL.U32 R4, R3, 0x4, RZ ;  /* 0x0000000403047824 */ /* 0x000fe200078e00ff */
[----:B------:R-:W-:-:S02]  /*02c0*/  CS2R R18, SRZ ;  /* 0x0000000000127805 */ /* 0x000fc4000001ff00 */
[----:B------:R-:W-:Y:S02]  /*02d0*/  CS2R R28, SRZ ;  /* 0x00000000001c7805 */ /* 0x000fe4000001ff00 */
[----:B------:R-:W-:Y:S02]  /*02e0*/  CS2R R30, SRZ ;  /* 0x00000000001e7805 */ /* 0x000fe4000001ff00 */
[----:B------:R-:W-:Y:S02]  /*02f0*/  CS2R R24, SRZ ;  /* 0x0000000000187805 */ /* 0x000fe4000001ff00 */
[-C--:B------:R-:W-:Y:S02]  /*0300*/  IABS R7, R4.reuse ;  /* 0x0000000400077213 */ /* 0x080fe40000000000 */
[----:B------:R-:W-:Y:S02]  /*0310*/  CS2R R26, SRZ ;  /* 0x00000000001a7805 */ /* 0x000fe4000001ff00 */
[----:B------:R-:W-:-:S02]  /*0320*/  IABS R12, R4 ;  /* 0x00000004000c7213 */ /* 0x000fc40000000000 */
[----:B------:R-:W-:Y:S01]  /*0330*/  CS2R R32, SRZ ;  /* 0x0000000000207805 */ /* 0x000fe2000001ff00 */
[----:B------:R-:W0:Y:S01]  /*0340*/  I2F.RP R0, R7 ;  /* 0x0000000700007306 */ /* 0x000e220000209400 */
[----:B------:R-:W-:Y:S02]  /*0350*/  CS2R R34, SRZ ;  /* 0x0000000000227805 */ /* 0x000fe4000001ff00 */
[----:B------:R-:W-:Y:S02]  /*0360*/  CS2R R40, SRZ ;  /* 0x0000000000287805 */ /* 0x000fe4000001ff00 */
[----:B------:R-:W-:Y:S02]  /*0370*/  CS2R R42, SRZ ;  /* 0x00000000002a7805 */ /* 0x000fe4000001ff00 */
[----:B------:R-:W-:Y:S02]  /*0380*/  CS2R R48, SRZ ;  /* 0x0000000000307805 */ /* 0x000fe4000001ff00 */
[----:B------:R-:W-:-:S02]  /*0390*/  CS2R R50, SRZ ;  /* 0x0000000000327805 */ /* 0x000fc4000001ff00 */
[----:B------:R-:W-:Y:S02]  /*03a0*/  CS2R R56, SRZ ;  /* 0x0000000000387805 */ /* 0x000fe4000001ff00 */
[----:B------:R-:W-:Y:S02]  /*03b0*/  CS2R R58, SRZ ;  /* 0x00000000003a7805 */ /* 0x000fe4000001ff00 */
[----:B------:R-:W-:Y:S02]  /*03c0*/  CS2R R64, SRZ ;  /* 0x0000000000407805 */ /* 0x000fe4000001ff00 */
[----:B------:R-:W-:Y:S02]  /*03d0*/  CS2R R66, SRZ ;  /* 0x0000000000427805 */ /* 0x000fe4000001ff00 */
[----:B------:R-:W-:Y:S02]  /*03e0*/  CS2R R72, SRZ ;  /* 0x0000000000487805 */ /* 0x000fe4000001ff00 */
[----:B------:R-:W-:-:S02]  /*03f0*/  CS2R R74, SRZ ;  /* 0x00000000004a7805 */ /* 0x000fc4000001ff00 */
[----:B------:R-:W-:Y:S02]  /*0400*/  CS2R R80, SRZ ;  /* 0x0000000000507805 */ /* 0x000fe4000001ff00 */
[----:B------:R-:W-:Y:S02]  /*0410*/  CS2R R82, SRZ ;  /* 0x0000000000527805 */ /* 0x000fe4000001ff00 */
[----:B------:R-:W-:Y:S01]  /*0420*/  CS2R R88, SRZ ;  /* 0x0000000000587805 */ /* 0x000fe2000001ff00 */
[----:B0-----:R-:W0:Y:S01]  /*0430*/  MUFU.RCP R0, R0 ;  /* 0x0000000000007308 */ /* 0x001e220000001000 */
        /* <DEDUP_REMOVED lines=15> */
[----:B------:R-:W-:Y:S01]  /*0530*/  SGXT.U32 R181, R181, 0x1 ;  /* 0x00000001b5b5781a */ /* 0x000fe20000000000 */
[----:B0-----:R-:W-:Y:S02]  /*0540*/  VIADD R2, R0, 0xffffffe ;  /* 0x0ffffffe00027836 */ /* 0x001fe40000000000 */
[----:B------:R-:W-:Y:S02]  /*0550*/  IMAD.MOV R0, RZ, RZ, -R12 ;  /* 0x000000ffff007224 */ /* 0x000fe400078e0a0c */
[----:B------:R0:W1:Y:S02]  /*0560*/  F2I.FTZ.U32.TRUNC.NTZ R3, R2 ;  /* 0x0000000200037305 */ /* 0x000064000021f000 */
[----:B0-----:R-:W-:Y:S02]  /*0570*/  IMAD.MOV.U32 R2, RZ, RZ, RZ ;  /* 0x000000ffff027224 */ /* 0x001fe400078e00ff */
[----:B-1----:R-:W-:-:S04]  /*0580*/  IMAD.MOV R6, RZ, RZ, -R3 ;  /* 0x000000ffff067224 */ /* 0x002fc800078e0a03 */
[----:B------:R-:W-:Y:S02]  /*0590*/  IMAD R11, R6, R7, RZ ;  /* 0x00000007060b7224 */ /* 0x000fe400078e02ff */
[----:B------:R-:W-:Y:S02]  /*05a0*/  IMAD.MOV.U32 R6, RZ, RZ, R10 ;  /* 0x000000ffff067224 */ /* 0x000fe400078e000a */
[----:B------:R-:W-:-:S06]  /*05b0*/  IMAD.HI.U32 R3, R3, R11, R2 ;  /* 0x0000000b03037227 */ /* 0x000fcc00078e0002 */
[----:B------:R-:W-:-:S04]  /*05c0*/  IMAD.HI.U32 R3, R3, R6, RZ ;  /* 0x0000000603037227 */ /* 0x000fc800078e00ff */
[----:B------:R-:W-:-:S05]  /*05d0*/  IMAD R0, R3, R0, R6 ;  /* 0x0000000003007224 */ /* 0x000fca00078e0206 */
[----:B------:R-:W-:-:S13]  /*05e0*/  ISETP.GT.U32.AND P1, PT, R7, R0, PT ;  /* 0x000000000700720c */ /* 0x000fda0003f24070 */
[----:B------:R-:W-:Y:S02]  /*05f0*/  @!P1 IMAD.IADD R0, R0, 0x1, -R7 ;  /* 0x0000000100009824 */ /* 0x000fe400078e0a07 */
[----:B------:R-:W-:Y:S01]  /*0600*/  @!P1 VIADD R3, R3, 0x1 ;  /* 0x0000000103039836 */ /* 0x000fe20000000000 */
[----:B------:R-:W-:Y:S02]  /*0610*/  ISETP.NE.AND P1, PT, R4, RZ, PT ;  /* 0x000000ff0400720c */ /* 0x000fe40003f25270 */
[----:B------:R-:W-:Y:S02]  /*0620*/  ISETP.GE.U32.AND P0, PT, R0, R7, PT ;  /* 0x000000070000720c */ /* 0x000fe40003f06070 */
[----:B------:R-:W-:-:S04]  /*0630*/  LOP3.LUT R0, R5, R4, RZ, 0x3c, !PT ;  /* 0x0000000405007212 */ /* 0x000fc800078e3cff */
[----:B------:R-:W-:Y:S01]  /*0640*/  ISETP.GE.AND P2, PT, R0, RZ, PT ;  /* 0x000000ff0000720c */ /* 0x000fe20003f46270 */
[----:B------:R-:W-:-:S06]  /*0650*/  VIADD R0, R8, 0x3f ;  /* 0x0000003f08007836 */ /* 0x000fcc0000000000 */
[----:B------:R-:W-:-:S04]  /*0660*/  @P0 VIADD R3, R3, 0x1 ;  /* 0x0000000103030836 */ /* 0x000fc80000000000 */
[----:B------:R-:W-:Y:S01]  /*0670*/  IMAD.MOV.U32 R2, RZ, RZ, R3 ;  /* 0x000000ffff027224 */ /* 0x000fe200078e0003 */
[----:B------:R-:W-:-:S03]  /*0680*/  SHF.R.S32.HI R3, RZ, 0x1f, R0 ;  /* 0x0000001fff037819 */ /* 0x000fc60000011400 */
[----:B------:R-:W-:Y:S01]  /*0690*/  @!P2 IMAD.MOV R2, RZ, RZ, -R2 ;  /* 0x000000ffff02a224 */ /* 0x000fe200078e0a02 */
[----:B------:R-:W-:Y:S02]  /*06a0*/  @!P1 LOP3.LUT R2, RZ, R4, RZ, 0x33, !PT ;  /* 0x00000004ff029212 */ /* 0x000fe400078e33ff */
[----:B------:R-:W-:-:S03]  /*06b0*/  LEA.HI R3, R3, R0, RZ, 0x6 ;  /* 0x0000000003037211 */ /* 0x000fc600078f30ff */
[----:B------:R-:W-:Y:S02]  /*06c0*/  IMAD.SHL.U32 R6, R2, 0x4, RZ ;  /* 0x0000000402067824 */ /* 0x000fe400078e00ff */
[----:B------:R-:W-:-:S03]  /*06d0*/  IMAD.MOV R2, RZ, RZ, -R2 ;  /* 0x000000ffff027224 */ /* 0x000fc600078e0a02 */
[----:B------:R-:W-:Y:S01]  /*06e0*/  LEA.HI.SX32 R3, R3, -R6, 0x1a ;  /* 0x8000000603037211 */ /* 0x000fe200078fd2ff */
[----:B------:R-:W-:-:S03]  /*06f0*/  IMAD R4, R4, R2, R5 ;  /* 0x0000000204047224 */ /* 0x000fc600078e0205 */
[----:B------:R-:W-:Y:S02]  /*0700*/  VIMNMX R13, R3, 0x4, PT ;  /* 0x00000004030d7848 */ /* 0x000fe40003fe0100 */
[----:B------:R-:W-:Y:S02]  /*0710*/  IABS R11, R4 ;  /* 0x00000004000b7213 */ /* 0x000fe40000000000 */
[----:B------:R-:W-:-:S04]  /*0720*/  IABS R7, R13 ;  /* 0x0000000d00077213 */ /* 0x000fc80000000000 */
[----:B------:R-:W0:Y:S08]  /*0730*/  I2F.RP R0, R7 ;  /* 0x0000000700007306 */ /* 0x000e300000209400 */
[----:B0-----:R-:W0:Y:S02]  /*0740*/  MUFU.RCP R0, R0 ;  /* 0x0000000000007308 */ /* 0x001e240000001000 */
[----:B0-----:R-:W-:-:S06]  /*0750*/  VIADD R3, R0, 0xffffffe ;  /* 0x0ffffffe00037836 */ /* 0x001fcc0000000000 */
[----:B------:R-:W0:Y:S02]  /*0760*/  F2I.FTZ.U32.TRUNC.NTZ R3, R3 ;  /* 0x0000000300037305 */ /* 0x000e24000021f000 */
[----:B0-----:R-:W-:-:S04]  /*0770*/  IMAD.MOV R10, RZ, RZ, -R3 ;  /* 0x000000ffff0a7224 */ /* 0x001fc800078e0a03 */
[----:B------:R-:W-:Y:S01]  /*0780*/  IMAD.MOV.U32 R2, RZ, RZ, R10 ;  /* 0x000000ffff027224 */ /* 0x000fe200078e000a */
[----:B------:R-:W-:-:S03]  /*0790*/  IABS R10, R13 ;  /* 0x0000000d000a7213 */ /* 0x000fc60000000000 */
[----:B------:R-:W-:Y:S02]  /*07a0*/  IMAD R5, R2, R7, RZ ;  /* 0x0000000702057224 */ /* 0x000fe400078e02ff */
[----:B------:R-:W-:Y:S02]  /*07b0*/  IMAD.MOV.U32 R2, RZ, RZ, RZ ;  /* 0x000000ffff027224 */ /* 0x000fe400078e00ff */
[----:B------:R-:W-:Y:S02]  /*07c0*/  IMAD.MOV R0, RZ, RZ, -R10 ;  /* 0x000000ffff007224 */ /* 0x000fe400078e0a0a */
        /* <DEDUP_REMOVED lines=9> */
[----:B------:R-:W-:-:S07]  /*0860*/  ISETP.GE.AND P2, PT, R0, RZ, PT ;  /* 0x000000ff0000720c */ /* 0x000fce0003f46270 */
[----:B------:R-:W-:Y:S01]  /*0870*/  @P0 VIADD R2, R2, 0x1 ;  /* 0x0000000102020836 */ /* 0x000fe20000000000 */
[----:B------:R-:W-:-:S05]  /*0880*/  ISETP.GE.AND P0, PT, R180, 0x20, PT ;  /* 0x00000020b400780c */ /* 0x000fca0003f06270 */
[----:B------:R-:W-:Y:S01]  /*0890*/  @!P2 IMAD.MOV R2, RZ, RZ, -R2 ;  /* 0x000000ffff02a224 */ /* 0x000fe200078e0a02 */
[----:B------:R-:W-:-:S05]  /*08a0*/  @!P1 LOP3.LUT R2, RZ, R13, RZ, 0x33, !PT ;  /* 0x0000000dff029212 */ /* 0x000fca00078e33ff */
[----:B------:R-:W-:Y:S02]  /*08b0*/  IMAD.MOV R0, RZ, RZ, -R2 ;  /* 0x000000ffff007224 */ /* 0x000fe400078e0a02 */
[----:B------:R-:W-:Y:S02]  /*08c0*/  IMAD.SHL.U32 R10, R2, 0x200, RZ ;  /* 0x00000200020a7824 */ /* 0x000fe400078e00ff */
[----:B------:R-:W-:Y:S01]  /*08d0*/  IMAD R0, R13, R0, R4 ;  /* 0x000000000d007224 */ /* 0x000fe200078e0204 */
[----:B------:R-:W-:Y:S02]  /*08e0*/  CS2R R12, SRZ ;  /* 0x00000000000c7805 */ /* 0x000fe4000001ff00 */
[----:B------:R-:W-:Y:S01]  /*08f0*/  CS2R R4, SRZ ;  /* 0x0000000000047805 */ /* 0x000fe2000001ff00 */
[----:B------:R-:W-:Y:S01]  /*0900*/  IMAD.IADD R3, R6, 0x1, R0 ;  /* 0x0000000106037824 */ /* 0x000fe200078e0200 */
[----:B------:R-:W-:Y:S02]  /*0910*/  LOP3.LUT R0, R125, 0x3f, RZ, 0xc0, !PT ;  /* 0x0000003f7d007812 */ /* 0x000fe400078ec0ff */
[----:B------:R-:W-:-:S03]  /*0920*/  CS2R R6, SRZ ;  /* 0x0000000000067805 */ /* 0x000fc6000001ff00 */
[----:B------:R-:W-:-:S05]  /*0930*/  IMAD R44, R3, 0x40, R0 ;  /* 0x00000040032c7824 */ /* 0x000fca00078e0200 */
[----:B------:R0:W-:Y:S01]  /*0940*/  STL [R1+0x4e8], R44 ;  /* 0x0004e82c01007387 */ /* 0x0001e20000100800 */
[----:B------:R-:W-:Y:S05]  /*0950*/  @!P0 BRA `(.L_x_0) ;  /* 0x0000013c00388947 */ /* 0x000fea0003800000 */
[----:B------:R-:W-:Y:S01]  /*0960*/  IABS R18, R8 ;  /* 0x0000000800127213 */ /* 0x000fe20000000000 */
[----:B------:R-:W-:Y:S01]  /*0970*/  ULDC UR4, c[0x0][0x234] ;  /* 0x00008d0000047ab9 */ /* 0x000fe20000000800 */
[----:B------:R-:W-:Y:S01]  /*0980*/  IABS R5, R9 ;  /* 0x0000000900057213 */ /* 0x000fe20000000000 */
[----:B------:R-:W-:Y:S01]  /*0990*/  ULDC.64 UR6, c[0x0][0x210] ;  /* 0x0000840000067ab9 */ /* 0x000fe20000000a00 */
[----:B------:R-:W1:Y:S01]  /*09a0*/  I2F.RP R4, R18 ;  /* 0x0000001200047306 */ /* 0x000e620000209400 */
[----:B------:R-:W-:Y:S01]  /*09b0*/  SHF.R.U32.HI R3, RZ, 0x5, R125 ;  /* 0x00000005ff037819 */ /* 0x000fe2000001167d */
[----:B------:R-:W-:Y:S01]  /*09c0*/  ULDC UR5, c[0x0][0x240] ;  /* 0x0000900000057ab9 */ /* 0x000fe20000000800 */
[----:B------:R-:W-:Y:S01]  /*09d0*/  IABS R14, R44 ;  /* 0x0000002c000e7213 */ /* 0x000fe20000000000 */
[----:B------:R-:W-:Y:S01]  /*09e0*/  USHF.R.U32.HI UR22, URZ, 0x4, UR16 ;  /* 0x000000043f167899 */ /* 0x000fe20008011610 */
[----:B------:R-:W-:Y:S01]  /*09f0*/  SGXT.U32 R3, R3, 0x2 ;  /* 0x000000020303781a */ /* 0x000fe20000000000 */
[----:B------:R-:W-:Y:S01]  /*0a00*/  ULDC UR12, c[0x0][0x238] ;  /* 0x00008e00000c7ab9 */ /* 0x000fe20000000800 */
[----:B------:R-:W-:Y:S01]  /*0a10*/  ULDC UR20, c[0x0][0x238] ;  /* 0x00008e0000147ab9 */ /* 0x000fe20000000800 */
[----:B------:R-:W2:Y:S01]  /*0a20*/  I2F.RP R2, R5 ;  /* 0x0000000500027306 */ /* 0x000ea20000209400 */
[----:B------:R-:W-:Y:S01]  /*0a30*/  USGXT.U32 UR22, UR22, 0xe ;  /* 0x0000000e1616789a */ /* 0x000fe20008000000 */
[----:B------:R-:W-:Y:S01]  /*0a40*/  ULDC UR24, c[0x0][0x238] ;  /* 0x00008e0000187ab9 */ /* 0x000fe20000000800 */
[----:B------:R-:W-:-:S02]  /*0a50*/  ULDC UR25, c[0x0][0x238] ;  /* 0x00008e0000197ab9 */ /* 0x000fc40000000800 */
[----:B------:R-:W-:Y:S01]  /*0a60*/  UIADD3 UR10, UP0, UR22, 0x2, URZ ;  /* 0x00000002160a7890 */ /* 0x000fe2000ff1e03f */
[----:B------:R-:W-:Y:S02]  /*0a70*/  ULDC UR26, c[0x0][0x238] ;  /* 0x00008e00001a7ab9 */ /* 0x000fe40000000800 */
[----:B-1----:R-:W1:Y:S01]  /*0a80*/  MUFU.RCP R4, R4 ;  /* 0x0000000400047308 */ /* 0x002e620000001000 */
[----:B------:R-:W-:Y:S01]  /*0a90*/  ULDC UR27, c[0x0][0x238] ;  /* 0x00008e00001b7ab9 */ /* 0x000fe20000000800 */
[----:B------:R-:W-:Y:S01]  /*0aa0*/  ULDC UR13, c[0x0][0x238] ;  /* 0x00008e00000d7ab9 */ /* 0x000fe20000000800 */
[----:B------:R-:W-:Y:S01]  /*0ab0*/  ULDC UR23, c[0x0][0x238] ;  /* 0x00008e0000177ab9 */ /* 0x000fe20000000800 */
[----:B------:R-:W-:Y:S01]  /*0ac0*/  ULDC UR17, c[0x0][0x238] ;  /* 0x00008e0000117ab9 */ /* 0x000fe20000000800 */
[----:B------:R-:W-:Y:S01]  /*0ad0*/  ULDC UR21, c[0x0][0x238] ;  /* 0x00008e0000157ab9 */ /* 0x000fe20000000800 */
[----:B------:R-:W-:Y:S01]  /*0ae0*/  UMOV UR8, 0x80 ;  /* 0x0000008000087882 */ /* 0x000fe20000000000 */
[----:B------:R-:W-:Y:S01]  /*0af0*/  UMOV UR9, 0x40000040 ;  /* 0x4000004000097882 */ /* 0x000fe20000000000 */
[----:B--2---:R-:W2:Y:S01]  /*0b00*/  MUFU.RCP R2, R2 ;  /* 0x0000000200027308 */ /* 0x004ea20000001000 */
[----:B-1----:R-:W-:-:S07]  /*0b10*/  VIADD R12, R4, 0xffffffe ;  /* 0x0ffffffe040c7836 */ /* 0x002fce0000000000 */
[----:B------:R1:W3:Y:S01]  /*0b20*/  F2I.FTZ.U32.TRUNC.NTZ R13, R12 ;  /* 0x0000000c000d7305 */ /* 0x0002e2000021f000 */
[----:B--2---:R-:W-:Y:S01]  /*0b30*/  VIADD R6, R2, 0xffffffe ;  /* 0x0ffffffe02067836 */ /* 0x004fe20000000000 */
[----:B------:R-:W-:-:S06]  /*0b40*/  LOP3.LUT R2, R10, R3, RZ, 0xfc, !PT ;  /* 0x000000030a027212 */ /* 0x000fcc00078efcff */
[----:B------:R2:W4:Y:S01]  /*0b50*/  F2I.FTZ.U32.TRUNC.NTZ R7, R6 ;  /* 0x0000000600077305 */ /* 0x000522000021f000 */
[----:B-1----:R-:W-:Y:S01]  /*0b60*/  IMAD.MOV.U32 R12, RZ, RZ, RZ ;  /* 0x000000ffff0c7224 */ /* 0x002fe200078e00ff */
[C---:B------:R-:W-:Y:S02]  /*0b70*/  LOP3.LUT R15, R2.reuse, 0x1e8, RZ, 0xfc, !PT ;  /* 0x000001e8020f7812 */ /* 0x040fe400078efcff */
[C---:B------:R-:W-:Y:S02]  /*0b80*/  LOP3.LUT R17, R2.reuse, 0x1e4, RZ, 0xfc, !PT ;  /* 0x000001e402117812 */ /* 0x040fe400078efcff */
[----:B------:R-:W-:Y:S01]  /*0b90*/  IABS R184, R15 ;  /* 0x0000000f00b87213 */ /* 0x000fe20000000000 */
[----:B---3--:R-:W-:Y:S01]  /*0ba0*/  IMAD.MOV R11, RZ, RZ, -R13 ;  /* 0x000000ffff0b7224 */ /* 0x008fe200078e0a0d */
[----:B------:R-:W-:Y:S01]  /*0bb0*/  IABS R22, R17 ;  /* 0x0000001100167213 */ /* 0x000fe20000000000 */
[----:B--2---:R-:W-:Y:S01]  /*0bc0*/  IMAD.MOV.U32 R6, RZ, RZ, RZ ;  /* 0x000000ffff067224 */ /* 0x004fe200078e00ff */
[C---:B------:R-:W-:Y:S01]  /*0bd0*/  LOP3.LUT R19, R2.reuse, 0xe8, RZ, 0xfc, !PT ;  /* 0x000000e802137812 */ /* 0x040fe200078efcff */
[----:B------:R-:W-:Y:S01]  /*0be0*/  IMAD R11, R11, R18, RZ ;  /* 0x000000120b0b7224 */ /* 0x000fe200078e02ff */
[----:B------:R-:W-:-:S02]  /*0bf0*/  LOP3.LUT R21, R2, 0xe4, RZ, 0xfc, !PT ;  /* 0x000000e402157812 */ /* 0x000fc400078efcff */
[----:B------:R-:W-:Y:S01]  /*0c00*/  IABS R128, R19 ;  /* 0x0000001300807213 */ /* 0x000fe20000000000 */
[----:B----4-:R-:W-:Y:S01]  /*0c10*/  IMAD.MOV R4, RZ, RZ, -R7 ;  /* 0x000000ffff047224 */ /* 0x010fe200078e0a07 */
[----:B------:R-:W-:Y:S01]  /*0c20*/  IABS R130, R21 ;  /* 0x0000001500827213 */ /* 0x000fe20000000000 */
[----:B------:R-:W-:Y:S01]  /*0c30*/  IMAD.HI.U32 R12, R13, R11, R12 ;  /* 0x0000000b0d0c7227 */ /* 0x000fe200078e000c */
[C---:B------:R-:W-:Y:S02]  /*0c40*/  LOP3.LUT R29, R2.reuse, 0x2c, RZ, 0xfc, !PT ;  /* 0x0000002c021d7812 */ /* 0x040fe400078efcff */
[----:B------:R-:W-:Y:S01]  /*0c50*/  LOP3.LUT R33, R2, 0x24, RZ, 0xfc, !PT ;  /* 0x0000002402217812 */ /* 0x000fe200078efcff */
[----:B------:R-:W-:Y:S01]  /*0c60*/  IMAD R3, R4, R5, RZ ;  /* 0x0000000504037224 */ /* 0x000fe200078e02ff */
[----:B------:R-:W-:Y:S01]  /*0c70*/  IABS R74, R29 ;  /* 0x0000001d004a7213 */ /* 0x000fe20000000000 */
[----:B------:R-:W-:Y:S01]  /*0c80*/  IMAD.MOV.U32 R13, RZ, RZ, R14 ;  /* 0x000000ffff0d7224 */ /* 0x000fe200078e000e */
[----:B------:R-:W-:Y:S01]  /*0c90*/  IABS R14, R2 ;  /* 0x00000002000e7213 */ /* 0x000fe20000000000 */
[----:B------:R-:W-:Y:S01]  /*0ca0*/  IMAD.HI.U32 R3, R7, R3, R6 ;  /* 0x0000000307037227 */ /* 0x000fe200078e0006 */
[----:B------:R-:W-:-:S02]  /*0cb0*/  LEA.HI R6, R125, R10, RZ, 0x1b ;  /* 0x0000000a7d067211 */ /* 0x000fc400078fd8ff */
[----:B------:R-:W-:Y:S01]  /*0cc0*/  LOP3.LUT R27, R2, 0x30, RZ, 0xfc, !PT ;  /* 0x00000030021b7812 */ /* 0x000fe200078efcff */
[----:B------:R-:W-:Y:S01]  /*0cd0*/  IMAD.HI.U32 R12, R12, R13, RZ ;  /* 0x0000000d0c0c7227 */ /* 0x000fe200078e00ff */
[----:B------:R-:W-:Y:S02]  /*0ce0*/  LOP3.LUT R35, R2, 0x20, RZ, 0xfc, !PT ;  /* 0x0000002002237812 */ /* 0x000fe400078efcff */
[----:B------:R-:W-:Y:S01]  /*0cf0*/  IABS R72, R27 ;  /* 0x0000001b00487213 */ /* 0x000fe20000000000 */
[----:B------:R-:W-:Y:S01]  /*0d00*/  VIADD R11, R6, 0x1fc ;  /* 0x000001fc060b7836 */ /* 0x000fe20000000000 */
[C---:B------:R-:W-:Y:S01]  /*0d10*/  LOP3.LUT R31, R2.reuse, 0x28, RZ, 0xfc, !PT ;  /* 0x00000028021f7812 */ /* 0x040fe200078efcff */
[----:B------:R-:W-:Y:S01]  /*0d20*/  IMAD.HI.U32 R4, R3, R14, RZ ;  /* 0x0000000e03047227 */ /* 0x000fe200078e00ff */
[C---:B------:R-:W-:Y:S02]  /*0d30*/  LOP3.LUT R37, R2.reuse, 0x18, RZ, 0xfc, !PT ;  /* 0x0000001802257812 */ /* 0x040fe400078efcff */
[----:B------:R-:W-:Y:S01]  /*0d40*/  IABS R7, R11 ;  /* 0x0000000b00077213 */ /* 0x000fe20000000000 */
[----:B------:R-:W-:Y:S01]  /*0d50*/  IMAD.MOV R12, RZ, RZ, -R12 ;  /* 0x000000ffff0c7224 */ /* 0x000fe200078e0a0c */
[----:B------:R-:W-:Y:S01]  /*0d60*/  IABS R240, R31 ;  /* 0x0000001f00f07213 */ /* 0x000fe20000000000 */
[----:B------:R-:W-:Y:S01]  /*0d70*/  IMAD.MOV R4, RZ, RZ, -R4 ;  /* 0x000000ffff047224 */ /* 0x000fe200078e0a04 */
[----:B------:R-:W-:Y:S01]  /*0d80*/  LOP3.LUT R39, R2, 0x14, RZ, 0xfc, !PT ;  /* 0x0000001402277812 */ /* 0x000fe200078efcff */
[----:B------:R-:W-:Y:S01]  /*0d90*/  IMAD R13, R18, R12, R13 ;  /* 0x0000000c120d7224 */ /* 0x000fe200078e020d */
[----:B------:R-:W-:Y:S01]  /*0da0*/  IABS R242, R37 ;  /* 0x0000002500f27213 */ /* 0x000fe20000000000 */
[----:B------:R-:W-:Y:S01]  /*0db0*/  IMAD R12, R5, R4, R14 ;  /* 0x00000004050c7224 */ /* 0x000fe200078e020e */
[----:B------:R-:W-:Y:S01]  /*0dc0*/  LOP3.LUT R41, R2, 0x10, RZ, 0xfc, !PT ;  /* 0x0000001002297812 */ /* 0x000fe200078efcff */
[----:B------:R-:W-:Y:S01]  /*0dd0*/  IMAD.MOV.U32 R14, RZ, RZ, R7 ;  /* 0x000000ffff0e7224 */ /* 0x000fe200078e0007 */
[----:B------:R-:W-:-:S02]  /*0de0*/  ISETP.GT.U32.AND P1, PT, R18, R13, PT ;  /* 0x0000000d1200720c */ /* 0x000fc40003f24070 */
[----:B------:R-:W-:Y:S01]  /*0df0*/  ISETP.GT.U32.AND P0, PT, R5, R12, PT ;  /* 0x0000000c0500720c */ /* 0x000fe20003f04070 */
[----:B------:R-:W-:Y:S01]  /*0e00*/  IMAD.HI.U32 R4, R3, R14, RZ ;  /* 0x0000000e03047227 */ /* 0x000fe200078e00ff */
[----:B------:R-:W-:Y:S02]  /*0e10*/  SHF.R.S32.HI R7, RZ, 0x1f, R180 ;  /* 0x0000001fff077819 */ /* 0x000fe400000114b4 */
[C---:B------:R-:W-:Y:S01]  /*0e20*/  LOP3.LUT R43, R2.reuse, 0xc, RZ, 0xfc, !PT ;  /* 0x0000000c022b7812 */ /* 0x040fe200078efcff */
[----:B------:R-:W-:Y:S01]  /*0e30*/  IMAD.MOV R4, RZ, RZ, -R4 ;  /* 0x000000ffff047224 */ /* 0x000fe200078e0a04 */
[----:B------:R-:W-:Y:S02]  /*0e40*/  LEA.HI R180, R7, R180, RZ, 0x5 ;  /* 0x000000b407b47211 */ /* 0x000fe400078f28ff */
[C---:B------:R-:W-:Y:S01]  /*0e50*/  LOP3.LUT R7, R2.reuse, 0x1f8, RZ, 0xfc, !PT ;  /* 0x000001f802077812 */ /* 0x040fe200078efcff */
[----:B------:R-:W-:Y:S01]  /*0e60*/  IMAD R14, R5, R4, R14 ;  /* 0x00000004050e7224 */ /* 0x000fe200078e020e */
[----:B------:R-:W-:Y:S01]  /*0e70*/  LOP3.LUT R4, R2, 0x1f4, RZ, 0xfc, !PT ;  /* 0x000001f402047812 */ /* 0x000fe200078efcff */
[----:B------:R-:W-:Y:S01]  /*0e80*/  @!P1 IMAD.IADD R13, R13, 0x1, -R18 ;  /* 0x000000010d0d9824 */ /* 0x000fe200078e0a12 */
[----:B------:R-:W-:Y:S01]  /*0e90*/  IABS R182, R7 ;  /* 0x0000000700b67213 */ /* 0x000fe20000000000 */
[----:B------:R-:W-:Y:S01]  /*0ea0*/  @!P0 IMAD.IADD R12, R12, 0x1, -R5 ;  /* 0x000000010c0c8824 */ /* 0x000fe200078e0a05 */
[----:B------:R-:W-:-:S02]  /*0eb0*/  ISETP.GT.U32.AND P5, PT, R5, R14, PT ;  /* 0x0000000e0500720c */ /* 0x000fc40003fa4070 */
[----:B------:R-:W-:Y:S02]  /*0ec0*/  ISETP.GT.U32.AND P3, PT, R18, R13, PT ;  /* 0x0000000d1200720c */ /* 0x000fe40003f64070 */
[----:B------:R-:W-:Y:S02]  /*0ed0*/  ISETP.GT.U32.AND P0, PT, R5, R12, PT ;  /* 0x0000000c0500720c */ /* 0x000fe40003f04070 */
[----:B------:R-:W-:Y:S02]  /*0ee0*/  IABS R16, R4 ;  /* 0x0000000400107213 */ /* 0x000fe40000000000 */
[----:B------:R-:W-:Y:S01]  /*0ef0*/  ISETP.GE.AND P2, PT, R4, RZ, PT ;  /* 0x000000ff0400720c */ /* 0x000fe20003f46270 */
[----:B------:R-:W-:Y:S01]  /*0f00*/  IMAD.HI.U32 R4, R3, R182, RZ ;  /* 0x000000b603047227 */ /* 0x000fe200078e00ff */
[----:B------:R-:W-:Y:S02]  /*0f10*/  ISETP.GE.AND P1, PT, R11, RZ, PT ;  /* 0x000000ff0b00720c */ /* 0x000fe40003f26270 */
[----:B------:R-:W-:Y:S01]  /*0f20*/  ISETP.GE.AND P6, PT, R7, RZ, PT ;  /* 0x000000ff0700720c */ /* 0x000fe20003fc6270 */
[--C-:B------:R-:W-:Y:S01]  /*0f30*/  @!P5 IMAD.IADD R14, R14, 0x1, -R5.reuse ;  /* 0x000000010e0ed824 */ /* 0x100fe200078e0a05 */
[----:B------:R-:W-:Y:S01]  /*0f40*/  LOP3.LUT R11, R2, 0x1f0, RZ, 0xfc, !PT ;  /* 0x000001f0020b7812 */ /* 0x000fe200078efcff */
[----:B------:R-:W-:Y:S01]  /*0f50*/  @!P3 IMAD.IADD R13, R13, 0x1, -R18 ;  /* 0x000000010d0db824 */ /* 0x000fe200078e0a12 */
[----:B------:R-:W-:Y:S01]  /*0f60*/  ISETP.GE.AND P3, PT, R44, RZ, PT ;  /* 0x000000ff2c00720c */ /* 0x000fe20003f66270 */
[----:B------:R-:W-:Y:S01]  /*0f70*/  @!P0 IMAD.IADD R12, R12, 0x1, -R5 ;  /* 0x000000010c0c8824 */ /* 0x000fe200078e0a05 */
[----:B------:R-:W-:Y:S01]  /*0f80*/  ISETP.GT.U32.AND P5, PT, R5, R14, PT ;  /* 0x0000000e0500720c */ /* 0x000fe20003fa4070 */
[----:B------:R-:W-:Y:S01]  /*0f90*/  IMAD.HI.U32 R7, R3, R16, RZ ;  /* 0x0000001003077227 */ /* 0x000fe200078e00ff */
[----:B------:R-:W-:-:S02]  /*0fa0*/  ISETP.NE.AND P0, PT, R8, RZ, PT ;  /* 0x000000ff0800720c */ /* 0x000fc40003f05270 */
[----:B------:R-:W-:Y:S01]  /*0fb0*/  IABS R18, R11 ;  /* 0x0000000b00127213 */ /* 0x000fe20000000000 */
[----:B------:R-:W-:Y:S01]  /*0fc0*/  IMAD.MOV R4, RZ, RZ, -R4 ;  /* 0x000000ffff047224 */ /* 0x000fe200078e0a04 */
[----:B------:R-:W-:Y:S01]  /*0fd0*/  ISETP.GE.AND P4, PT, R11, RZ, PT ;  /* 0x000000ff0b00720c */ /* 0x000fe20003f86270 */
[----:B------:R-:W-:Y:S01]  /*0fe0*/  IMAD.MOV R7, RZ, RZ, -R7 ;  /* 0x000000ffff077224 */ /* 0x000fe200078e0a07 */
[C---:B------:R-:W-:Y:S01]  /*0ff0*/  LOP3.LUT R45, R2.reuse, 0x8, RZ, 0xfc, !PT ;  /* 0x00000008022d7812 */ /* 0x040fe200078efcff */
[C---:B------:R-:W-:Y:S01]  /*1000*/  IMAD R182, R5.reuse, R4, R182 ;  /* 0x0000000405b67224 */ /* 0x040fe200078e02b6 */
[----:B------:R-:W-:Y:S01]  /*1010*/  IABS R244, R43 ;  /* 0x0000002b00f47213 */ /* 0x000fe20000000000 */
[----:B------:R-:W-:Y:S01]  /*1020*/  IMAD.MOV.U32 R4, RZ, RZ, R13 ;  /* 0x000000ffff047224 */ /* 0x000fe200078e000d */
[----:B------:R-:W-:Y:S01]  /*1030*/  LOP3.LUT R13, R2, 0x1ec, RZ, 0xfc, !PT ;  /* 0x000001ec020d7812 */ /* 0x000fe200078efcff */
[----:B------:R-:W-:Y:S01]  /*1040*/  @!P5 IMAD.IADD R14, R14, 0x1, -R5 ;  /* 0x000000010e0ed824 */ /* 0x000fe200078e0a05 */
[----:B------:R-:W-:Y:S01]  /*1050*/  ISETP.GE.AND P5, PT, R2, RZ, PT ;  /* 0x000000ff0200720c */ /* 0x000fe20003fa6270 */
[----:B------:R-:W-:Y:S01]  /*1060*/  IMAD R16, R5, R7, R16 ;  /* 0x0000000705107224 */ /* 0x000fe200078e0210 */
[----:B------:R-:W-:Y:S01]  /*1070*/  IABS R20, R13 ;  /* 0x0000000d00147213 */ /* 0x000fe20000000000 */
[----:B------:R-:W-:Y:S01]  /*1080*/  IMAD.HI.U32 R7, R3, R18, RZ ;  /* 0x0000001203077227 */ /* 0x000fe200078e00ff */
[----:B------:R-:W-:-:S02]  /*1090*/  IABS R23, R45 ;  /* 0x0000002d00177213 */ /* 0x000fc40000000000 */
[----:B------:R-:W-:Y:S01]  /*10a0*/  SHF.R.S32.HI R180, RZ, 0x5, R180 ;  /* 0x00000005ffb47819 */ /* 0x000fe200000114b4 */
[----:B------:R-:W-:Y:S01]  /*10b0*/  @!P3 IMAD.MOV R4, RZ, RZ, -R4 ;  /* 0x000000ffff04b224 */ /* 0x000fe200078e0a04 */
[----:B------:R-:W-:Y:S01]  /*10c0*/  ISETP.GT.U32.AND P3, PT, R5, R182, PT ;  /* 0x000000b60500720c */ /* 0x000fe20003f64070 */
[----:B------:R-:W-:Y:S01]  /*10d0*/  IMAD.MOV R7, RZ, RZ, -R7 ;  /* 0x000000ffff077224 */ /* 0x000fe200078e0a07 */
[----:B------:R-:W-:Y:S01]  /*10e0*/  @!P0 LOP3.LUT R4, RZ, R8, RZ, 0x33, !PT ;  /* 0x00000008ff048212 */ /* 0x000fe200078e33ff */
[----:B------:R-:W-:Y:S01]  /*10f0*/  IMAD.HI.U32 R8, R3, R184, RZ ;  /* 0x000000b803087227 */ /* 0x000fe200078e00ff */
[----:B------:R-:W-:-:S03]  /*1100*/  ISETP.GT.U32.AND P0, PT, R5, R16, PT ;  /* 0x000000100500720c */ /* 0x000fc60003f04070 */
[----:B------:R-:W-:Y:S02]  /*1110*/  IMAD R18, R5, R7, R18 ;  /* 0x0000000705127224 */ /* 0x000fe400078e0212 */
[----:B------:R-:W-:Y:S02]  /*1120*/  @!P5 IMAD.MOV R12, RZ, RZ, -R12 ;  /* 0x000000ffff0cd224 */ /* 0x000fe400078e0a0c */
[----:B------:R-:W-:Y:S01]  /*1130*/  IMAD.HI.U32 R7, R3, R20, RZ ;  /* 0x0000001403077227 */ /* 0x000fe200078e00ff */
[----:B------:R-:W-:-:S03]  /*1140*/  ISETP.GT.U32.AND P5, PT, R5, R18, PT ;  /* 0x000000120500720c */ /* 0x000fc60003fa4070 */
[--C-:B------:R-:W-:Y:S02]  /*1150*/  @!P3 IMAD.IADD R182, R182, 0x1, -R5.reuse ;  /* 0x00000001b6b6b824 */ /* 0x100fe400078e0a05 */
[----:B------:R-:W-:Y:S02]  /*1160*/  @!P0 IMAD.IADD R16, R16, 0x1, -R5 ;  /* 0x0000000110108824 */ /* 0x000fe400078e0a05 */
[----:B------:R-:W-:Y:S01]  /*1170*/  IMAD.MOV R7, RZ, RZ, -R7 ;  /* 0x000000ffff077224 */ /* 0x000fe200078e0a07 */
[C---:B------:R-:W-:Y:S01]  /*1180*/  ISETP.GT.U32.AND P3, PT, R5.reuse, R182, PT ;  /* 0x000000b60500720c */ /* 0x040fe20003f64070 */
[----:B------:R-:W-:Y:S01]  /*1190*/  IMAD.MOV R8, RZ, RZ, -R8 ;  /* 0x000000ffff087224 */ /* 0x000fe200078e0a08 */
[----:B------:R-:W-:Y:S01]  /*11a0*/  ISETP.GT.U32.AND P0, PT, R5, R16, PT ;  /* 0x000000100500720c */ /* 0x000fe20003f04070 */
[----:B------:R-:W-:-:S04]  /*11b0*/  IMAD.HI.U32 R11, R3, R22, RZ ;  /* 0x00000016030b7227 */ /* 0x000fc800078e00ff */
[--C-:B------:R-:W-:Y:S02]  /*11c0*/  @!P5 IMAD.IADD R18, R18, 0x1, -R5.reuse ;  /* 0x000000011212d824 */ /* 0x100fe400078e0a05 */
[C---:B------:R-:W-:Y:S02]  /*11d0*/  IMAD R20, R5.reuse, R7, R20 ;  /* 0x0000000705147224 */ /* 0x040fe400078e0214 */
[C---:B------:R-:W-:Y:S01]  /*11e0*/  IMAD R184, R5.reuse, R8, R184 ;  /* 0x0000000805b87224 */ /* 0x040fe200078e02b8 */
[----:B------:R-:W-:Y:S01]  /*11f0*/  ISETP.GT.U32.AND P5, PT, R5, R18, PT ;  /* 0x000000120500720c */ /* 0x000fe20003fa4070 */
[----:B------:R-:W-:Y:S01]  /*1200*/  @!P3 IMAD.IADD R182, R182, 0x1, -R5 ;  /* 0x00000001b6b6b824 */ /* 0x000fe200078e0a05 */
[----:B------:R-:W-:Y:S01]  /*1210*/  ISETP.GE.AND P3, PT, R15, RZ, PT ;  /* 0x000000ff0f00720c */ /* 0x000fe20003f66270 */
[----:B------:R-:W-:Y:S01]  /*1220*/  IMAD.MOV R11, RZ, RZ, -R11 ;  /* 0x000000ffff0b7224 */ /* 0x000fe200078e0a0b */
[----:B------:R-:W-:Y:S01]  /*1230*/  LOP3.LUT R15, R2, 0x1d8, RZ, 0xfc, !PT ;  /* 0x000001d8020f7812 */ /* 0x000fe200078efcff */
[--C-:B------:R-:W-:Y:S01]  /*1240*/  @!P0 IMAD.IADD R16, R16, 0x1, -R5.reuse ;  /* 0x0000000110108824 */ /* 0x100fe200078e0a05 */
[C---:B------:R-:W-:Y:S01]  /*1250*/  ISETP.GT.U32.AND P0, PT, R5.reuse, R20, PT ;  /* 0x000000140500720c */ /* 0x040fe20003f04070 */
[----:B------:R-:W-:Y:S01]  /*1260*/  @!P6 IMAD.MOV R182, RZ, RZ, -R182 ;  /* 0x000000ffffb6e224 */ /* 0x000fe200078e0ab6 */
[C---:B------:R-:W-:Y:S01]  /*1270*/  ISETP.GT.U32.AND P6, PT, R5.reuse, R184, PT ;  /* 0x000000b80500720c */ /* 0x040fe20003fc4070 */
[----:B------:R-:W-:Y:S01]  /*1280*/  IMAD R22, R5, R11, R22 ;  /* 0x0000000b05167224 */ /* 0x000fe200078e0216 */
[----:B------:R-:W-:Y:S01]  /*1290*/  IABS R186, R15 ;  /* 0x0000000f00ba7213 */ /* 0x000fe20000000000 */
[----:B------:R-:W-:Y:S01]  /*12a0*/  @!P1 IMAD.MOV R14, RZ, RZ, -R14 ;  /* 0x000000ffff0e9224 */ /* 0x000fe200078e0a0e */
[----:B------:R-:W-:Y:S01]  /*12b0*/  ISETP.GE.AND P1, PT, R13, RZ, PT ;  /* 0x000000ff0d00720c */ /* 0x000fe20003f26270 */
[----:B------:R-:W-:Y:S01]  /*12c0*/  @!P5 IMAD.IADD R18, R18, 0x1, -R5 ;  /* 0x000000011212d824 */ /* 0x000fe200078e0a05 */
[----:B------:R-:W-:Y:S01]  /*12d0*/  ISETP.GT.U32.AND P5, PT, R5, R22, PT ;  /* 0x000000160500720c */ /* 0x000fe20003fa4070 */
[----:B------:R-:W-:Y:S01]  /*12e0*/  VIADD R7, R6, 0x1dc ;  /* 0x000001dc06077836 */ /* 0x000fe20000000000 */
[----:B------:R-:W-:Y:S01]  /*12f0*/  LOP3.LUT R13, R2, 0x1e0, RZ, 0xfc, !PT ;  /* 0x000001e0020d7812 */ /* 0x000fe200078efcff */
[----:B------:R-:W-:-:S02]  /*1300*/  @!P2 IMAD.MOV R16, RZ, RZ, -R16 ;  /* 0x000000ffff10a224 */ /* 0x000fc400078e0a10 */
[--C-:B------:R-:W-:Y:S01]  /*1310*/  @!P0 IMAD.IADD R20, R20, 0x1, -R5.reuse ;  /* 0x0000000114148824 */ /* 0x100fe200078e0a05 */
[----:B------:R-:W-:Y:S01]  /*1320*/  IABS R24, R13 ;  /* 0x0000000d00187213 */ /* 0x000fe20000000000 */
[--C-:B------:R-:W-:Y:S01]  /*1330*/  @!P6 IMAD.IADD R184, R184, 0x1, -R5.reuse ;  /* 0x00000001b8b8e824 */ /* 0x100fe200078e0a05 */
[----:B------:R-:W-:Y:S01]  /*1340*/  IABS R26, R7 ;  /* 0x00000007001a7213 */ /* 0x000fe20000000000 */
[----:B------:R-:W-:Y:S01]  /*1350*/  IMAD.HI.U32 R11, R3, R186, RZ ;  /* 0x000000ba030b7227 */ /* 0x000fe200078e00ff */
[----:B------:R-:W-:Y:S02]  /*1360*/  ISETP.GT.U32.AND P0, PT, R5, R20, PT ;  /* 0x000000140500720c */ /* 0x000fe40003f04070 */
[----:B------:R-:W-:Y:S01]  /*1370*/  ISETP.GE.AND P2, PT, R7, RZ, PT ;  /* 0x000000ff0700720c */ /* 0x000fe20003f46270 */
[----:B------:R-:W-:Y:S01]  /*1380*/  @!P5 IMAD.IADD R22, R22, 0x1, -R5 ;  /* 0x000000011616d824 */ /* 0x000fe200078e0a05 */
[----:B------:R-:W-:Y:S01]  /*1390*/  ISETP.GT.U32.AND P6, PT, R5, R184, PT ;  /* 0x000000b80500720c */ /* 0x000fe20003fc4070 */
[----:B------:R-:W-:-:S03]  /*13a0*/  IMAD.HI.U32 R7, R3, R24, RZ ;  /* 0x0000001803077227 */ /* 0x000fc600078e00ff */
[----:B------:R-:W-:Y:S01]  /*13b0*/  ISETP.GT.U32.AND P5, PT, R5, R22, PT ;  /* 0x000000160500720c */ /* 0x000fe20003fa4070 */
[----:B------:R-:W-:-:S04]  /*13c0*/  IMAD.HI.U32 R8, R3, R26, RZ ;  /* 0x0000001a03087227 */ /* 0x000fc800078e00ff */
[----:B------:R-:W-:Y:S02]  /*13d0*/  IMAD.MOV R7, RZ, RZ, -R7 ;  /* 0x000000ffff077224 */ /* 0x000fe400078e0a07 */
[----:B------:R-:W-:Y:S02]  /*13e0*/  IMAD.MOV R8, RZ, RZ, -R8 ;  /* 0x000000ffff087224 */ /* 0x000fe400078e0a08 */
[----:B------:R-:W-:Y:S01]  /*13f0*/  IMAD R24, R5, R7, R24 ;  /* 0x0000000705187224 */ /* 0x000fe200078e0218 */
[----:B------:R-:W-:Y:S01]  /*1400*/  LOP3.LUT R7, R2, 0x1d4, RZ, 0xfc, !PT ;  /* 0x000001d402077812 */ /* 0x000fe200078efcff */
[----:B------:R-:W-:Y:S01]  /*1410*/  @!P0 IMAD.IADD R20, R20, 0x1, -R5 ;  /* 0x0000000114148824 */ /* 0x000fe200078e0a05 */
[----:B------:R-:W-:Y:S01]  /*1420*/  ISETP.GE.AND P0, PT, R13, RZ, PT ;  /* 0x000000ff0d00720c */ /* 0x000fe20003f06270 */
[----:B------:R-:W-:Y:S01]  /*1430*/  IMAD.MOV R11, RZ, RZ, -R11 ;  /* 0x000000ffff0b7224 */ /* 0x000fe200078e0a0b */
[----:B------:R-:W-:Y:S01]  /*1440*/  IABS R64, R7 ;  /* 0x0000000700407213 */ /* 0x000fe20000000000 */
[C---:B------:R-:W-:Y:S01]  /*1450*/  IMAD R26, R5.reuse, R8, R26 ;  /* 0x00000008051a7224 */ /* 0x040fe200078e021a */
[----:B------:R-:W-:Y:S01]  /*1460*/  LOP3.LUT R13, R2, 0x1cc, RZ, 0xfc, !PT ;  /* 0x000001cc020d7812 */ /* 0x000fe200078efcff */
[--C-:B------:R-:W-:Y:S01]  /*1470*/  @!P6 IMAD.IADD R184, R184, 0x1, -R5.reuse ;  /* 0x00000001b8b8e824 */ /* 0x100fe200078e0a05 */
[C---:B------:R-:W-:Y:S01]  /*1480*/  ISETP.GT.U32.AND P6, PT, R5.reuse, R24, PT ;  /* 0x000000180500720c */ /* 0x040fe20003fc4070 */
[C---:B------:R-:W-:Y:S01]  /*1490*/  IMAD R186, R5.reuse, R11, R186 ;  /* 0x0000000b05ba7224 */ /* 0x040fe200078e02ba */
[----:B------:R-:W-:Y:S01]  /*14a0*/  LOP3.LUT R11, R2, 0x1d0, RZ, 0xfc, !PT ;  /* 0x000001d0020b7812 */ /* 0x000fe200078efcff */
[----:B------:R-:W-:Y:S01]  /*14b0*/  @!P1 IMAD.MOV R20, RZ, RZ, -R20 ;  /* 0x000000ffff149224 */ /* 0x000fe200078e0a14 */
[C---:B------:R-:W-:Y:S01]  /*14c0*/  ISETP.GT.U32.AND P1, PT, R5.reuse, R26, PT ;  /* 0x0000001a0500720c */ /* 0x040fe20003f24070 */
[--C-:B------:R-:W-:Y:S01]  /*14d0*/  @!P5 IMAD.IADD R22, R22, 0x1, -R5.reuse ;  /* 0x000000011616d824 */ /* 0x100fe200078e0a05 */
[----:B------:R-:W-:Y:S01]  /*14e0*/  ISETP.GT.U32.AND P5, PT, R5, R186, PT ;  /* 0x000000ba0500720c */ /* 0x000fe20003fa4070 */
[----:B------:R-:W-:Y:S01]  /*14f0*/  @!P4 IMAD.MOV R18, RZ, RZ, -R18 ;  /* 0x000000ffff12c224 */ /* 0x000fe200078e0a12 */
[----:B------:R-:W-:Y:S01]  /*1500*/  IABS R28, R11 ;  /* 0x0000000b001c7213 */ /* 0x000fe20000000000 */
[----:B------:R-:W-:Y:S01]  /*1510*/  @!P3 IMAD.MOV R184, RZ, RZ, -R184 ;  /* 0x000000ffffb8b224 */ /* 0x000fe200078e0ab8 */
[----:B------:R-:W-:Y:S01]  /*1520*/  ISETP.GE.AND P4, PT, R17, RZ, PT ;  /* 0x000000ff1100720c */ /* 0x000fe20003f86270 */
[----:B------:R-:W-:Y:S01]  /*1530*/  IMAD R4, R4, UR4, RZ ;  /* 0x0000000404047c24 */ /* 0x000fe2000f8e02ff */
[----:B------:R-:W-:Y:S01]  /*1540*/  IABS R30, R13 ;  /* 0x0000000d001e7213 */ /* 0x000fe20000000000 */
[--C-:B------:R-:W-:Y:S01]  /*1550*/  @!P6 IMAD.IADD R24, R24, 0x1, -R5.reuse ;  /* 0x000000011818e824 */ /* 0x100fe200078e0a05 */
[----:B------:R-:W-:Y:S01]  /*1560*/  ISETP.GE.AND P6, PT, R7, RZ, PT ;  /* 0x000000ff0700720c */ /* 0x000fe20003fc6270 */
[----:B------:R-:W-:Y:S01]  /*1570*/  IMAD.HI.U32 R7, R3, R64, RZ ;  /* 0x0000004003077227 */ /* 0x000fe200078e00ff */
[----:B------:R-:W-:Y:S01]  /*1580*/  ISETP.GE.AND P3, PT, R15, RZ, PT ;  /* 0x000000ff0f00720c */ /* 0x000fe20003f66270 */
[----:B------:R-:W-:Y:S01]  /*1590*/  UIADD3 UR4, UR16, 0x8000, URZ ;  /* 0x0000800010047890 */ /* 0x000fe2000fffe03f */
[----:B------:R-:W-:Y:S01]  /*15a0*/  LOP3.LUT R15, R2, 0x1c8, RZ, 0xfc, !PT ;  /* 0x000001c8020f7812 */ /* 0x000fe200078efcff */
[--C-:B------:R-:W-:Y:S01]  /*15b0*/  @!P1 IMAD.IADD R26, R26, 0x1, -R5.reuse ;  /* 0x000000011a1a9824 */ /* 0x100fe200078e0a05 */
[C---:B------:R-:W-:Y:S01]  /*15c0*/  ISETP.GT.U32.AND P1, PT, R5.reuse, R24, PT ;  /* 0x000000180500720c */ /* 0x040fe20003f24070 */
[----:B------:R-:W-:Y:S01]  /*15d0*/  @!P5 IMAD.IADD R186, R186, 0x1, -R5 ;  /* 0x00000001babad824 */ /* 0x000fe200078e0a05 */
[----:B------:R-:W-:Y:S01]  /*15e0*/  LOP3.LUT R17, R2, 0x1c4, RZ, 0xfc, !PT ;  /* 0x000001c402117812 */ /* 0x000fe200078efcff */
[----:B------:R-:W-:Y:S01]  /*15f0*/  IMAD.MOV R8, RZ, RZ, -R7 ;  /* 0x000000ffff087224 */ /* 0x000fe200078e0a07 */
[----:B------:R-:W-:Y:S01]  /*1600*/  ISETP.GT.U32.AND P5, PT, R5, R26, PT ;  /* 0x0000001a0500720c */ /* 0x000fe20003fa4070 */
[----:B------:R-:W-:Y:S01]  /*1610*/  IMAD.HI.U32 R7, R3, R28, RZ ;  /* 0x0000001c03077227 */ /* 0x000fe200078e00ff */
[----:B------:R-:W-:Y:S01]  /*1620*/  IABS R188, R15 ;  /* 0x0000000f00bc7213 */ /* 0x000fe20000000000 */
[----:B------:R-:W-:Y:S01]  /*1630*/  USHF.R.U32.HI UR4, URZ, 0x4, UR4 ;  /* 0x000000043f047899 */ /* 0x000fe20008011604 */
[----:B------:R-:W-:Y:S01]  /*1640*/  IABS R62, R17 ;  /* 0x00000011003e7213 */ /* 0x000fe20000000000 */
[----:B------:R-:W-:-:S02]  /*1650*/  IMAD.MOV R7, RZ, RZ, -R7 ;  /* 0x000000ffff077224 */ /* 0x000fc400078e0a07 */
[C---:B------:R-:W-:Y:S01]  /*1660*/  IMAD R64, R5.reuse, R8, R64 ;  /* 0x0000000805407224 */ /* 0x040fe200078e0240 */
[----:B------:R-:W-:Y:S01]  /*1670*/  USGXT.U32 UR4, UR4, 0xe ;  /* 0x0000000e0404789a */ /* 0x000fe20008000000 */
[C---:B------:R-:W-:Y:S02]  /*1680*/  IMAD R28, R5.reuse, R7, R28 ;  /* 0x00000007051c7224 */ /* 0x040fe400078e021c */
[--C-:B------:R-:W-:Y:S01]  /*1690*/  @!P1 IMAD.IADD R24, R24, 0x1, -R5.reuse ;  /* 0x0000000118189824 */ /* 0x100fe200078e0a05 */
[C---:B------:R-:W-:Y:S01]  /*16a0*/  ISETP.GT.U32.AND P1, PT, R5.reuse, R64, PT ;  /* 0x000000400500720c */ /* 0x040fe20003f24070 */
[----:B------:R-:W-:Y:S01]  /*16b0*/  @!P5 IMAD.IADD R26, R26, 0x1, -R5 ;  /* 0x000000011a1ad824 */ /* 0x000fe200078e0a05 */
[C---:B------:R-:W-:Y:S01]  /*16c0*/  ISETP.GT.U32.AND P5, PT, R5.reuse, R28, PT ;  /* 0x0000001c0500720c */ /* 0x040fe20003fa4070 */
[----:B------:R-:W-:Y:S01]  /*16d0*/  @!P4 IMAD.MOV R22, RZ, RZ, -R22 ;  /* 0x000000ffff16c224 */ /* 0x000fe200078e0a16 */
[----:B------:R-:W-:Y:S01]  /*16e0*/  ISETP.GT.U32.AND P4, PT, R5, R186, PT ;  /* 0x000000ba0500720c */ /* 0x000fe20003f84070 */
[----:B------:R-:W-:-:S04]  /*16f0*/  IMAD.HI.U32 R7, R3, R30, RZ ;  /* 0x0000001e03077227 */ /* 0x000fc800078e00ff */
[----:B------:R-:W-:Y:S02]  /*1700*/  IMAD.MOV R7, RZ, RZ, -R7 ;  /* 0x000000ffff077224 */ /* 0x000fe400078e0a07 */
[----:B------:R-:W-:Y:S02]  /*1710*/  @!P0 IMAD.MOV R24, RZ, RZ, -R24 ;  /* 0x000000ffff188224 */ /* 0x000fe400078e0a18 */
[--C-:B------:R-:W-:Y:S01]  /*1720*/  @!P1 IMAD.IADD R64, R64, 0x1, -R5.reuse ;  /* 0x0000000140409824 */ /* 0x100fe200078e0a05 */
[----:B------:R-:W-:Y:S01]  /*1730*/  ISETP.GE.AND P1, PT, R13, RZ, PT ;  /* 0x000000ff0d00720c */ /* 0x000fe20003f26270 */
[----:B------:R-:W-:Y:S01]  /*1740*/  @!P5 IMAD.IADD R28, R28, 0x1, -R5 ;  /* 0x000000011c1cd824 */ /* 0x000fe200078e0a05 */
[----:B------:R-:W-:Y:S01]  /*1750*/  LOP3.LUT R13, R2, 0x1b8, RZ, 0xfc, !PT ;  /* 0x000001b8020d7812 */ /* 0x000fe200078efcff */
[C---:B------:R-:W-:Y:S01]  /*1760*/  IMAD R30, R5.reuse, R7, R30 ;  /* 0x00000007051e7224 */ /* 0x040fe200078e021e */
[----:B------:R-:W-:Y:S01]  /*1770*/  ISETP.GT.U32.AND P0, PT, R5, R64, PT ;  /* 0x000000400500720c */ /* 0x000fe20003f04070 */
[----:B------:R-:W-:Y:S01]  /*1780*/  IMAD.HI.U32 R7, R3, R188, RZ ;  /* 0x000000bc03077227 */ /* 0x000fe200078e00ff */
[----:B------:R-:W-:-:S02]  /*1790*/  ISETP.GT.U32.AND P5, PT, R5, R28, PT ;  /* 0x0000001c0500720c */ /* 0x000fc40003fa4070 */
[----:B------:R-:W-:Y:S01]  /*17a0*/  IABS R190, R13 ;  /* 0x0000000d00be7213 */ /* 0x000fe20000000000 */
[----:B------:R-:W-:Y:S01]  /*17b0*/  @!P2 IMAD.MOV R26, RZ, RZ, -R26 ;  /* 0x000000ffff1aa224 */ /* 0x000fe200078e0a1a */
[----:B------:R-:W-:Y:S01]  /*17c0*/  ISETP.GT.U32.AND P2, PT, R5, R30, PT ;  /* 0x0000001e0500720c */ /* 0x000fe20003f44070 */
[----:B------:R-:W-:Y:S01]  /*17d0*/  @!P4 IMAD.IADD R186, R186, 0x1, -R5 ;  /* 0x00000001babac824 */ /* 0x000fe200078e0a05 */
[----:B------:R-:W-:Y:S01]  /*17e0*/  ISETP.GE.AND P4, PT, R11, RZ, PT ;  /* 0x000000ff0b00720c */ /* 0x000fe20003f86270 */
[----:B------:R-:W-:-:S04]  /*17f0*/  IMAD.HI.U32 R8, R3, R62, RZ ;  /* 0x0000003e03087227 */ /* 0x000fc800078e00ff */
[----:B------:R-:W-:Y:S02]  /*1800*/  IMAD.MOV R11, RZ, RZ, -R7 ;  /* 0x000000ffff0b7224 */ /* 0x000fe400078e0a07 */
[----:B------:R-:W-:Y:S02]  /*1810*/  IMAD.MOV R8, RZ, RZ, -R8 ;  /* 0x000000ffff087224 */ /* 0x000fe400078e0a08 */
[C---:B------:R-:W-:Y:S02]  /*1820*/  IMAD R188, R5.reuse, R11, R188 ;  /* 0x0000000b05bc7224 */ /* 0x040fe400078e02bc */
[C---:B------:R-:W-:Y:S01]  /*1830*/  IMAD R62, R5.reuse, R8, R62 ;  /* 0x00000008053e7224 */ /* 0x040fe200078e023e */
[----:B------:R-:W-:Y:S01]  /*1840*/  LOP3.LUT R8, R2, 0x1c0, RZ, 0xfc, !PT ;  /* 0x000001c002087812 */ /* 0x000fe200078efcff */
[--C-:B------:R-:W-:Y:S02]  /*1850*/  @!P0 IMAD.IADD R64, R64, 0x1, -R5.reuse ;  /* 0x0000000140408824 */ /* 0x100fe400078e0a05 */
[--C-:B------:R-:W-:Y:S01]  /*1860*/  @!P5 IMAD.IADD R28, R28, 0x1, -R5.reuse ;  /* 0x000000011c1cd824 */ /* 0x100fe200078e0a05 */
[C---:B------:R-:W-:Y:S01]  /*1870*/  ISETP.GT.U32.AND P5, PT, R5.reuse, R188, PT ;  /* 0x000000bc0500720c */ /* 0x040fe20003fa4070 */
[----:B------:R-:W-:Y:S01]  /*1880*/  @!P2 IMAD.IADD R30, R30, 0x1, -R5 ;  /* 0x000000011e1ea824 */ /* 0x000fe200078e0a05 */
[----:B------:R-:W-:Y:S01]  /*1890*/  IABS R32, R8 ;  /* 0x0000000800207213 */ /* 0x000fe20000000000 */
[----:B------:R-:W-:Y:S01]  /*18a0*/  @!P6 IMAD.MOV R64, RZ, RZ, -R64 ;  /* 0x000000ffff40e224 */ /* 0x000fe200078e0a40 */
[C---:B------:R-:W-:Y:S01]  /*18b0*/  ISETP.GT.U32.AND P6, PT, R5.reuse, R62, PT ;  /* 0x0000003e0500720c */ /* 0x040fe20003fc4070 */
[----:B------:R-:W-:Y:S01]  /*18c0*/  VIADD R7, R6, 0x1bc ;  /* 0x000001bc06077836 */ /* 0x000fe20000000000 */
[----:B------:R-:W-:Y:S01]  /*18d0*/  ISETP.GT.U32.AND P2, PT, R5, R30, PT ;  /* 0x0000001e0500720c */ /* 0x000fe20003f44070 */
[----:B------:R-:W-:-:S02]  /*18e0*/  @!P4 IMAD.MOV R28, RZ, RZ, -R28 ;  /* 0x000000ffff1cc224 */ /* 0x000fc400078e0a1c */
[----:B------:R-:W-:Y:S01]  /*18f0*/  @!P3 IMAD.MOV R186, RZ, RZ, -R186 ;  /* 0x000000ffffbab224 */ /* 0x000fe200078e0aba */
[----:B------:R-:W-:Y:S02]  /*1900*/  ISETP.GE.AND P0, PT, R7, RZ, PT ;  /* 0x000000ff0700720c */ /* 0x000fe40003f06270 */
[----:B------:R-:W-:Y:S01]  /*1910*/  IABS R34, R7 ;  /* 0x0000000700227213 */ /* 0x000fe20000000000 */
[--C-:B------:R-:W-:Y:S01]  /*1920*/  @!P5 IMAD.IADD R188, R188, 0x1, -R5.reuse ;  /* 0x00000001bcbcd824 */ /* 0x100fe200078e0a05 */
[----:B------:R-:W-:Y:S01]  /*1930*/  ISETP.GE.AND P3, PT, R15, RZ, PT ;  /* 0x000000ff0f00720c */ /* 0x000fe20003f66270 */
[----:B------:R-:W-:Y:S01]  /*1940*/  IMAD.HI.U32 R7, R3, R32, RZ ;  /* 0x0000002003077227 */ /* 0x000fe200078e00ff */
[----:B------:R-:W-:Y:S02]  /*1950*/  ISETP.GE.AND P5, PT, R17, RZ, PT ;  /* 0x000000ff1100720c */ /* 0x000fe40003fa6270 */
[C---:B------:R-:W-:Y:S01]  /*1960*/  ISETP.GT.U32.AND P4, PT, R5.reuse, R188, PT ;  /* 0x000000bc0500720c */ /* 0x040fe20003f84070 */
[--C-:B------:R-:W-:Y:S01]  /*1970*/  @!P6 IMAD.IADD R62, R62, 0x1, -R5.reuse ;  /* 0x000000013e3ee824 */ /* 0x100fe200078e0a05 */
[----:B------:R-:W-:Y:S01]  /*1980*/  LOP3.LUT R15, R2, 0x1ac, RZ, 0xfc, !PT ;  /* 0x000001ac020f7812 */ /* 0x000fe200078efcff */
[----:B------:R-:W-:Y:S01]  /*1990*/  @!P2 IMAD.IADD R30, R30, 0x1, -R5 ;  /* 0x000000011e1ea824 */ /* 0x000fe200078e0a05 */
[----:B------:R-:W-:Y:S01]  /*19a0*/  ISETP.GE.AND P2, PT, R8, RZ, PT ;  /* 0x000000ff0800720c */ /* 0x000fe20003f46270 */
[----:B------:R-:W-:Y:S01]  /*19b0*/  IMAD.MOV R11, RZ, RZ, -R7 ;  /* 0x000000ffff0b7224 */ /* 0x000fe200078e0a07 */
[----:B------:R-:W-:Y:S01]  /*19c0*/  ISETP.GT.U32.AND P6, PT, R5, R62, PT ;  /* 0x0000003e0500720c */ /* 0x000fe20003fc4070 */
[----:B------:R-:W-:Y:S01]  /*19d0*/  IMAD.HI.U32 R8, R3, R190, RZ ;  /* 0x000000be03087227 */ /* 0x000fe200078e00ff */
[----:B------:R-:W-:-:S02]  /*19e0*/  LOP3.LUT R17, R2, 0x1a8, RZ, 0xfc, !PT ;  /* 0x000001a802117812 */ /* 0x000fc400078efcff */
[----:B------:R-:W-:Y:S01]  /*19f0*/  IABS R38, R15 ;  /* 0x0000000f00267213 */ /* 0x000fe20000000000 */
[----:B------:R-:W-:Y:S01]  /*1a00*/  IMAD.HI.U32 R7, R3, R34, RZ ;  /* 0x0000002203077227 */ /* 0x000fe200078e00ff */
[----:B------:R-:W-:-:S03]  /*1a10*/  IABS R192, R17 ;  /* 0x0000001100c07213 */ /* 0x000fc60000000000 */
[----:B------:R-:W-:Y:S02]  /*1a20*/  IMAD.MOV R8, RZ, RZ, -R8 ;  /* 0x000000ffff087224 */ /* 0x000fe400078e0a08 */
[----:B------:R-:W-:Y:S02]  /*1a30*/  IMAD.MOV R7, RZ, RZ, -R7 ;  /* 0x000000ffff077224 */ /* 0x000fe400078e0a07 */
[C---:B------:R-:W-:Y:S02]  /*1a40*/  IMAD R32, R5.reuse, R11, R32 ;  /* 0x0000000b05207224 */ /* 0x040fe400078e0220 */
[C---:B------:R-:W-:Y:S02]  /*1a50*/  IMAD R190, R5.reuse, R8, R190 ;  /* 0x0000000805be7224 */ /* 0x040fe400078e02be */
[--C-:B------:R-:W-:Y:S01]  /*1a60*/  @!P4 IMAD.IADD R188, R188, 0x1, -R5.reuse ;  /* 0x00000001bcbcc824 */ /* 0x100fe200078e0a05 */
[C---:B------:R-:W-:Y:S01]  /*1a70*/  ISETP.GT.U32.AND P4, PT, R5.reuse, R32, PT ;  /* 0x000000200500720c */ /* 0x040fe20003f84070 */
[C---:B------:R-:W-:Y:S01]  /*1a80*/  IMAD R34, R5.reuse, R7, R34 ;  /* 0x0000000705227224 */ /* 0x040fe200078e0222 */
[----:B------:R-:W-:Y:S01]  /*1a90*/  LOP3.LUT R7, R2, 0x1b4, RZ, 0xfc, !PT ;  /* 0x000001b402077812 */ /* 0x000fe200078efcff */
[----:B------:R-:W-:Y:S01]  /*1aa0*/  @!P6 IMAD.IADD R62, R62, 0x1, -R5 ;  /* 0x000000013e3ee824 */ /* 0x000fe200078e0a05 */
[C---:B------:R-:W-:Y:S01]  /*1ab0*/  ISETP.GT.U32.AND P6, PT, R5.reuse, R190, PT ;  /* 0x000000be0500720c */ /* 0x040fe20003fc4070 */
[----:B------:R-:W-:Y:S01]  /*1ac0*/  @!P3 IMAD.MOV R188, RZ, RZ, -R188 ;  /* 0x000000ffffbcb224 */ /* 0x000fe200078e0abc */
[----:B------:R-:W-:Y:S01]  /*1ad0*/  ISETP.GT.U32.AND P3, PT, R5, R34, PT ;  /* 0x000000220500720c */ /* 0x000fe20003f64070 */
[----:B------:R-:W-:Y:S01]  /*1ae0*/  @!P1 IMAD.MOV R30, RZ, RZ, -R30 ;  /* 0x000000ffff1e9224 */ /* 0x000fe200078e0a1e */
[----:B------:R-:W-:Y:S01]  /*1af0*/  ISETP.GE.AND P1, PT, R13, RZ, PT ;  /* 0x000000ff0d00720c */ /* 0x000fe20003f26270 */
[----:B------:R-:W-:Y:S01]  /*1b00*/  @!P5 IMAD.MOV R62, RZ, RZ, -R62 ;  /* 0x000000ffff3ed224 */ /* 0x000fe200078e0a3e */
[----:B------:R-:W-:-:S02]  /*1b10*/  IABS R60, R7 ;  /* 0x00000007003c7213 */ /* 0x000fc40000000000 */
[----:B------:R-:W-:Y:S01]  /*1b20*/  LOP3.LUT R13, R2, 0x1b0, RZ, 0xfc, !PT ;  /* 0x000001b0020d7812 */ /* 0x000fe200078efcff */
[----:B------:R-:W-:Y:S01]  /*1b30*/  @!P4 IMAD.IADD R32, R32, 0x1, -R5 ;  /* 0x000000012020c824 */ /* 0x000fe200078e0a05 */
[----:B------:R-:W-:Y:S01]  /*1b40*/  ISETP.GE.AND P4, PT, R7, RZ, PT ;  /* 0x000000ff0700720c */ /* 0x000fe20003f86270 */
[----:B------:R-:W-:Y:S01]  /*1b50*/  IMAD.HI.U32 R7, R3, R60, RZ ;  /* 0x0000003c03077227 */ /* 0x000fe200078e00ff */
[----:B------:R-:W-:-:S03]  /*1b60*/  IABS R36, R13 ;  /* 0x0000000d00247213 */ /* 0x000fc60000000000 */
[--C-:B------:R-:W-:Y:S02]  /*1b70*/  @!P6 IMAD.IADD R190, R190, 0x1, -R5.reuse ;  /* 0x00000001bebee824 */ /* 0x100fe400078e0a05 */
[----:B------:R-:W-:Y:S01]  /*1b80*/  @!P3 IMAD.IADD R34, R34, 0x1, -R5 ;  /* 0x000000012222b824 */ /* 0x000fe200078e0a05 */
[C---:B------:R-:W-:Y:S01]  /*1b90*/  ISETP.GT.U32.AND P3, PT, R5.reuse, R32, PT ;  /* 0x000000200500720c */ /* 0x040fe20003f64070 */
[----:B------:R-:W-:Y:S01]  /*1ba0*/  IMAD.MOV R8, RZ, RZ, -R7 ;  /* 0x000000ffff087224 */ /* 0x000fe200078e0a07 */
[----:B------:R-:W-:Y:S01]  /*1bb0*/  ISETP.GT.U32.AND P6, PT, R5, R190, PT ;  /* 0x000000be0500720c */ /* 0x000fe20003fc4070 */
[----:B------:R-:W-:Y:S01]  /*1bc0*/  IMAD.HI.U32 R7, R3, R36, RZ ;  /* 0x0000002403077227 */ /* 0x000fe200078e00ff */
[----:B------:R-:W-:-:S03]  /*1bd0*/  ISETP.GT.U32.AND P5, PT, R5, R34, PT ;  /* 0x000000220500720c */ /* 0x000fc60003fa4070 */
[----:B------:R-:W-:Y:S02]  /*1be0*/  IMAD.MOV R11, RZ, RZ, -R7 ;  /* 0x000000ffff0b7224 */ /* 0x000fe400078e0a07 */
[----:B------:R-:W-:-:S04]  /*1bf0*/  IMAD.HI.U32 R7, R3, R38, RZ ;  /* 0x0000002603077227 */ /* 0x000fc800078e00ff */
[C---:B------:R-:W-:Y:S02]  /*1c00*/  IMAD R60, R5.reuse, R8, R60 ;  /* 0x00000008053c7224 */ /* 0x040fe400078e023c */
[----:B------:R-:W-:Y:S01]  /*1c10*/  IMAD R36, R5, R11, R36 ;  /* 0x0000000b05247224 */ /* 0x000fe200078e0224 */
[----:B------:R-:W-:Y:S01]  /*1c20*/  LOP3.LUT R11, R2, 0x1a4, RZ, 0xfc, !PT ;  /* 0x000001a4020b7812 */ /* 0x000fe200078efcff */
[----:B------:R-:W-:-:S03]  /*1c30*/  IMAD.HI.U32 R8, R3, R192, RZ ;  /* 0x000000c003087227 */ /* 0x000fc600078e00ff */
[----:B------:R-:W-:Y:S01]  /*1c40*/  IABS R58, R11 ;  /* 0x0000000b003a7213 */ /* 0x000fe20000000000 */
[----:B------:R-:W-:Y:S02]  /*1c50*/  IMAD.MOV R7, RZ, RZ, -R7 ;  /* 0x000000ffff077224 */ /* 0x000fe400078e0a07 */
[--C-:B------:R-:W-:Y:S01]  /*1c60*/  @!P3 IMAD.IADD R32, R32, 0x1, -R5.reuse ;  /* 0x000000012020b824 */ /* 0x100fe200078e0a05 */
[C---:B------:R-:W-:Y:S01]  /*1c70*/  ISETP.GT.U32.AND P3, PT, R5.reuse, R60, PT ;  /* 0x0000003c0500720c */ /* 0x040fe20003f64070 */
[--C-:B------:R-:W-:Y:S01]  /*1c80*/  @!P6 IMAD.IADD R190, R190, 0x1, -R5.reuse ;  /* 0x00000001bebee824 */ /* 0x100fe200078e0a05 */
[----:B------:R-:W-:Y:S01]  /*1c90*/  ISETP.GT.U32.AND P6, PT, R5, R36, PT ;  /* 0x000000240500720c */ /* 0x000fe20003fc4070 */
[----:B------:R-:W-:Y:S01]  /*1ca0*/  @!P5 IMAD.IADD R34, R34, 0x1, -R5 ;  /* 0x000000012222d824 */ /* 0x000fe200078e0a05 */
[----:B------:R-:W-:Y:S01]  /*1cb0*/  ISETP.GE.AND P5, PT, R13, RZ, PT ;  /* 0x000000ff0d00720c */ /* 0x000fe20003fa6270 */
[----:B------:R-:W-:Y:S01]  /*1cc0*/  IMAD.MOV R8, RZ, RZ, -R8 ;  /* 0x000000ffff087224 */ /* 0x000fe200078e0a08 */
[----:B------:R-:W-:Y:S01]  /*1cd0*/  LOP3.LUT R13, R2, 0x1a0, RZ, 0xfc, !PT ;  /* 0x000001a0020d7812 */ /* 0x000fe200078efcff */
[----:B------:R-:W-:-:S02]  /*1ce0*/  IMAD R38, R5, R7, R38 ;  /* 0x0000000705267224 */ /* 0x000fc400078e0226 */
[C---:B------:R-:W-:Y:S01]  /*1cf0*/  IMAD R192, R5.reuse, R8, R192 ;  /* 0x0000000805c07224 */ /* 0x040fe200078e02c0 */
[----:B------:R-:W-:Y:S01]  /*1d00*/  IABS R40, R13 ;  /* 0x0000000d00287213 */ /* 0x000fe20000000000 */
[----:B------:R-:W-:Y:S01]  /*1d10*/  @!P0 IMAD.MOV R34, RZ, RZ, -R34 ;  /* 0x000000ffff228224 */ /* 0x000fe200078e0a22 */
[C---:B------:R-:W-:Y:S01]  /*1d20*/  ISETP.GT.U32.AND P0, PT, R5.reuse, R38, PT ;  /* 0x000000260500720c */ /* 0x040fe20003f04070 */
[----:B------:R-:W-:Y:S01]  /*1d30*/  @!P1 IMAD.MOV R190, RZ, RZ, -R190 ;  /* 0x000000ffffbe9224 */ /* 0x000fe200078e0abe */
[----:B------:R-:W-:Y:S01]  /*1d40*/  ISETP.GT.U32.AND P1, PT, R5, R192, PT ;  /* 0x000000c00500720c */ /* 0x000fe20003f24070 */
[----:B------:R-:W-:Y:S02]  /*1d50*/  VIADD R7, R6, 0x19c ;  /* 0x0000019c06077836 */ /* 0x000fe40000000000 */
[--C-:B------:R-:W-:Y:S02]  /*1d60*/  @!P3 IMAD.IADD R60, R60, 0x1, -R5.reuse ;  /* 0x000000013c3cb824 */ /* 0x100fe400078e0a05 */
[----:B------:R-:W-:Y:S01]  /*1d70*/  @!P6 IMAD.IADD R36, R36, 0x1, -R5 ;  /* 0x000000012424e824 */ /* 0x000fe200078e0a05 */
[----:B------:R-:W-:Y:S01]  /*1d80*/  ISETP.GE.AND P3, PT, R7, RZ, PT ;  /* 0x000000ff0700720c */ /* 0x000fe20003f66270 */
[----:B------:R-:W-:Y:S01]  /*1d90*/  @!P2 IMAD.MOV R32, RZ, RZ, -R32 ;  /* 0x000000ffff20a224 */ /* 0x000fe200078e0a20 */
[----:B------:R-:W-:Y:S01]  /*1da0*/  IABS R42, R7 ;  /* 0x00000007002a7213 */ /* 0x000fe20000000000 */
[----:B------:R-:W-:Y:S01]  /*1db0*/  IMAD.HI.U32 R7, R3, R58, RZ ;  /* 0x0000003a03077227 */ /* 0x000fe200078e00ff */
[----:B------:R-:W-:-:S02]  /*1dc0*/  ISETP.GT.U32.AND P6, PT, R5, R36, PT ;  /* 0x000000240500720c */ /* 0x000fc40003fc4070 */
[----:B------:R-:W-:Y:S01]  /*1dd0*/  ISETP.GT.U32.AND P2, PT, R5, R60, PT ;  /* 0x0000003c0500720c */ /* 0x000fe20003f44070 */
[----:B------:R-:W-:Y:S01]  /*1de0*/  @!P0 IMAD.IADD R38, R38, 0x1, -R5 ;  /* 0x0000000126268824 */ /* 0x000fe200078e0a05 */
[----:B------:R-:W-:Y:S01]  /*1df0*/  ISETP.GE.AND P0, PT, R17, RZ, PT ;  /* 0x000000ff1100720c */ /* 0x000fe20003f06270 */
[----:B------:R-:W-:Y:S01]  /*1e00*/  IMAD.MOV R7, RZ, RZ, -R7 ;  /* 0x000000ffff077224 */ /* 0x000fe200078e0a07 */
[----:B------:R-:W-:Y:S01]  /*1e10*/  LOP3.LUT R17, R2, 0x194, RZ, 0xfc, !PT ;  /* 0x0000019402117812 */ /* 0x000fe200078efcff */
[----:B------:R-:W-:Y:S01]  /*1e20*/  @!P1 IMAD.IADD R192, R192, 0x1, -R5 ;  /* 0x00000001c0c09824 */ /* 0x000fe200078e0a05 */
[C---:B------:R-:W-:Y:S01]  /*1e30*/  ISETP.GT.U32.AND P1, PT, R5.reuse, R38, PT ;  /* 0x000000260500720c */ /* 0x040fe20003f24070 */
[----:B------:R-:W-:Y:S01]  /*1e40*/  IMAD R58, R5, R7, R58 ;  /* 0x00000007053a7224 */ /* 0x000fe200078e023a */
[----:B------:R-:W-:Y:S01]  /*1e50*/  IABS R194, R17 ;  /* 0x0000001100c27213 */ /* 0x000fe20000000000 */
[----:B------:R-:W-:-:S04]  /*1e60*/  IMAD.HI.U32 R7, R3, R40, RZ ;  /* 0x0000002803077227 */ /* 0x000fc800078e00ff */
[----:B------:R-:W-:Y:S02]  /*1e70*/  IMAD.MOV R7, RZ, RZ, -R7 ;  /* 0x000000ffff077224 */ /* 0x000fe400078e0a07 */
[--C-:B------:R-:W-:Y:S01]  /*1e80*/  @!P6 IMAD.IADD R36, R36, 0x1, -R5.reuse ;  /* 0x000000012424e824 */ /* 0x100fe200078e0a05 */
[----:B------:R-:W-:Y:S01]  /*1e90*/  ISETP.GT.U32.AND P6, PT, R5, R58, PT ;  /* 0x0000003a0500720c */ /* 0x000fe20003fc4070 */
[--C-:B------:R-:W-:Y:S01]  /*1ea0*/  @!P2 IMAD.IADD R60, R60, 0x1, -R5.reuse ;  /* 0x000000013c3ca824 */ /* 0x100fe200078e0a05 */
[----:B------:R-:W-:Y:S01]  /*1eb0*/  ISETP.GE.AND P2, PT, R15, RZ, PT ;  /* 0x000000ff0f00720c */ /* 0x000fe20003f46270 */
[C---:B------:R-:W-:Y:S01]  /*1ec0*/  IMAD R40, R5.reuse, R7, R40 ;  /* 0x0000000705287224 */ /* 0x040fe200078e0228 */
[----:B------:R-:W-:Y:S01]  /*1ed0*/  LOP3.LUT R15, R2, 0x198, RZ, 0xfc, !PT ;  /* 0x00000198020f7812 */ /* 0x000fe200078efcff */
[----:B------:R-:W-:Y:S01]  /*1ee0*/  @!P4 IMAD.MOV R60, RZ, RZ, -R60 ;  /* 0x000000ffff3cc224 */ /* 0x000fe200078e0a3c */
[C---:B------:R-:W-:Y:S01]  /*1ef0*/  ISETP.GT.U32.AND P4, PT, R5.reuse, R192, PT ;  /* 0x000000c00500720c */ /* 0x040fe20003f84070 */
[----:B------:R-:W-:Y:S01]  /*1f00*/  @!P1 IMAD.IADD R38, R38, 0x1, -R5 ;  /* 0x0000000126269824 */ /* 0x000fe200078e0a05 */
[----:B------:R-:W-:Y:S01]  /*1f10*/  ISETP.GT.U32.AND P1, PT, R5, R40, PT ;  /* 0x000000280500720c */ /* 0x000fe20003f24070 */
[----:B------:R-:W-:Y:S01]  /*1f20*/  IMAD.HI.U32 R8, R3, R42, RZ ;  /* 0x0000002a03087227 */ /* 0x000fe200078e00ff */
[----:B------:R-:W-:-:S03]  /*1f30*/  IABS R56, R15 ;  /* 0x0000000f00387213 */ /* 0x000fc60000000000 */
[----:B------:R-:W-:Y:S02]  /*1f40*/  IMAD.MOV R8, RZ, RZ, -R8 ;  /* 0x000000ffff087224 */ /* 0x000fe400078e0a08 */
[----:B------:R-:W-:Y:S02]  /*1f50*/  @!P6 IMAD.IADD R58, R58, 0x1, -R5 ;  /* 0x000000013a3ae824 */ /* 0x000fe400078e0a05 */
[----:B------:R-:W-:Y:S02]  /*1f60*/  IMAD R42, R5, R8, R42 ;  /* 0x00000008052a7224 */ /* 0x000fe400078e022a */
[----:B------:R-:W-:Y:S01]  /*1f70*/  IMAD.HI.U32 R8, R3, R194, RZ ;  /* 0x000000c203087227 */ /* 0x000fe200078e00ff */
[----:B------:R-:W-:-:S03]  /*1f80*/  ISETP.GT.U32.AND P6, PT, R5, R58, PT ;  /* 0x0000003a0500720c */ /* 0x000fc60003fc4070 */
[--C-:B------:R-:W-:Y:S01]  /*1f90*/  @!P4 IMAD.IADD R192, R192, 0x1, -R5.reuse ;  /* 0x00000001c0c0c824 */ /* 0x100fe200078e0a05 */
[----:B------:R-:W-:Y:S01]  /*1fa0*/  ISETP.GE.AND P4, PT, R13, RZ, PT ;  /* 0x000000ff0d00720c */ /* 0x000fe20003f86270 */
[----:B------:R-:W-:Y:S01]  /*1fb0*/  IMAD.MOV R8, RZ, RZ, -R8 ;  /* 0x000000ffff087224 */ /* 0x000fe200078e0a08 */
[----:B------:R-:W-:Y:S01]  /*1fc0*/  LOP3.LUT R13, R2, 0x18c, RZ, 0xfc, !PT ;  /* 0x0000018c020d7812 */ /* 0x000fe200078efcff */
[----:B------:R-:W-:Y:S01]  /*1fd0*/  @!P1 IMAD.IADD R40, R40, 0x1, -R5 ;  /* 0x0000000128289824 */ /* 0x000fe200078e0a05 */
[----:B------:R-:W-:Y:S01]  /*1fe0*/  ISETP.GE.AND P1, PT, R17, RZ, PT ;  /* 0x000000ff1100720c */ /* 0x000fe20003f26270 */
[----:B------:R-:W-:Y:S01]  /*1ff0*/  @!P5 IMAD.MOV R36, RZ, RZ, -R36 ;  /* 0x000000ffff24d224 */ /* 0x000fe200078e0a24 */
[----:B------:R-:W-:Y:S01]  /*2000*/  ISETP.GE.AND P5, PT, R11, RZ, PT ;  /* 0x000000ff0b00720c */ /* 0x000fe20003fa6270 */
[C---:B------:R-:W-:Y:S01]  /*2010*/  IMAD R194, R5.reuse, R8, R194 ;  /* 0x0000000805c27224 */ /* 0x040fe200078e02c2 */
[----:B------:R-:W-:Y:S01]  /*2020*/  LOP3.LUT R8, R2, 0x190, RZ, 0xfc, !PT ;  /* 0x0000019002087812 */ /* 0x000fe200078efcff */
[----:B------:R-:W-:Y:S01]  /*2030*/  @!P0 IMAD.MOV R192, RZ, RZ, -R192 ;  /* 0x000000ffffc08224 */ /* 0x000fe200078e0ac0 */
[----:B------:R-:W-:Y:S01]  /*2040*/  ISETP.GT.U32.AND P0, PT, R5, R40, PT ;  /* 0x000000280500720c */ /* 0x000fe20003f04070 */
[----:B------:R-:W-:Y:S01]  /*2050*/  IMAD.HI.U32 R7, R3, R56, RZ ;  /* 0x0000003803077227 */ /* 0x000fe200078e00ff */
[----:B0-----:R-:W-:-:S02]  /*2060*/  IABS R44, R8 ;  /* 0x00000008002c7213 */ /* 0x001fc40000000000 */
[----:B------:R-:W-:Y:S01]  /*2070*/  IABS R46, R13 ;  /* 0x0000000d002e7213 */ /* 0x000fe20000000000 */
[----:B------:R-:W-:Y:S01]  /*2080*/  @!P2 IMAD.MOV R38, RZ, RZ, -R38 ;  /* 0x000000ffff26a224 */ /* 0x000fe200078e0a26 */
[----:B------:R-:W-:Y:S01]  /*2090*/  ISETP.GT.U32.AND P2, PT, R5, R42, PT ;  /* 0x0000002a0500720c */ /* 0x000fe20003f44070 */
[----:B------:R-:W-:Y:S01]  /*20a0*/  IMAD.MOV R7, RZ, RZ, -R7 ;  /* 0x000000ffff077224 */ /* 0x000fe200078e0a07 */
[----:B------:R-:W-:Y:S01]  /*20b0*/  LOP3.LUT R17, R2, 0x184, RZ, 0xfc, !PT ;  /* 0x0000018402117812 */ /* 0x000fe200078efcff */
[----:B------:R-:W-:Y:S01]  /*20c0*/  @!P6 IMAD.IADD R58, R58, 0x1, -R5 ;  /* 0x000000013a3ae824 */ /* 0x000fe200078e0a05 */
[----:B------:R-:W-:Y:S01]  /*20d0*/  ISETP.GE.AND P6, PT, R15, RZ, PT ;  /* 0x000000ff0f00720c */ /* 0x000fe20003fc6270 */
[----:B------:R-:W-:Y:S01]  /*20e0*/  IMAD R56, R5, R7, R56 ;  /* 0x0000000705387224 */ /* 0x000fe200078e0238 */
[----:B------:R-:W-:Y:S01]  /*20f0*/  LOP3.LUT R15, R2, 0x188, RZ, 0xfc, !PT ;  /* 0x00000188020f7812 */ /* 0x000fe200078efcff */
[----:B------:R-:W-:Y:S01]  /*2100*/  IMAD.HI.U32 R7, R3, R44, RZ ;  /* 0x0000002c03077227 */ /* 0x000fe200078e00ff */
[----:B------:R-:W-:-:S02]  /*2110*/  IABS R196, R17 ;  /* 0x0000001100c47213 */ /* 0x000fc40000000000 */
[----:B------:R-:W-:Y:S01]  /*2120*/  IABS R54, R15 ;  /* 0x0000000f00367213 */ /* 0x000fe20000000000 */
[----:B------:R-:W-:Y:S01]  /*2130*/  @!P5 IMAD.MOV R58, RZ, RZ, -R58 ;  /* 0x000000ffff3ad224 */ /* 0x000fe200078e0a3a */
[C---:B------:R-:W-:Y:S01]  /*2140*/  ISETP.GT.U32.AND P5, PT, R5.reuse, R56, PT ;  /* 0x000000380500720c */ /* 0x040fe20003fa4070 */
[----:B------:R-:W-:Y:S01]  /*2150*/  @!P0 IMAD.IADD R40, R40, 0x1, -R5 ;  /* 0x0000000128288824 */ /* 0x000fe200078e0a05 */
[C---:B------:R-:W-:Y:S01]  /*2160*/  ISETP.GT.U32.AND P0, PT, R5.reuse, R194, PT ;  /* 0x000000c20500720c */ /* 0x040fe20003f04070 */
[----:B------:R-:W-:Y:S02]  /*2170*/  IMAD.MOV R7, RZ, RZ, -R7 ;  /* 0x000000ffff077224 */ /* 0x000fe400078e0a07 */
[----:B------:R-:W-:Y:S02]  /*2180*/  @!P2 IMAD.IADD R42, R42, 0x1, -R5 ;  /* 0x000000012a2aa824 */ /* 0x000fe400078e0a05 */
[C---:B------:R-:W-:Y:S02]  /*2190*/  IMAD R44, R5.reuse, R7, R44 ;  /* 0x00000007052c7224 */ /* 0x040fe400078e022c */
[----:B------:R-:W-:Y:S01]  /*21a0*/  @!P4 IMAD.MOV R40, RZ, RZ, -R40 ;  /* 0x000000ffff28c224 */ /* 0x000fe200078e0a28 */
[----:B------:R-:W-:Y:S01]  /*21b0*/  ISETP.GT.U32.AND P2, PT, R5, R42, PT ;  /* 0x0000002a0500720c */ /* 0x000fe20003f44070 */
[----:B------:R-:W-:Y:S01]  /*21c0*/  IMAD.HI.U32 R7, R3, R46, RZ ;  /* 0x0000002e03077227 */ /* 0x000fe200078e00ff */
[----:B------:R-:W-:-:S03]  /*21d0*/  ISETP.GT.U32.AND P4, PT, R5, R44, PT ;  /* 0x0000002c0500720c */ /* 0x000fc60003f84070 */
[--C-:B------:R-:W-:Y:S02]  /*21e0*/  @!P5 IMAD.IADD R56, R56, 0x1, -R5.reuse ;  /* 0x000000013838d824 */ /* 0x100fe400078e0a05 */
[----:B------:R-:W-:Y:S02]  /*21f0*/  @!P0 IMAD.IADD R194, R194, 0x1, -R5 ;  /* 0x00000001c2c28824 */ /* 0x000fe400078e0a05 */
[----:B------:R-:W-:Y:S01]  /*2200*/  IMAD.MOV R7, RZ, RZ, -R7 ;  /* 0x000000ffff077224 */ /* 0x000fe200078e0a07 */
[----:B------:R-:W-:Y:S01]  /*2210*/  ISETP.GT.U32.AND P5, PT, R5, R56, PT ;  /* 0x000000380500720c */ /* 0x000fe20003fa4070 */
[----:B------:R-:W-:Y:S01]  /*2220*/  IMAD.HI.U32 R11, R3, R196, RZ ;  /* 0x000000c4030b7227 */ /* 0x000fe200078e00ff */
[----:B------:R-:W-:-:S03]  /*2230*/  ISETP.GT.U32.AND P0, PT, R5, R194, PT ;  /* 0x000000c20500720c */ /* 0x000fc60003f04070 */
[--C-:B------:R-:W-:Y:S01]  /*2240*/  @!P2 IMAD.IADD R42, R42, 0x1, -R5.reuse ;  /* 0x000000012a2aa824 */ /* 0x100fe200078e0a05 */
[----:B------:R-:W-:Y:S01]  /*2250*/  ISETP.GE.AND P2, PT, R8, RZ, PT ;  /* 0x000000ff0800720c */ /* 0x000fe20003f46270 */
[----:B------:R-:W-:Y:S02]  /*2260*/  @!P4 IMAD.IADD R44, R44, 0x1, -R5 ;  /* 0x000000012c2cc824 */ /* 0x000fe400078e0a05 */
[----:B------:R-:W-:-:S03]  /*2270*/  IMAD.HI.U32 R8, R3, R54, RZ ;  /* 0x0000003603087227 */ /* 0x000fc600078e00ff */
[C---:B------:R-:W-:Y:S01]  /*2280*/  ISETP.GT.U32.AND P4, PT, R5.reuse, R44, PT ;  /* 0x0000002c0500720c */ /* 0x040fe20003f84070 */
[----:B------:R-:W-:Y:S02]  /*2290*/  IMAD.MOV R8, RZ, RZ, -R8 ;  /* 0x000000ffff087224 */ /* 0x000fe400078e0a08 */
[----:B------:R-:W-:Y:S02]  /*22a0*/  IMAD R46, R5, R7, R46 ;  /* 0x00000007052e7224 */ /* 0x000fe400078e022e */
[----:B------:R-:W-:Y:S01]  /*22b0*/  @!P5 IMAD.IADD R56, R56, 0x1, -R5 ;  /* 0x000000013838d824 */ /* 0x000fe200078e0a05 */
[----:B------:R-:W-:Y:S01]  /*22c0*/  ISETP.GE.AND P5, PT, R15, RZ, PT ;  /* 0x000000ff0f00720c */ /* 0x000fe20003fa6270 */
[C---:B------:R-:W-:Y:S01]  /*22d0*/  IMAD R54, R5.reuse, R8, R54 ;  /* 0x0000000805367224 */ /* 0x040fe200078e0236 */
[----:B------:R-:W-:Y:S01]  /*22e0*/  LOP3.LUT R15, R2, 0x178, RZ, 0xfc, !PT ;  /* 0x00000178020f7812 */ /* 0x000fe200078efcff */
[----:B------:R-:W-:Y:S02]  /*22f0*/  IMAD.MOV R11, RZ, RZ, -R11 ;  /* 0x000000ffff0b7224 */ /* 0x000fe400078e0a0b */
[--C-:B------:R-:W-:Y:S01]  /*2300*/  @!P0 IMAD.IADD R194, R194, 0x1, -R5.reuse ;  /* 0x00000001c2c28824 */ /* 0x100fe200078e0a05 */
[C---:B------:R-:W-:Y:S01]  /*2310*/  ISETP.GT.U32.AND P0, PT, R5.reuse, R46, PT ;  /* 0x0000002e0500720c */ /* 0x040fe20003f04070 */
[----:B------:R-:W-:Y:S01]  /*2320*/  @!P6 IMAD.MOV R56, RZ, RZ, -R56 ;  /* 0x000000ffff38e224 */ /* 0x000fe200078e0a38 */
[C---:B------:R-:W-:Y:S01]  /*2330*/  ISETP.GT.U32.AND P6, PT, R5.reuse, R54, PT ;  /* 0x000000360500720c */ /* 0x040fe20003fc4070 */
[----:B------:R-:W-:Y:S01]  /*2340*/  IMAD R196, R5, R11, R196 ;  /* 0x0000000b05c47224 */ /* 0x000fe200078e02c4 */
[----:B------:R-:W-:Y:S01]  /*2350*/  IABS R52, R15 ;  /* 0x0000000f00347213 */ /* 0x000fe20000000000 */
[----:B------:R-:W-:-:S02]  /*2360*/  @!P4 IMAD.IADD R44, R44, 0x1, -R5 ;  /* 0x000000012c2cc824 */ /* 0x000fc400078e0a05 */
[----:B------:R-:W-:Y:S01]  /*2370*/  @!P3 IMAD.MOV R42, RZ, RZ, -R42 ;  /* 0x000000ffff2ab224 */ /* 0x000fe200078e0a2a */
[----:B------:R-:W-:Y:S01]  /*2380*/  ISETP.GT.U32.AND P4, PT, R5, R196, PT ;  /* 0x000000c40500720c */ /* 0x000fe20003f84070 */
[----:B------:R-:W-:Y:S01]  /*2390*/  VIADD R7, R6, 0x17c ;  /* 0x0000017c06077836 */ /* 0x000fe20000000000 */
[----:B------:R-:W-:Y:S01]  /*23a0*/  ISETP.GE.AND P3, PT, R13, RZ, PT ;  /* 0x000000ff0d00720c */ /* 0x000fe20003f66270 */
[----:B------:R-:W-:Y:S01]  /*23b0*/  @!P1 IMAD.MOV R194, RZ, RZ, -R194 ;  /* 0x000000ffffc29224 */ /* 0x000fe200078e0ac2 */
[----:B------:R-:W-:Y:S01]  /*23c0*/  LOP3.LUT R13, R2, 0x180, RZ, 0xfc, !PT ;  /* 0x00000180020d7812 */ /* 0x000fe200078efcff */
[--C-:B------:R-:W-:Y:S01]  /*23d0*/  @!P0 IMAD.IADD R46, R46, 0x1, -R5.reuse ;  /* 0x000000012e2e8824 */ /* 0x100fe200078e0a05 */
[----:B------:R-:W-:Y:S01]  /*23e0*/  IABS R50, R7 ;  /* 0x0000000700327213 */ /* 0x000fe20000000000 */
[----:B------:R-:W-:Y:S01]  /*23f0*/  @!P6 IMAD.IADD R54, R54, 0x1, -R5 ;  /* 0x000000013636e824 */ /* 0x000fe200078e0a05 */
[----:B------:R-:W-:Y:S01]  /*2400*/  IABS R48, R13 ;  /* 0x0000000d00307213 */ /* 0x000fe20000000000 */
[----:B------:R-:W-:Y:S01]  /*2410*/  IMAD.HI.U32 R11, R3, R52, RZ ;  /* 0x00000034030b7227 */ /* 0x000fe200078e00ff */
[----:B------:R-:W-:-:S02]  /*2420*/  ISETP.GT.U32.AND P0, PT, R5, R46, PT ;  /* 0x0000002e0500720c */ /* 0x000fc40003f04070 */
        /* <DEDUP_REMOVED lines=22> */
[----:B------:R-:W-:Y:S01]  /*2590*/  @!P4 IMAD.IADD R196, R196, 0x1, -R5 ;  /* 0x00000001c4c4c824 */ /* 0x000fe200078e0a05 */
[----:B------:R-:W-:Y:S01]  /*25a0*/  ISETP.GT.U32.AND P4, PT, R5, R52, PT ;  /* 0x000000340500720c */ /* 0x000fe20003f84070 */
[----:B------:R-:W-:Y:S01]  /*25b0*/  @!P2 IMAD.MOV R44, RZ, RZ, -R44 ;  /* 0x000000ffff2ca224 */ /* 0x000fe200078e0a2c */
[----:B------:R-:W-:Y:S01]  /*25c0*/  IABS R78, R11 ;  /* 0x0000000b004e7213 */ /* 0x000fe20000000000 */
[----:B------:R-:W-:Y:S01]  /*25d0*/  @!P5 IMAD.MOV R54, RZ, RZ, -R54 ;  /* 0x000000ffff36d224 */ /* 0x000fe200078e0a36 */
[----:B------:R-:W-:-:S02]  /*25e0*/  ISETP.GE.AND P2, PT, R17, RZ, PT ;  /* 0x000000ff1100720c */ /* 0x000fc40003f46270 */
[----:B------:R-:W-:Y:S01]  /*25f0*/  IABS R80, R13 ;  /* 0x0000000d00507213 */ /* 0x000fe20000000000 */
[--C-:B------:R-:W-:Y:S01]  /*2600*/  @!P6 IMAD.IADD R48, R48, 0x1, -R5.reuse ;  /* 0x000000013030e824 */ /* 0x100fe200078e0a05 */
[----:B------:R-:W-:Y:S01]  /*2610*/  ISETP.GE.AND P6, PT, R7, RZ, PT ;  /* 0x000000ff0700720c */ /* 0x000fe20003fc6270 */
[----:B------:R-:W-:Y:S01]  /*2620*/  IMAD.HI.U32 R7, R3, R198, RZ ;  /* 0x000000c603077227 */ /* 0x000fe200078e00ff */
[----:B------:R-:W-:Y:S02]  /*2630*/  ISETP.GE.AND P5, PT, R15, RZ, PT ;  /* 0x000000ff0f00720c */ /* 0x000fe40003fa6270 */
[----:B------:R-:W-:Y:S01]  /*2640*/  LOP3.LUT R15, R2, 0x168, RZ, 0xfc, !PT ;  /* 0x00000168020f7812 */ /* 0x000fe200078efcff */
[--C-:B------:R-:W-:Y:S01]  /*2650*/  @!P3 IMAD.IADD R50, R50, 0x1, -R5.reuse ;  /* 0x000000013232b824 */ /* 0x100fe200078e0a05 */
[C---:B------:R-:W-:Y:S01]  /*2660*/  ISETP.GT.U32.AND P3, PT, R5.reuse, R48, PT ;  /* 0x000000300500720c */ /* 0x040fe20003f64070 */
[----:B------:R-:W-:Y:S01]  /*2670*/  @!P4 IMAD.IADD R52, R52, 0x1, -R5 ;  /* 0x000000013434c824 */ /* 0x000fe200078e0a05 */
[----:B------:R-:W-:Y:S01]  /*2680*/  IABS R82, R15 ;  /* 0x0000000f00527213 */ /* 0x000fe20000000000 */
[----:B------:R-:W-:Y:S01]  /*2690*/  IMAD.MOV R8, RZ, RZ, -R7 ;  /* 0x000000ffff087224 */ /* 0x000fe200078e0a07 */
[----:B------:R-:W-:Y:S01]  /*26a0*/  ISETP.GT.U32.AND P4, PT, R5, R50, PT ;  /* 0x000000320500720c */ /* 0x000fe20003f84070 */
[----:B------:R-:W-:Y:S01]  /*26b0*/  IMAD.HI.U32 R7, R3, R78, RZ ;  /* 0x0000004e03077227 */ /* 0x000fe200078e00ff */
[----:B------:R-:W-:-:S03]  /*26c0*/  LOP3.LUT R17, R2, 0x164, RZ, 0xfc, !PT ;  /* 0x0000016402117812 */ /* 0x000fc600078efcff */
[----:B------:R-:W-:Y:S01]  /*26d0*/  IMAD.MOV R7, RZ, RZ, -R7 ;  /* 0x000000ffff077224 */ /* 0x000fe200078e0a07 */
[----:B------:R-:W-:Y:S01]  /*26e0*/  IABS R200, R17 ;  /* 0x0000001100c87213 */ /* 0x000fe20000000000 */
[C---:B------:R-:W-:Y:S02]  /*26f0*/  IMAD R198, R5.reuse, R8, R198 ;  /* 0x0000000805c67224 */ /* 0x040fe400078e02c6 */
        /* <DEDUP_REMOVED lines=19> */
[----:B------:R-:W-:Y:S01]  /*2830*/  @!P2 IMAD.IADD R52, R52, 0x1, -R5 ;  /* 0x000000013434a824 */ /* 0x000fe200078e0a05 */
[----:B------:R-:W-:Y:S01]  /*2840*/  ISETP.GE.AND P2, PT, R11, RZ, PT ;  /* 0x000000ff0b00720c */ /* 0x000fe20003f46270 */
[----:B------:R-:W-:Y:S01]  /*2850*/  @!P1 IMAD.MOV R50, RZ, RZ, -R50 ;  /* 0x000000ffff329224 */ /* 0x000fe200078e0a32 */
[----:B------:R-:W-:Y:S01]  /*2860*/  ISETP.GT.U32.AND P1, PT, R5, R80, PT ;  /* 0x000000500500720c */ /* 0x000fe20003f24070 */
[----:B------:R-:W-:Y:S02]  /*2870*/  IMAD.MOV R11, RZ, RZ, -R7 ;  /* 0x000000ffff0b7224 */ /* 0x000fe400078e0a07 */
[----:B------:R-:W-:-:S04]  /*2880*/  IMAD.HI.U32 R8, R3, R200, RZ ;  /* 0x000000c803087227 */ /* 0x000fc800078e00ff */
[C---:B------:R-:W-:Y:S02]  /*2890*/  IMAD R82, R5.reuse, R11, R82 ;  /* 0x0000000b05527224 */ /* 0x040fe400078e0252 */
[----:B------:R-:W-:Y:S02]  /*28a0*/  IMAD.MOV R8, RZ, RZ, -R8 ;  /* 0x000000ffff087224 */ /* 0x000fe400078e0a08 */
[--C-:B------:R-:W-:Y:S01]  /*28b0*/  @!P4 IMAD.IADD R78, R78, 0x1, -R5.reuse ;  /* 0x000000014e4ec824 */ /* 0x100fe200078e0a05 */
[C---:B------:R-:W-:Y:S01]  /*28c0*/  ISETP.GT.U32.AND P4, PT, R5.reuse, R82, PT ;  /* 0x000000520500720c */ /* 0x040fe20003f84070 */
[C---:B------:R-:W-:Y:S01]  /*28d0*/  IMAD R200, R5.reuse, R8, R200 ;  /* 0x0000000805c87224 */ /* 0x040fe200078e02c8 */
[----:B------:R-:W-:Y:S01]  /*28e0*/  LOP3.LUT R8, R2, 0x160, RZ, 0xfc, !PT ;  /* 0x0000016002087812 */ /* 0x000fe200078efcff */
[--C-:B------:R-:W-:Y:S02]  /*28f0*/  @!P0 IMAD.IADD R198, R198, 0x1, -R5.reuse ;  /* 0x00000001c6c68824 */ /* 0x100fe400078e0a05 */
[--C-:B------:R-:W-:Y:S01]  /*2900*/  @!P1 IMAD.IADD R80, R80, 0x1, -R5.reuse ;  /* 0x0000000150509824 */ /* 0x100fe200078e0a05 */
[----:B------:R-:W-:Y:S01]  /*2910*/  IABS R84, R8 ;  /* 0x0000000800547213 */ /* 0x000fe20000000000 */
[----:B------:R-:W-:Y:S01]  /*2920*/  @!P6 IMAD.MOV R198, RZ, RZ, -R198 ;  /* 0x000000ffffc6e224 */ /* 0x000fe200078e0ac6 */
[C---:B------:R-:W-:Y:S01]  /*2930*/  ISETP.GT.U32.AND P6, PT, R5.reuse, R200, PT ;  /* 0x000000c80500720c */ /* 0x040fe20003fc4070 */
[----:B------:R-:W-:Y:S01]  /*2940*/  VIADD R7, R6, 0x15c ;  /* 0x0000015c06077836 */ /* 0x000fe20000000000 */
[----:B------:R-:W-:Y:S01]  /*2950*/  ISETP.GT.U32.AND P1, PT, R5, R80, PT ;  /* 0x000000500500720c */ /* 0x000fe20003f24070 */
[----:B------:R-:W-:Y:S01]  /*2960*/  @!P5 IMAD.MOV R52, RZ, RZ, -R52 ;  /* 0x000000ffff34d224 */ /* 0x000fe200078e0a34 */
[----:B------:R-:W-:Y:S01]  /*2970*/  ISETP.GE.AND P5, PT, R15, RZ, PT ;  /* 0x000000ff0f00720c */ /* 0x000fe20003fa6270 */
[----:B------:R-:W-:Y:S01]  /*2980*/  @!P4 IMAD.IADD R82, R82, 0x1, -R5 ;  /* 0x000000015252c824 */ /* 0x000fe200078e0a05 */
[----:B------:R-:W-:Y:S01]  /*2990*/  ISETP.GE.AND P0, PT, R7, RZ, PT ;  /* 0x000000ff0700720c */ /* 0x000fe20003f06270 */
[----:B------:R-:W-:Y:S01]  /*29a0*/  @!P2 IMAD.MOV R78, RZ, RZ, -R78 ;  /* 0x000000ffff4ea224 */ /* 0x000fe200078e0a4e */
[----:B------:R-:W-:Y:S01]  /*29b0*/  IABS R86, R7 ;  /* 0x0000000700567213 */ /* 0x000fe20000000000 */
[----:B------:R-:W-:Y:S01]  /*29c0*/  IMAD.HI.U32 R7, R3, R84, RZ ;  /* 0x0000005403077227 */ /* 0x000fe200078e00ff */
[----:B------:R-:W-:-:S02]  /*29d0*/  ISETP.GT.U32.AND P4, PT, R5, R82, PT ;  /* 0x000000520500720c */ /* 0x000fc40003f84070 */
[----:B------:R-:W-:Y:S01]  /*29e0*/  ISETP.GE.AND P2, PT, R17, RZ, PT ;  /* 0x000000ff1100720c */ /* 0x000fe20003f46270 */
[----:B------:R-:W-:Y:S01]  /*29f0*/  @!P6 IMAD.IADD R200, R200, 0x1, -R5 ;  /* 0x00000001c8c8e824 */ /* 0x000fe200078e0a05 */
[C---:B------:R-:W-:Y:S01]  /*2a00*/  LOP3.LUT R15, R2.reuse, 0x14c, RZ, 0xfc, !PT ;  /* 0x0000014c020f7812 */ /* 0x040fe200078efcff */
[----:B------:R-:W-:Y:S01]  /*2a10*/  IMAD.MOV R11, RZ, RZ, -R7 ;  /* 0x000000ffff0b7224 */ /* 0x000fe200078e0a07 */
[----:B------:R-:W-:Y:S01]  /*2a20*/  LOP3.LUT R17, R2, 0x148, RZ, 0xfc, !PT ;  /* 0x0000014802117812 */ /* 0x000fe200078efcff */
[----:B------:R-:W-:Y:S01]  /*2a30*/  @!P1 IMAD.IADD R80, R80, 0x1, -R5 ;  /* 0x0000000150509824 */ /* 0x000fe200078e0a05 */
[----:B------:R-:W-:Y:S01]  /*2a40*/  ISETP.GE.AND P1, PT, R8, RZ, PT ;  /* 0x000000ff0800720c */ /* 0x000fe20003f26270 */
[----:B------:R-:W-:Y:S01]  /*2a50*/  IMAD.HI.U32 R7, R3, R86, RZ ;  /* 0x0000005603077227 */ /* 0x000fe200078e00ff */
[----:B------:R-:W-:Y:S02]  /*2a60*/  ISETP.GT.U32.AND P6, PT, R5, R200, PT ;  /* 0x000000c80500720c */ /* 0x000fe40003fc4070 */
[----:B------:R-:W-:Y:S01]  /*2a70*/  IABS R92, R15 ;  /* 0x0000000f005c7213 */ /* 0x000fe20000000000 */
[----:B------:R-:W-:Y:S01]  /*2a80*/  IMAD.HI.U32 R8, R3, R88, RZ ;  /* 0x0000005803087227 */ /* 0x000fe200078e00ff */
[----:B------:R-:W-:-:S03]  /*2a90*/  IABS R94, R17 ;  /* 0x00000011005e7213 */ /* 0x000fc60000000000 */
[C---:B------:R-:W-:Y:S02]  /*2aa0*/  IMAD R84, R5.reuse, R11, R84 ;  /* 0x0000000b05547224 */ /* 0x040fe400078e0254 */
[----:B------:R-:W-:Y:S02]  /*2ab0*/  IMAD.MOV R7, RZ, RZ, -R7 ;  /* 0x000000ffff077224 */ /* 0x000fe400078e0a07 */
[----:B------:R-:W-:Y:S02]  /*2ac0*/  IMAD.MOV R8, RZ, RZ, -R8 ;  /* 0x000000ffff087224 */ /* 0x000fe400078e0a08 */
[----:B------:R-:W-:Y:S01]  /*2ad0*/  @!P4 IMAD.IADD R82, R82, 0x1, -R5 ;  /* 0x000000015252c824 */ /* 0x000fe200078e0a05 */
[C---:B------:R-:W-:Y:S01]  /*2ae0*/  ISETP.GT.U32.AND P4, PT, R5.reuse, R84, PT ;  /* 0x000000540500720c */ /* 0x040fe20003f84070 */
[C---:B------:R-:W-:Y:S01]  /*2af0*/  IMAD R86, R5.reuse, R7, R86 ;  /* 0x0000000705567224 */ /* 0x040fe200078e0256 */
[----:B------:R-:W-:Y:S01]  /*2b00*/  LOP3.LUT R7, R2, 0x154, RZ, 0xfc, !PT ;  /* 0x0000015402077812 */ /* 0x000fe200078efcff */
[----:B------:R-:W-:-:S02]  /*2b10*/  IMAD R88, R5, R8, R88 ;  /* 0x0000000805587224 */ /* 0x000fc400078e0258 */
[----:B------:R-:W-:Y:S01]  /*2b20*/  @!P5 IMAD.MOV R82, RZ, RZ, -R82 ;  /* 0x000000ffff52d224 */ /* 0x000fe200078e0a52 */
[C---:B------:R-:W-:Y:S01]  /*2b30*/  ISETP.GT.U32.AND P5, PT, R5.reuse, R86, PT ;  /* 0x000000560500720c */ /* 0x040fe20003fa4070 */
[--C-:B------:R-:W-:Y:S01]  /*2b40*/  @!P6 IMAD.IADD R200, R200, 0x1, -R5.reuse ;  /* 0x00000001c8c8e824 */ /* 0x100fe200078e0a05 */
[----:B------:R-:W-:Y:S01]  /*2b50*/  ISETP.GT.U32.AND P6, PT, R5, R88, PT ;  /* 0x000000580500720c */ /* 0x000fe20003fc4070 */
[----:B------:R-:W-:Y:S01]  /*2b60*/  @!P3 IMAD.MOV R80, RZ, RZ, -R80 ;  /* 0x000000ffff50b224 */ /* 0x000fe200078e0a50 */
[----:B------:R-:W-:Y:S01]  /*2b70*/  ISETP.GE.AND P3, PT, R13, RZ, PT ;  /* 0x000000ff0d00720c */ /* 0x000fe20003f66270 */
[----:B------:R-:W-:Y:S01]  /*2b80*/  @!P2 IMAD.MOV R200, RZ, RZ, -R200 ;  /* 0x000000ffffc8a224 */ /* 0x000fe200078e0ac8 */
[----:B------:R-:W-:Y:S01]  /*2b90*/  IABS R202, R7 ;  /* 0x0000000700ca7213 */ /* 0x000fe20000000000 */
[----:B------:R-:W-:Y:S01]  /*2ba0*/  @!P4 IMAD.IADD R84, R84, 0x1, -R5 ;  /* 0x000000015454c824 */ /* 0x000fe200078e0a05 */
[----:B------:R-:W-:Y:S02]  /*2bb0*/  LOP3.LUT R13, R2, 0x150, RZ, 0xfc, !PT ;  /* 0x00000150020d7812 */ /* 0x000fe400078efcff */
[----:B------:R-:W-:Y:S01]  /*2bc0*/  ISETP.GE.AND P4, PT, R7, RZ, PT ;  /* 0x000000ff0700720c */ /* 0x000fe20003f86270 */
[----:B------:R-:W-:Y:S01]  /*2bd0*/  IMAD.HI.U32 R7, R3, R202, RZ ;  /* 0x000000ca03077227 */ /* 0x000fe200078e00ff */
[----:B------:R-:W-:-:S03]  /*2be0*/  IABS R90, R13 ;  /* 0x0000000d005a7213 */ /* 0x000fc60000000000 */
[--C-:B------:R-:W-:Y:S01]  /*2bf0*/  @!P5 IMAD.IADD R86, R86, 0x1, -R5.reuse ;  /* 0x000000015656d824 */ /* 0x100fe200078e0a05 */
[C---:B------:R-:W-:Y:S01]  /*2c00*/  ISETP.GT.U32.AND P5, PT, R5.reuse, R84, PT ;  /* 0x000000540500720c */ /* 0x040fe20003fa4070 */
[----:B------:R-:W-:Y:S02]  /*2c10*/  @!P6 IMAD.IADD R88, R88, 0x1, -R5 ;  /* 0x000000015858e824 */ /* 0x000fe400078e0a05 */
[----:B------:R-:W-:Y:S01]  /*2c20*/  IMAD.MOV R8, RZ, RZ, -R7 ;  /* 0x000000ffff087224 */ /* 0x000fe200078e0a07 */
[----:B------:R-:W-:Y:S01]  /*2c30*/  ISETP.GT.U32.AND P2, PT, R5, R86, PT ;  /* 0x000000560500720c */ /* 0x000fe20003f44070 */
[----:B------:R-:W-:Y:S01]  /*2c40*/  IMAD.HI.U32 R7, R3, R90, RZ ;  /* 0x0000005a03077227 */ /* 0x000fe200078e00ff */
[----:B------:R-:W-:-:S03]  /*2c50*/  ISETP.GT.U32.AND P6, PT, R5, R88, PT ;  /* 0x000000580500720c */ /* 0x000fc60003fc4070 */
[----:B------:R-:W-:Y:S02]  /*2c60*/  IMAD R202, R5, R8, R202 ;  /* 0x0000000805ca7224 */ /* 0x000fe400078e02ca */
[----:B------:R-:W-:Y:S02]  /*2c70*/  IMAD.MOV R11, RZ, RZ, -R7 ;  /* 0x000000ffff0b7224 */ /* 0x000fe400078e0a07 */
[----:B------:R-:W-:-:S04]  /*2c80*/  IMAD.HI.U32 R7, R3, R92, RZ ;  /* 0x0000005c03077227 */ /* 0x000fc800078e00ff */
[----:B------:R-:W-:Y:S01]  /*2c90*/  @!P5 IMAD.IADD R84, R84, 0x1, -R5 ;  /* 0x000000015454d824 */ /* 0x000fe200078e0a05 */
[C---:B------:R-:W-:Y:S01]  /*2ca0*/  ISETP.GT.U32.AND P5, PT, R5.reuse, R202, PT ;  /* 0x000000ca0500720c */ /* 0x040fe20003fa4070 */
[----:B------:R-:W-:Y:S01]  /*2cb0*/  IMAD R90, R5, R11, R90 ;  /* 0x0000000b055a7224 */ /* 0x000fe200078e025a */
[----:B------:R-:W-:Y:S01]  /*2cc0*/  LOP3.LUT R11, R2, 0x144, RZ, 0xfc, !PT ;  /* 0x00000144020b7812 */ /* 0x000fe200078efcff */
[----:B------:R-:W-:-:S03]  /*2cd0*/  IMAD.HI.U32 R8, R3, R94, RZ ;  /* 0x0000005e03087227 */ /* 0x000fc600078e00ff */
[----:B------:R-:W-:Y:S01]  /*2ce0*/  IABS R204, R11 ;  /* 0x0000000b00cc7213 */ /* 0x000fe20000000000 */
[----:B------:R-:W-:Y:S02]  /*2cf0*/  IMAD.MOV R7, RZ, RZ, -R7 ;  /* 0x000000ffff077224 */ /* 0x000fe400078e0a07 */
[--C-:B------:R-:W-:Y:S01]  /*2d00*/  @!P6 IMAD.IADD R88, R88, 0x1, -R5.reuse ;  /* 0x000000015858e824 */ /* 0x100fe200078e0a05 */
[----:B------:R-:W-:Y:S01]  /*2d10*/  ISETP.GT.U32.AND P6, PT, R5, R90, PT ;  /* 0x0000005a0500720c */ /* 0x000fe20003fc4070 */
[--C-:B------:R-:W-:Y:S01]  /*2d20*/  @!P2 IMAD.IADD R86, R86, 0x1, -R5.reuse ;  /* 0x000000015656a824 */ /* 0x100fe200078e0a05 */
[----:B------:R-:W-:Y:S01]  /*2d30*/  ISETP.GE.AND P2, PT, R13, RZ, PT ;  /* 0x000000ff0d00720c */ /* 0x000fe20003f46270 */
[----:B------:R-:W-:Y:S01]  /*2d40*/  IMAD.MOV R8, RZ, RZ, -R8 ;  /* 0x000000ffff087224 */ /* 0x000fe200078e0a08 */
[----:B------:R-:W-:Y:S01]  /*2d50*/  LOP3.LUT R13, R2, 0x140, RZ, 0xfc, !PT ;  /* 0x00000140020d7812 */ /* 0x000fe200078efcff */
[C---:B------:R-:W-:Y:S02]  /*2d60*/  IMAD R92, R5.reuse, R7, R92 ;  /* 0x00000007055c7224 */ /* 0x040fe400078e025c */
[C---:B------:R-:W-:Y:S01]  /*2d70*/  IMAD R94, R5.reuse, R8, R94 ;  /* 0x00000008055e7224 */ /* 0x040fe200078e025e */
[----:B------:R-:W-:Y:S01]  /*2d80*/  IABS R96, R13 ;  /* 0x0000000d00607213 */ /* 0x000fe20000000000 */
[----:B------:R-:W-:Y:S01]  /*2d90*/  @!P0 IMAD.MOV R86, RZ, RZ, -R86 ;  /* 0x000000ffff568224 */ /* 0x000fe200078e0a56 */
[----:B------:R-:W-:Y:S01]  /*2da0*/  ISETP.GT.U32.AND P0, PT, R5, R92, PT ;  /* 0x0000005c0500720c */ /* 0x000fe20003f04070 */
[----:B------:R-:W-:-:S02]  /*2db0*/  @!P5 IMAD.IADD R202, R202, 0x1, -R5 ;  /* 0x00000001cacad824 */ /* 0x000fc400078e0a05 */
[----:B------:R-:W-:Y:S01]  /*2dc0*/  @!P3 IMAD.MOV R88, RZ, RZ, -R88 ;  /* 0x000000ffff58b224 */ /* 0x000fe200078e0a58 */
[C---:B------:R-:W-:Y:S01]  /*2dd0*/  ISETP.GT.U32.AND P3, PT, R5.reuse, R94, PT ;  /* 0x0000005e0500720c */ /* 0x040fe20003f64070 */
[----:B------:R-:W-:Y:S02]  /*2de0*/  VIADD R7, R6, 0x13c ;  /* 0x0000013c06077836 */ /* 0x000fe40000000000 */
[----:B------:R-:W-:Y:S01]  /*2df0*/  @!P1 IMAD.MOV R84, RZ, RZ, -R84 ;  /* 0x000000ffff549224 */ /* 0x000fe200078e0a54 */
[----:B------:R-:W-:Y:S01]  /*2e00*/  ISETP.GT.U32.AND P1, PT, R5, R202, PT ;  /* 0x000000ca0500720c */ /* 0x000fe20003f24070 */
[----:B------:R-:W-:Y:S01]  /*2e10*/  @!P6 IMAD.IADD R90, R90, 0x1, -R5 ;  /* 0x000000015a5ae824 */ /* 0x000fe200078e0a05 */
[----:B------:R-:W-:Y:S02]  /*2e20*/  ISETP.GE.AND P5, PT, R7, RZ, PT ;  /* 0x000000ff0700720c */ /* 0x000fe40003fa6270 */
[----:B------:R-:W-:Y:S01]  /*2e30*/  IABS R98, R7 ;  /* 0x0000000700627213 */ /* 0x000fe20000000000 */
[----:B------:R-:W-:Y:S01]  /*2e40*/  IMAD.HI.U32 R7, R3, R204, RZ ;  /* 0x000000cc03077227 */ /* 0x000fe200078e00ff */
[----:B------:R-:W-:-:S03]  /*2e50*/  ISETP.GT.U32.AND P6, PT, R5, R90, PT ;  /* 0x0000005a0500720c */ /* 0x000fc60003fc4070 */
        /* <DEDUP_REMOVED lines=9> */
[----:B------:R-:W-:Y:S01]  /*2ef0*/  @!P1 IMAD.IADD R202, R202, 0x1, -R5 ;  /* 0x00000001caca9824 */ /* 0x000fe200078e0a05 */
[----:B------:R-:W-:Y:S01]  /*2f00*/  ISETP.GE.AND P1, PT, R15, RZ, PT ;  /* 0x000000ff0f00720c */ /* 0x000fe20003f26270 */
[----:B------:R-:W-:Y:S01]  /*2f10*/  IMAD.HI.U32 R8, R3, R98, RZ ;  /* 0x0000006203087227 */ /* 0x000fe200078e00ff */
[----:B------:R-:W-:-:S03]  /*2f20*/  LOP3.LUT R15, R2, 0x138, RZ, 0xfc, !PT ;  /* 0x00000138020f7812 */ /* 0x000fc600078efcff */
[----:B------:R-:W-:Y:S01]  /*2f30*/  IMAD.MOV R7, RZ, RZ, -R7 ;  /* 0x000000ffff077224 */ /* 0x000fe200078e0a07 */
[----:B------:R-:W-:Y:S01]  /*2f40*/  IABS R100, R15 ;  /* 0x0000000f00647213 */ /* 0x000fe20000000000 */
[--C-:B------:R-:W-:Y:S01]  /*2f50*/  @!P6 IMAD.IADD R90, R90, 0x1, -R5.reuse ;  /* 0x000000015a5ae824 */ /* 0x100fe200078e0a05 */
[C---:B------:R-:W-:Y:S01]  /*2f60*/  ISETP.GT.U32.AND P6, PT, R5.reuse, R204, PT ;  /* 0x000000cc0500720c */ /* 0x040fe20003fc4070 */
[----:B------:R-:W-:Y:S02]  /*2f70*/  IMAD.MOV R8, RZ, RZ, -R8 ;  /* 0x000000ffff087224 */ /* 0x000fe400078e0a08 */
[C---:B------:R-:W-:Y:S02]  /*2f80*/  IMAD R96, R5.reuse, R7, R96 ;  /* 0x0000000705607224 */ /* 0x040fe400078e0260 */
[C---:B------:R-:W-:Y:S02]  /*2f90*/  IMAD R98, R5.reuse, R8, R98 ;  /* 0x0000000805627224 */ /* 0x040fe400078e0262 */
[----:B------:R-:W-:Y:S01]  /*2fa0*/  @!P3 IMAD.IADD R92, R92, 0x1, -R5 ;  /* 0x000000015c5cb824 */ /* 0x000fe200078e0a05 */
[----:B------:R-:W-:Y:S01]  /*2fb0*/  ISETP.GT.U32.AND P3, PT, R5, R96, PT ;  /* 0x000000600500720c */ /* 0x000fe20003f64070 */
[----:B------:R-:W-:-:S04]  /*2fc0*/  IMAD.HI.U32 R8, R3, R206, RZ ;  /* 0x000000ce03087227 */ /* 0x000fc800078e00ff */
[----:B------:R-:W-:Y:S01]  /*2fd0*/  @!P1 IMAD.MOV R92, RZ, RZ, -R92 ;  /* 0x000000ffff5c9224 */ /* 0x000fe200078e0a5c */
[C---:B------:R-:W-:Y:S01]  /*2fe0*/  ISETP.GT.U32.AND P1, PT, R5.reuse, R98, PT ;  /* 0x000000620500720c */ /* 0x040fe20003f24070 */
[--C-:B------:R-:W-:Y:S01]  /*2ff0*/  @!P6 IMAD.IADD R204, R204, 0x1, -R5.reuse ;  /* 0x00000001cccce824 */ /* 0x100fe200078e0a05 */
[C---:B------:R-:W-:Y:S01]  /*3000*/  ISETP.GT.U32.AND P6, PT, R5.reuse, R94, PT ;  /* 0x0000005e0500720c */ /* 0x040fe20003fc4070 */
[----:B------:R-:W-:Y:S02]  /*3010*/  @!P4 IMAD.MOV R202, RZ, RZ, -R202 ;  /* 0x000000ffffcac224 */ /* 0x000fe400078e0aca */
[----:B------:R-:W-:Y:S01]  /*3020*/  IMAD.MOV R8, RZ, RZ, -R8 ;  /* 0x000000ffff087224 */ /* 0x000fe200078e0a08 */
[----:B------:R-:W-:Y:S01]  /*3030*/  ISETP.GT.U32.AND P4, PT, R5, R204, PT ;  /* 0x000000cc0500720c */ /* 0x000fe20003f84070 */
[--C-:B------:R-:W-:Y:S01]  /*3040*/  @!P3 IMAD.IADD R96, R96, 0x1, -R5.reuse ;  /* 0x000000016060b824 */ /* 0x100fe200078e0a05 */
[----:B------:R-:W-:Y:S01]  /*3050*/  ISETP.GE.AND P3, PT, R17, RZ, PT ;  /* 0x000000ff1100720c */ /* 0x000fe20003f66270 */
[----:B------:R-:W-:Y:S01]  /*3060*/  @!P2 IMAD.MOV R90, RZ, RZ, -R90 ;  /* 0x000000ffff5aa224 */ /* 0x000fe200078e0a5a */
[----:B------:R-:W-:Y:S01]  /*3070*/  ISETP.GE.AND P2, PT, R11, RZ, PT ;  /* 0x000000ff0b00720c */ /* 0x000fe20003f46270 */
[C---:B------:R-:W-:Y:S01]  /*3080*/  IMAD R206, R5.reuse, R8, R206 ;  /* 0x0000000805ce7224 */ /* 0x040fe200078e02ce */
[----:B------:R-:W-:Y:S01]  /*3090*/  LOP3.LUT R8, R2, 0x130, RZ, 0xfc, !PT ;  /* 0x0000013002087812 */ /* 0x000fe200078efcff */
[----:B------:R-:W-:Y:S01]  /*30a0*/  @!P1 IMAD.IADD R98, R98, 0x1, -R5 ;  /* 0x0000000162629824 */ /* 0x000fe200078e0a05 */
[----:B------:R-:W-:Y:S01]  /*30b0*/  ISETP.GT.U32.AND P1, PT, R5, R96, PT ;  /* 0x000000600500720c */ /* 0x000fe20003f24070 */
[----:B------:R-:W-:Y:S01]  /*30c0*/  IMAD.HI.U32 R7, R3, R100, RZ ;  /* 0x0000006403077227 */ /* 0x000fe200078e00ff */
[----:B------:R-:W-:-:S02]  /*30d0*/  IABS R102, R8 ;  /* 0x0000000800667213 */ /* 0x000fc40000000000 */
[----:B------:R-:W-:Y:S01]  /*30e0*/  LOP3.LUT R17, R2, 0x124, RZ, 0xfc, !PT ;  /* 0x0000012402117812 */ /* 0x000fe200078efcff */
[----:B------:R-:W-:Y:S02]  /*30f0*/  IMAD.MOV R7, RZ, RZ, -R7 ;  /* 0x000000ffff077224 */ /* 0x000fe400078e0a07 */
[--C-:B------:R-:W-:Y:S01]  /*3100*/  @!P6 IMAD.IADD R94, R94, 0x1, -R5.reuse ;  /* 0x000000015e5ee824 */ /* 0x100fe200078e0a05 */
[----:B------:R-:W-:Y:S01]  /*3110*/  ISETP.GE.AND P6, PT, R13, RZ, PT ;  /* 0x000000ff0d00720c */ /* 0x000fe20003fc6270 */
[----:B------:R-:W-:Y:S01]  /*3120*/  @!P4 IMAD.IADD R204, R204, 0x1, -R5 ;  /* 0x00000001ccccc824 */ /* 0x000fe200078e0a05 */
[C---:B------:R-:W-:Y:S01]  /*3130*/  LOP3.LUT R13, R2.reuse, 0x12c, RZ, 0xfc, !PT ;  /* 0x0000012c020d7812 */ /* 0x040fe200078efcff */
[----:B------:R-:W-:Y:S01]  /*3140*/  IMAD R100, R5, R7, R100 ;  /* 0x0000000705647224 */ /* 0x000fe200078e0264 */
[----:B------:R-:W-:Y:S01]  /*3150*/  ISETP.GE.AND P4, PT, R15, RZ, PT ;  /* 0x000000ff0f00720c */ /* 0x000fe20003f86270 */
[----:B------:R-:W-:Y:S01]  /*3160*/  IMAD.HI.U32 R7, R3, R102, RZ ;  /* 0x0000006603077227 */ /* 0x000fe200078e00ff */
[----:B------:R-:W-:-:S02]  /*3170*/  LOP3.LUT R15, R2, 0x128, RZ, 0xfc, !PT ;  /* 0x00000128020f7812 */ /* 0x000fc400078efcff */
[----:B------:R-:W-:Y:S01]  /*3180*/  IABS R104, R13 ;  /* 0x0000000d00687213 */ /* 0x000fe20000000000 */
[----:B------:R-:W-:Y:S01]  /*3190*/  @!P2 IMAD.MOV R204, RZ, RZ, -R204 ;  /* 0x000000ffffcca224 */ /* 0x000fe200078e0acc */
[C---:B------:R-:W-:Y:S01]  /*31a0*/  ISETP.GT.U32.AND P2, PT, R5.reuse, R100, PT ;  /* 0x000000640500720c */ /* 0x040fe20003f44070 */
[----:B------:R-:W-:Y:S01]  /*31b0*/  @!P1 IMAD.IADD R96, R96, 0x1, -R5 ;  /* 0x0000000160609824 */ /* 0x000fe200078e0a05 */
[C---:B------:R-:W-:Y:S01]  /*31c0*/  ISETP.GT.U32.AND P1, PT, R5.reuse, R206, PT ;  /* 0x000000ce0500720c */ /* 0x040fe20003f24070 */
[----:B------:R-:W-:Y:S01]  /*31d0*/  IMAD.MOV R7, RZ, RZ, -R7 ;  /* 0x000000ffff077224 */ /* 0x000fe200078e0a07 */
[----:B------:R-:W-:Y:S01]  /*31e0*/  IABS R106, R15 ;  /* 0x0000000f006a7213 */ /* 0x000fe20000000000 */
[----:B------:R-:W-:Y:S01]  /*31f0*/  @!P0 IMAD.MOV R94, RZ, RZ, -R94 ;  /* 0x000000ffff5e8224 */ /* 0x000fe200078e0a5e */
[C---:B------:R-:W-:Y:S01]  /*3200*/  ISETP.GT.U32.AND P0, PT, R5.reuse, R98, PT ;  /* 0x000000620500720c */ /* 0x040fe20003f04070 */
[----:B------:R-:W-:Y:S01]  /*3210*/  IMAD R102, R5, R7, R102 ;  /* 0x0000000705667224 */ /* 0x000fe200078e0266 */
[----:B------:R-:W-:Y:S01]  /*3220*/  IABS R208, R17 ;  /* 0x0000001100d07213 */ /* 0x000fe20000000000 */
[----:B------:R-:W-:-:S02]  /*3230*/  @!P6 IMAD.MOV R96, RZ, RZ, -R96 ;  /* 0x000000ffff60e224 */ /* 0x000fc400078e0a60 */
[----:B------:R-:W-:Y:S01]  /*3240*/  IMAD.HI.U32 R7, R3, R104, RZ ;  /* 0x0000006803077227 */ /* 0x000fe200078e00ff */
[----:B------:R-:W-:-:S03]  /*3250*/  ISETP.GT.U32.AND P6, PT, R5, R102, PT ;  /* 0x000000660500720c */ /* 0x000fc60003fc4070 */
[--C-:B------:R-:W-:Y:S02]  /*3260*/  @!P2 IMAD.IADD R100, R100, 0x1, -R5.reuse ;  /* 0x000000016464a824 */ /* 0x100fe400078e0a05 */
[--C-:B------:R-:W-:Y:S02]  /*3270*/  @!P1 IMAD.IADD R206, R206, 0x1, -R5.reuse ;  /* 0x00000001cece9824 */ /* 0x100fe400078e0a05 */
[----:B------:R-:W-:Y:S01]  /*3280*/  @!P0 IMAD.IADD R98, R98, 0x1, -R5 ;  /* 0x0000000162628824 */ /* 0x000fe200078e0a05 */
[C---:B------:R-:W-:Y:S01]  /*3290*/  ISETP.GT.U32.AND P2, PT, R5.reuse, R100, PT ;  /* 0x000000640500720c */ /* 0x040fe20003f44070 */
[----:B------:R-:W-:Y:S01]  /*32a0*/  IMAD.MOV R7, RZ, RZ, -R7 ;  /* 0x000000ffff077224 */ /* 0x000fe200078e0a07 */
[----:B------:R-:W-:Y:S01]  /*32b0*/  ISETP.GT.U32.AND P1, PT, R5, R206, PT ;  /* 0x000000ce0500720c */ /* 0x000fe20003f24070 */
[----:B------:R-:W-:Y:S01]  /*32c0*/  IMAD.HI.U32 R11, R3, R208, RZ ;  /* 0x000000d0030b7227 */ /* 0x000fe200078e00ff */
[----:B------:R-:W-:-:S03]  /*32d0*/  ISETP.GE.AND P0, PT, R8, RZ, PT ;  /* 0x000000ff0800720c */ /* 0x000fc60003f06270 */
        /* <DEDUP_REMOVED lines=56> */
[----:B------:R-:W-:-:S02]  /*3660*/  IABS R116, R13 ;  /* 0x0000000d00747213 */ /* 0x000fc40000000000 */
[----:B------:R-:W-:Y:S01]  /*3670*/  ISETP.GE.AND P2, PT, R15, RZ, PT ;  /* 0x000000ff0f00720c */ /* 0x000fe20003f46270 */
[--C-:B------:R-:W-:Y:S01]  /*3680*/  @!P4 IMAD.IADD R108, R108, 0x1, -R5.reuse ;  /* 0x000000016c6cc824 */ /* 0x100fe200078e0a05 */
[----:B------:R-:W-:Y:S01]  /*3690*/  ISETP.GE.AND P4, PT, R7, RZ, PT ;  /* 0x000000ff0700720c */ /* 0x000fe20003f86270 */
[----:B------:R-:W-:Y:S01]  /*36a0*/  IMAD.HI.U32 R7, R3, R210, RZ ;  /* 0x000000d203077227 */ /* 0x000fe200078e00ff */
[----:B------:R-:W-:Y:S02]  /*36b0*/  LOP3.LUT R15, R2, 0x108, RZ, 0xfc, !PT ;  /* 0x00000108020f7812 */ /* 0x000fe400078efcff */
[----:B------:R-:W-:Y:S01]  /*36c0*/  ISETP.GE.AND P0, PT, R17, RZ, PT ;  /* 0x000000ff1100720c */ /* 0x000fe20003f06270 */
[--C-:B------:R-:W-:Y:S01]  /*36d0*/  @!P5 IMAD.IADD R110, R110, 0x1, -R5.reuse ;  /* 0x000000016e6ed824 */ /* 0x100fe200078e0a05 */
[C---:B------:R-:W-:Y:S01]  /*36e0*/  ISETP.GT.U32.AND P5, PT, R5.reuse, R108, PT ;  /* 0x0000006c0500720c */ /* 0x040fe20003fa4070 */
[----:B------:R-:W-:Y:S01]  /*36f0*/  @!P6 IMAD.IADD R112, R112, 0x1, -R5 ;  /* 0x000000017070e824 */ /* 0x000fe200078e0a05 */
[----:B------:R-:W-:Y:S01]  /*3700*/  LOP3.LUT R17, R2, 0x104, RZ, 0xfc, !PT ;  /* 0x0000010402117812 */ /* 0x000fe200078efcff */
[----:B------:R-:W-:Y:S01]  /*3710*/  IMAD.MOV R8, RZ, RZ, -R7 ;  /* 0x000000ffff087224 */ /* 0x000fe200078e0a07 */
[----:B------:R-:W-:Y:S01]  /*3720*/  ISETP.GT.U32.AND P6, PT, R5, R110, PT ;  /* 0x0000006e0500720c */ /* 0x000fe20003fc4070 */
[----:B------:R-:W-:Y:S01]  /*3730*/  IMAD.HI.U32 R7, R3, R114, RZ ;  /* 0x0000007203077227 */ /* 0x000fe200078e00ff */
[----:B------:R-:W-:-:S02]  /*3740*/  IABS R118, R15 ;  /* 0x0000000f00767213 */ /* 0x000fc40000000000 */
[----:B------:R-:W-:Y:S01]  /*3750*/  IABS R212, R17 ;  /* 0x0000001100d47213 */ /* 0x000fe20000000000 */
[----:B------:R-:W-:Y:S02]  /*3760*/  IMAD.MOV R7, RZ, RZ, -R7 ;  /* 0x000000ffff077224 */ /* 0x000fe400078e0a07 */
[C---:B------:R-:W-:Y:S02]  /*3770*/  IMAD R210, R5.reuse, R8, R210 ;  /* 0x0000000805d27224 */ /* 0x040fe400078e02d2 */
[C---:B------:R-:W-:Y:S02]  /*3780*/  IMAD R114, R5.reuse, R7, R114 ;  /* 0x0000000705727224 */ /* 0x040fe400078e0272 */
[--C-:B------:R-:W-:Y:S01]  /*3790*/  @!P5 IMAD.IADD R108, R108, 0x1, -R5.reuse ;  /* 0x000000016c6cd824 */ /* 0x100fe200078e0a05 */
[C---:B------:R-:W-:Y:S01]  /*37a0*/  ISETP.GT.U32.AND P5, PT, R5.reuse, R210, PT ;  /* 0x000000d20500720c */ /* 0x040fe20003fa4070 */
[----:B------:R-:W-:Y:S01]  /*37b0*/  @!P6 IMAD.IADD R110, R110, 0x1, -R5 ;  /* 0x000000016e6ee824 */ /* 0x000fe200078e0a05 */
[----:B------:R-:W-:Y:S01]  /*37c0*/  ISETP.GT.U32.AND P6, PT, R5, R114, PT ;  /* 0x000000720500720c */ /* 0x000fe20003fc4070 */
[----:B------:R-:W-:-:S04]  /*37d0*/  IMAD.HI.U32 R7, R3, R116, RZ ;  /* 0x0000007403077227 */ /* 0x000fc800078e00ff */
[----:B------:R-:W-:Y:S02]  /*37e0*/  IMAD.MOV R7, RZ, RZ, -R7 ;  /* 0x000000ffff077224 */ /* 0x000fe400078e0a07 */
[----:B------:R-:W-:Y:S02]  /*37f0*/  @!P1 IMAD.MOV R108, RZ, RZ, -R108 ;  /* 0x000000ffff6c9224 */ /* 0x000fe400078e0a6c */
[----:B------:R-:W-:Y:S02]  /*3800*/  IMAD R116, R5, R7, R116 ;  /* 0x0000000705747224 */ /* 0x000fe400078e0274 */
[--C-:B------:R-:W-:Y:S01]  /*3810*/  @!P5 IMAD.IADD R210, R210, 0x1, -R5.reuse ;  /* 0x00000001d2d2d824 */ /* 0x100fe200078e0a05 */
[----:B------:R-:W-:Y:S01]  /*3820*/  ISETP.GE.AND P5, PT, R13, RZ, PT ;  /* 0x000000ff0d00720c */ /* 0x000fe20003fa6270 */
[----:B------:R-:W-:Y:S01]  /*3830*/  @!P6 IMAD.IADD R114, R114, 0x1, -R5 ;  /* 0x000000017272e824 */ /* 0x000fe200078e0a05 */
[----:B------:R-:W-:Y:S01]  /*3840*/  LOP3.LUT R13, R2, 0x100, RZ, 0xfc, !PT ;  /* 0x00000100020d7812 */ /* 0x000fe200078efcff */
[----:B------:R-:W-:Y:S01]  /*3850*/  IMAD.HI.U32 R7, R3, R118, RZ ;  /* 0x0000007603077227 */ /* 0x000fe200078e00ff */
[----:B------:R-:W-:-:S02]  /*3860*/  ISETP.GT.U32.AND P1, PT, R5, R210, PT ;  /* 0x000000d20500720c */ /* 0x000fc40003f24070 */
[----:B------:R-:W-:Y:S01]  /*3870*/  ISETP.GT.U32.AND P6, PT, R5, R114, PT ;  /* 0x000000720500720c */ /* 0x000fe20003fc4070 */
[----:B------:R-:W-:Y:S01]  /*3880*/  IMAD.HI.U32 R8, R3, R212, RZ ;  /* 0x000000d403087227 */ /* 0x000fe200078e00ff */
[----:B------:R-:W-:-:S03]  /*3890*/  IABS R120, R13 ;  /* 0x0000000d00787213 */ /* 0x000fc60000000000 */
[----:B------:R-:W-:Y:S02]  /*38a0*/  IMAD.MOV R7, RZ, RZ, -R7 ;  /* 0x000000ffff077224 */ /* 0x000fe400078e0a07 */
[----:B------:R-:W-:Y:S02]  /*38b0*/  IMAD.MOV R8, RZ, RZ, -R8 ;  /* 0x000000ffff087224 */ /* 0x000fe400078e0a08 */
[C---:B------:R-:W-:Y:S02]  /*38c0*/  IMAD R118, R5.reuse, R7, R118 ;  /* 0x0000000705767224 */ /* 0x040fe400078e0276 */
[C---:B------:R-:W-:Y:S02]  /*38d0*/  IMAD R212, R5.reuse, R8, R212 ;  /* 0x0000000805d47224 */ /* 0x040fe400078e02d4 */
[--C-:B------:R-:W-:Y:S02]  /*38e0*/  @!P1 IMAD.IADD R210, R210, 0x1, -R5.reuse ;  /* 0x00000001d2d29824 */ /* 0x100fe400078e0a05 */
[----:B------:R-:W-:Y:S01]  /*38f0*/  @!P6 IMAD.IADD R114, R114, 0x1, -R5 ;  /* 0x000000017272e824 */ /* 0x000fe200078e0a05 */
[C---:B------:R-:W-:Y:S01]  /*3900*/  ISETP.GT.U32.AND P6, PT, R5.reuse, R118, PT ;  /* 0x000000760500720c */ /* 0x040fe20003fc4070 */
[----:B------:R-:W-:Y:S01]  /*3910*/  @!P4 IMAD.MOV R210, RZ, RZ, -R210 ;  /* 0x000000ffffd2c224 */ /* 0x000fe200078e0ad2 */
[C---:B------:R-:W-:Y:S01]  /*3920*/  ISETP.GT.U32.AND P4, PT, R5.reuse, R212, PT ;  /* 0x000000d40500720c */ /* 0x040fe20003f84070 */
[----:B------:R-:W-:Y:S01]  /*3930*/  @!P0 IMAD.MOV R208, RZ, RZ, -R208 ;  /* 0x000000ffffd08224 */ /* 0x000fe200078e0ad0 */
[C---:B------:R-:W-:Y:S01]  /*3940*/  ISETP.GT.U32.AND P0, PT, R5.reuse, R112, PT ;  /* 0x000000700500720c */ /* 0x040fe20003f04070 */
[----:B------:R-:W-:Y:S01]  /*3950*/  @!P3 IMAD.MOV R110, RZ, RZ, -R110 ;  /* 0x000000ffff6eb224 */ /* 0x000fe200078e0a6e */
[----:B------:R-:W-:Y:S01]  /*3960*/  ISETP.GT.U32.AND P3, PT, R5, R116, PT ;  /* 0x000000740500720c */ /* 0x000fe20003f64070 */
[----:B------:R-:W-:-:S05]  /*3970*/  VIADD R7, R6, 0xfc ;  /* 0x000000fc06077836 */ /* 0x000fca0000000000 */
[----:B------:R-:W-:Y:S01]  /*3980*/  ISETP.GE.AND P1, PT, R7, RZ, PT ;  /* 0x000000ff0700720c */ /* 0x000fe20003f26270 */
[--C-:B------:R-:W-:Y:S01]  /*3990*/  @!P6 IMAD.IADD R118, R118, 0x1, -R5.reuse ;  /* 0x000000017676e824 */ /* 0x100fe200078e0a05 */
[----:B------:R-:W-:Y:S01]  /*39a0*/  IABS R214, R7 ;  /* 0x0000000700d67213 */ /* 0x000fe20000000000 */
[--C-:B------:R-:W-:Y:S02]  /*39b0*/  @!P4 IMAD.IADD R212, R212, 0x1, -R5.reuse ;  /* 0x00000001d4d4c824 */ /* 0x100fe400078e0a05 */
[----:B------:R-:W-:Y:S01]  /*39c0*/  IMAD.HI.U32 R7, R3, R120, RZ ;  /* 0x0000007803077227 */ /* 0x000fe200078e00ff */
[C---:B------:R-:W-:Y:S02]  /*39d0*/  ISETP.GT.U32.AND P6, PT, R5.reuse, R118, PT ;  /* 0x000000760500720c */ /* 0x040fe40003fc4070 */
[----:B------:R-:W-:Y:S01]  /*39e0*/  ISETP.GT.U32.AND P4, PT, R5, R212, PT ;  /* 0x000000d40500720c */ /* 0x000fe20003f84070 */
[--C-:B------:R-:W-:Y:S01]  /*39f0*/  @!P0 IMAD.IADD R112, R112, 0x1, -R5.reuse ;  /* 0x0000000170708824 */ /* 0x100fe200078e0a05 */
[----:B------:R-:W-:Y:S01]  /*3a00*/  ISETP.GE.AND P0, PT, R11, RZ, PT ;  /* 0x000000ff0b00720c */ /* 0x000fe20003f06270 */
[----:B------:R-:W-:-:S02]  /*3a10*/  @!P3 IMAD.IADD R116, R116, 0x1, -R5 ;  /* 0x000000017474b824 */ /* 0x000fc400078e0a05 */
[----:B------:R-:W-:Y:S02]  /*3a20*/  IMAD.MOV R11, RZ, RZ, -R7 ;  /* 0x000000ffff0b7224 */ /* 0x000fe400078e0a07 */
[----:B------:R-:W-:Y:S01]  /*3a30*/  IMAD.HI.U32 R7, R3, R214, RZ ;  /* 0x000000d603077227 */ /* 0x000fe200078e00ff */
[----:B------:R-:W-:-:S03]  /*3a40*/  ISETP.GT.U32.AND P3, PT, R5, R116, PT ;  /* 0x000000740500720c */ /* 0x000fc60003f64070 */
[----:B------:R-:W-:Y:S01]  /*3a50*/  @!P2 IMAD.MOV R112, RZ, RZ, -R112 ;  /* 0x000000ffff70a224 */ /* 0x000fe200078e0a70 */
[----:B------:R-:W-:Y:S01]  /*3a60*/  ISETP.GE.AND P2, PT, R15, RZ, PT ;  /* 0x000000ff0f00720c */ /* 0x000fe20003f46270 */
[C---:B------:R-:W-:Y:S01]  /*3a70*/  IMAD R120, R5.reuse, R11, R120 ;  /* 0x0000000b05787224 */ /* 0x040fe200078e0278 */
[----:B------:R-:W-:Y:S01]  /*3a80*/  LOP3.LUT R15, R2, 0xf8, RZ, 0xfc, !PT ;  /* 0x000000f8020f7812 */ /* 0x000fe200078efcff */
[----:B------:R-:W-:Y:S02]  /*3a90*/  IMAD.MOV R7, RZ, RZ, -R7 ;  /* 0x000000ffff077224 */ /* 0x000fe400078e0a07 */
[--C-:B------:R-:W-:Y:S01]  /*3aa0*/  @!P6 IMAD.IADD R118, R118, 0x1, -R5.reuse ;  /* 0x000000017676e824 */ /* 0x100fe200078e0a05 */
[C---:B------:R-:W-:Y:S01]  /*3ab0*/  ISETP.GT.U32.AND P6, PT, R5.reuse, R120, PT ;  /* 0x000000780500720c */ /* 0x040fe20003fc4070 */
[----:B------:R-:W-:Y:S01]  /*3ac0*/  IMAD R214, R5, R7, R214 ;  /* 0x0000000705d67224 */ /* 0x000fe200078e02d6 */
[----:B------:R-:W-:Y:S01]  /*3ad0*/  IABS R122, R15 ;  /* 0x0000000f007a7213 */ /* 0x000fe20000000000 */
[----:B------:R-:W-:-:S02]  /*3ae0*/  @!P4 IMAD.IADD R212, R212, 0x1, -R5 ;  /* 0x00000001d4d4c824 */ /* 0x000fc400078e0a05 */
[--C-:B------:R-:W-:Y:S01]  /*3af0*/  @!P3 IMAD.IADD R116, R116, 0x1, -R5.reuse ;  /* 0x000000017474b824 */ /* 0x100fe200078e0a05 */
[----:B------:R-:W-:Y:S01]  /*3b00*/  ISETP.GT.U32.AND P4, PT, R5, R214, PT ;  /* 0x000000d60500720c */ /* 0x000fe20003f84070 */
[----:B------:R-:W-:Y:S01]  /*3b10*/  IMAD.HI.U32 R8, R3, R122, RZ ;  /* 0x0000007a03087227 */ /* 0x000fe200078e00ff */
[----:B------:R-:W-:Y:S02]  /*3b20*/  ISETP.GE.AND P3, PT, R13, RZ, PT ;  /* 0x000000ff0d00720c */ /* 0x000fe40003f66270 */
[----:B------:R-:W-:Y:S01]  /*3b30*/  LOP3.LUT R13, R2, 0xf4, RZ, 0xfc, !PT ;  /* 0x000000f4020d7812 */ /* 0x000fe200078efcff */
[----:B------:R-:W-:Y:S02]  /*3b40*/  IMAD.MOV R8, RZ, RZ, -R8 ;  /* 0x000000ffff087224 */ /* 0x000fe400078e0a08 */
[----:B------:R-:W-:Y:S01]  /*3b50*/  @!P6 IMAD.IADD R120, R120, 0x1, -R5 ;  /* 0x000000017878e824 */ /* 0x000fe200078e0a05 */
[----:B------:R-:W-:Y:S01]  /*3b60*/  IABS R124, R13 ;  /* 0x0000000d007c7213 */ /* 0x000fe20000000000 */
[----:B------:R-:W-:-:S02]  /*3b70*/  IMAD R122, R5, R8, R122 ;  /* 0x00000008057a7224 */ /* 0x000fc400078e027a */
[----:B------:R-:W-:Y:S01]  /*3b80*/  @!P5 IMAD.MOV R116, RZ, RZ, -R116 ;  /* 0x000000ffff74d224 */ /* 0x000fe200078e0a74 */
[----:B------:R-:W-:Y:S01]  /*3b90*/  ISETP.GE.AND P5, PT, R15, RZ, PT ;  /* 0x000000ff0f00720c */ /* 0x000fe20003fa6270 */
[----:B------:R-:W-:Y:S01]  /*3ba0*/  @!P4 IMAD.IADD R214, R214, 0x1, -R5 ;  /* 0x00000001d6d6c824 */ /* 0x000fe200078e0a05 */
[----:B------:R-:W-:Y:S01]  /*3bb0*/  ISETP.GT.U32.AND P4, PT, R5, R120, PT ;  /* 0x000000780500720c */ /* 0x000fe20003f84070 */
[----:B------:R-:W-:Y:S01]  /*3bc0*/  IMAD.HI.U32 R7, R3, R124, RZ ;  /* 0x0000007c03077227 */ /* 0x000fe200078e00ff */
[C---:B------:R-:W-:Y:S02]  /*3bd0*/  ISETP.GT.U32.AND P6, PT, R5.reuse, R122, PT ;  /* 0x0000007a0500720c */ /* 0x040fe40003fc4070 */
[C---:B------:R-:W-:Y:S01]  /*3be0*/  LOP3.LUT R15, R2.reuse, 0xf0, RZ, 0xfc, !PT ;  /* 0x000000f0020f7812 */ /* 0x040fe200078efcff */
[----:B------:R-:W-:Y:S02]  /*3bf0*/  IMAD.MOV R7, RZ, RZ, -R7 ;  /* 0x000000ffff077224 */ /* 0x000fe400078e0a07 */
[----:B------:R-:W-:Y:S01]  /*3c00*/  @!P0 IMAD.MOV R114, RZ, RZ, -R114 ;  /* 0x000000ffff728224 */ /* 0x000fe200078e0a72 */
[----:B------:R-:W-:Y:S01]  /*3c10*/  IABS R126, R15 ;  /* 0x0000000f007e7213 */ /* 0x000fe20000000000 */
[----:B------:R-:W-:Y:S01]  /*3c20*/  IMAD R124, R5, R7, R124 ;  /* 0x00000007057c7224 */ /* 0x000fe200078e027c */
[----:B------:R-:W-:Y:S01]  /*3c30*/  ISETP.GE.AND P0, PT, R17, RZ, PT ;  /* 0x000000ff1100720c */ /* 0x000fe20003f06270 */
[----:B------:R-:W-:Y:S01]  /*3c40*/  @!P2 IMAD.MOV R118, RZ, RZ, -R118 ;  /* 0x000000ffff76a224 */ /* 0x000fe200078e0a76 */
[----:B------:R-:W-:Y:S01]  /*3c50*/  LOP3.LUT R17, R2, 0xec, RZ, 0xfc, !PT ;  /* 0x000000ec02117812 */ /* 0x000fe200078efcff */
[--C-:B------:R-:W-:Y:S01]  /*3c60*/  @!P4 IMAD.IADD R120, R120, 0x1, -R5.reuse ;  /* 0x000000017878c824 */ /* 0x100fe200078e0a05 */
[C---:B------:R-:W-:Y:S01]  /*3c70*/  ISETP.GT.U32.AND P4, PT, R5.reuse, R124, PT ;  /* 0x0000007c0500720c */ /* 0x040fe20003f84070 */
[----:B------:R-:W-:Y:S01]  /*3c80*/  @!P6 IMAD.IADD R122, R122, 0x1, -R5 ;  /* 0x000000017a7ae824 */ /* 0x000fe200078e0a05 */
[----:B------:R-:W-:Y:S01]  /*3c90*/  ISETP.GT.U32.AND P6, PT, R5, R214, PT ;  /* 0x000000d60500720c */ /* 0x000fe20003fc4070 */
[----:B------:R-:W-:Y:S01]  /*3ca0*/  IMAD.HI.U32 R8, R3, R126, RZ ;  /* 0x0000007e03087227 */ /* 0x000fe200078e00ff */
[----:B------:R-:W-:-:S02]  /*3cb0*/  IABS R216, R17 ;  /* 0x0000001100d87213 */ /* 0x000fc40000000000 */
[C---:B------:R-:W-:Y:S01]  /*3cc0*/  ISETP.GT.U32.AND P2, PT, R5.reuse, R122, PT ;  /* 0x0000007a0500720c */ /* 0x040fe20003f44070 */
[----:B------:R-:W-:Y:S02]  /*3cd0*/  IMAD.MOV R8, RZ, RZ, -R8 ;  /* 0x000000ffff087224 */ /* 0x000fe400078e0a08 */
[----:B------:R-:W-:Y:S02]  /*3ce0*/  @!P0 IMAD.MOV R212, RZ, RZ, -R212 ;  /* 0x000000ffffd48224 */ /* 0x000fe400078e0ad4 */
[----:B------:R-:W-:Y:S02]  /*3cf0*/  IMAD R126, R5, R8, R126 ;  /* 0x00000008057e7224 */ /* 0x000fe400078e027e */
[----:B------:R-:W-:-:S04]  /*3d00*/  IMAD.HI.U32 R8, R3, R128, RZ ;  /* 0x0000008003087227 */ /* 0x000fc800078e00ff */
[--C-:B------:R-:W-:Y:S02]  /*3d10*/  @!P4 IMAD.IADD R124, R124, 0x1, -R5.reuse ;  /* 0x000000017c7cc824 */ /* 0x100fe400078e0a05 */
[----:B------:R-:W-:Y:S02]  /*3d20*/  IMAD.MOV R8, RZ, RZ, -R8 ;  /* 0x000000ffff087224 */ /* 0x000fe400078e0a08 */
[----:B------:R-:W-:Y:S01]  /*3d30*/  @!P6 IMAD.IADD R214, R214, 0x1, -R5 ;  /* 0x00000001d6d6e824 */ /* 0x000fe200078e0a05 */
[C---:B------:R-:W-:Y:S01]  /*3d40*/  ISETP.GT.U32.AND P6, PT, R5.reuse, R126, PT ;  /* 0x0000007e0500720c */ /* 0x040fe20003fc4070 */
[C---:B------:R-:W-:Y:S01]  /*3d50*/  IMAD R128, R5.reuse, R8, R128 ;  /* 0x0000000805807224 */ /* 0x040fe200078e0280 */
[----:B------:R-:W-:Y:S01]  /*3d60*/  ISETP.GT.U32.AND P0, PT, R5, R124, PT ;  /* 0x0000007c0500720c */ /* 0x000fe20003f04070 */
[----:B------:R-:W-:-:S04]  /*3d70*/  IMAD.HI.U32 R11, R3, R130, RZ ;  /* 0x00000082030b7227 */ /* 0x000fc800078e00ff */
[----:B------:R-:W-:-:S04]  /*3d80*/  IMAD.HI.U32 R7, R3, R216, RZ ;  /* 0x000000d803077227 */ /* 0x000fc800078e00ff */
[----:B------:R-:W-:Y:S01]  /*3d90*/  @!P1 IMAD.MOV R214, RZ, RZ, -R214 ;  /* 0x000000ffffd69224 */ /* 0x000fe200078e0ad6 */
[----:B------:R-:W-:Y:S01]  /*3da0*/  ISETP.GT.U32.AND P1, PT, R5, R128, PT ;  /* 0x000000800500720c */ /* 0x000fe20003f24070 */
[----:B------:R-:W-:Y:S02]  /*3db0*/  IMAD.MOV R11, RZ, RZ, -R11 ;  /* 0x000000ffff0b7224 */ /* 0x000fe400078e0a0b */
[----:B------:R-:W-:Y:S02]  /*3dc0*/  IMAD.MOV R7, RZ, RZ, -R7 ;  /* 0x000000ffff077224 */ /* 0x000fe400078e0a07 */
[--C-:B------:R-:W-:Y:S01]  /*3dd0*/  @!P2 IMAD.IADD R122, R122, 0x1, -R5.reuse ;  /* 0x000000017a7aa824 */ /* 0x100fe200078e0a05 */
[----:B------:R-:W-:Y:S01]  /*3de0*/  ISETP.GE.AND P2, PT, R13, RZ, PT ;  /* 0x000000ff0d00720c */ /* 0x000fe20003f46270 */
[C---:B------:R-:W-:Y:S01]  /*3df0*/  IMAD R130, R5.reuse, R11, R130 ;  /* 0x0000000b05827224 */ /* 0x040fe200078e0282 */
[----:B------:R-:W-:Y:S01]  /*3e00*/  LOP3.LUT R11, R2, 0xe0, RZ, 0xfc, !PT ;  /* 0x000000e0020b7812 */ /* 0x000fe200078efcff */
[--C-:B------:R-:W-:Y:S01]  /*3e10*/  @!P6 IMAD.IADD R126, R126, 0x1, -R5.reuse ;  /* 0x000000017e7ee824 */ /* 0x100fe200078e0a05 */
[----:B------:R-:W-:Y:S01]  /*3e20*/  LOP3.LUT R13, R2, 0xd8, RZ, 0xfc, !PT ;  /* 0x000000d8020d7812 */ /* 0x000fe200078efcff */
[C---:B------:R-:W-:Y:S01]  /*3e30*/  IMAD R216, R5.reuse, R7, R216 ;  /* 0x0000000705d87224 */ /* 0x040fe200078e02d8 */
[----:B------:R-:W-:Y:S01]  /*3e40*/  IABS R132, R11 ;  /* 0x0000000b00847213 */ /* 0x000fe20000000000 */
[----:B------:R-:W-:Y:S01]  /*3e50*/  VIADD R7, R6, 0xdc ;  /* 0x000000dc06077836 */ /* 0x000fe20000000000 */
[----:B------:R-:W-:Y:S01]  /*3e60*/  IABS R134, R13 ;  /* 0x0000000d00867213 */ /* 0x000fe20000000000 */
[--C-:B------:R-:W-:Y:S01]  /*3e70*/  @!P0 IMAD.IADD R124, R124, 0x1, -R5.reuse ;  /* 0x000000017c7c8824 */ /* 0x100fe200078e0a05 */
[C---:B------:R-:W-:Y:S01]  /*3e80*/  ISETP.GT.U32.AND P0, PT, R5.reuse, R130, PT ;  /* 0x000000820500720c */ /* 0x040fe20003f04070 */
[----:B------:R-:W-:Y:S01]  /*3e90*/  @!P3 IMAD.MOV R120, RZ, RZ, -R120 ;  /* 0x000000ffff78b224 */ /* 0x000fe200078e0a78 */
[----:B------:R-:W-:Y:S01]  /*3ea0*/  ISETP.GT.U32.AND P3, PT, R5, R126, PT ;  /* 0x0000007e0500720c */ /* 0x000fe20003f64070 */
[----:B------:R-:W-:Y:S01]  /*3eb0*/  @!P5 IMAD.MOV R122, RZ, RZ, -R122 ;  /* 0x000000ffff7ad224 */ /* 0x000fe200078e0a7a */
[----:B------:R-:W-:Y:S01]  /*3ec0*/  ISETP.GE.AND P4, PT, R7, RZ, PT ;  /* 0x000000ff0700720c */ /* 0x000fe20003f86270 */
[----:B------:R-:W-:Y:S01]  /*3ed0*/  @!P1 IMAD.IADD R128, R128, 0x1, -R5 ;  /* 0x0000000180809824 */ /* 0x000fe200078e0a05 */
[----:B------:R-:W-:Y:S01]  /*3ee0*/  IABS R218, R7 ;  /* 0x0000000700da7213 */ /* 0x000fe20000000000 */
[----:B------:R-:W-:Y:S01]  /*3ef0*/  IMAD.HI.U32 R7, R3, R132, RZ ;  /* 0x0000008403077227 */ /* 0x000fe200078e00ff */
[----:B------:R-:W-:-:S02]  /*3f00*/  ISETP.GE.AND P5, PT, R15, RZ, PT ;  /* 0x000000ff0f00720c */ /* 0x000fc40003fa6270 */
[C---:B------:R-:W-:Y:S01]  /*3f10*/  ISETP.GT.U32.AND P6, PT, R5.reuse, R216, PT ;  /* 0x000000d80500720c */ /* 0x040fe20003fc4070 */
[----:B------:R-:W-:Y:S01]  /*3f20*/  @!P2 IMAD.MOV R124, RZ, RZ, -R124 ;  /* 0x000000ffff7ca224 */ /* 0x000fe200078e0a7c */
[----:B------:R-:W-:Y:S01]  /*3f30*/  ISETP.GT.U32.AND P2, PT, R5, R128, PT ;  /* 0x000000800500720c */ /* 0x000fe20003f44070 */
[----:B------:R-:W-:Y:S01]  /*3f40*/  IMAD.MOV R8, RZ, RZ, -R7 ;  /* 0x000000ffff087224 */ /* 0x000fe200078e0a07 */
[----:B------:R-:W-:Y:S01]  /*3f50*/  LOP3.LUT R15, R2, 0xd4, RZ, 0xfc, !PT ;  /* 0x000000d4020f7812 */ /* 0x000fe200078efcff */
[----:B------:R-:W-:-:S03]  /*3f60*/  IMAD.HI.U32 R7, R3, R218, RZ ;  /* 0x000000da03077227 */ /* 0x000fc600078e00ff */
[----:B------:R-:W-:Y:S01]  /*3f70*/  IABS R136, R15 ;  /* 0x0000000f00887213 */ /* 0x000fe20000000000 */
[--C-:B------:R-:W-:Y:S02]  /*3f80*/  @!P0 IMAD.IADD R130, R130, 0x1, -R5.reuse ;  /* 0x0000000182828824 */ /* 0x100fe400078e0a05 */
[----:B------:R-:W-:Y:S01]  /*3f90*/  @!P3 IMAD.IADD R126, R126, 0x1, -R5 ;  /* 0x000000017e7eb824 */ /* 0x000fe200078e0a05 */
[----:B------:R-:W-:Y:S01]  /*3fa0*/  ISETP.GE.AND P3, PT, R17, RZ, PT ;  /* 0x000000ff1100720c */ /* 0x000fe20003f66270 */
[C---:B------:R-:W-:Y:S01]  /*3fb0*/  IMAD R132, R5.reuse, R8, R132 ;  /* 0x0000000805847224 */ /* 0x040fe200078e0284 */
[C---:B------:R-:W-:Y:S01]  /*3fc0*/  ISETP.GT.U32.AND P0, PT, R5.reuse, R130, PT ;  /* 0x000000820500720c */ /* 0x040fe20003f04070 */
[----:B------:R-:W-:Y:S01]  /*3fd0*/  IMAD.MOV R7, RZ, RZ, -R7 ;  /* 0x000000ffff077224 */ /* 0x000fe200078e0a07 */
[----:B------:R-:W-:Y:S01]  /*3fe0*/  LOP3.LUT R17, R2, 0xb8, RZ, 0xfc, !PT ;  /* 0x000000b802117812 */ /* 0x000fe200078efcff */
[----:B------:R-:W-:Y:S01]  /*3ff0*/  @!P5 IMAD.MOV R126, RZ, RZ, -R126 ;  /* 0x000000ffff7ed224 */ /* 0x000fe200078e0a7e */
        /* <DEDUP_REMOVED lines=8> */
[----:B------:R-:W-:Y:S01]  /*4080*/  ISETP.GT.U32.AND P1, PT, R5, R216, PT ;  /* 0x000000d80500720c */ /* 0x000fe20003f24070 */
[--C-:B------:R-:W-:Y:S01]  /*4090*/  @!P0 IMAD.IADD R130, R130, 0x1, -R5.reuse ;  /* 0x0000000182828824 */ /* 0x100fe200078e0a05 */
[----:B------:R-:W-:Y:S01]  /*40a0*/  ISETP.GE.AND P0, PT, R11, RZ, PT ;  /* 0x000000ff0b00720c */ /* 0x000fe20003f06270 */
[----:B------:R-:W-:Y:S01]  /*40b0*/  @!P5 IMAD.IADD R132, R132, 0x1, -R5 ;  /* 0x000000018484d824 */ /* 0x000fe200078e0a05 */
[----:B------:R-:W-:Y:S01]  /*40c0*/  LOP3.LUT R11, R2, 0xd0, RZ, 0xfc, !PT ;  /* 0x000000d0020b7812 */ /* 0x000fe200078efcff */
[----:B------:R-:W-:Y:S01]  /*40d0*/  IMAD.MOV R7, RZ, RZ, -R7 ;  /* 0x000000ffff077224 */ /* 0x000fe200078e0a07 */
[----:B------:R-:W-:Y:S01]  /*40e0*/  ISETP.GE.AND P5, PT, R13, RZ, PT ;  /* 0x000000ff0d00720c */ /* 0x000fe20003fa6270 */
[----:B------:R-:W-:Y:S01]  /*40f0*/  IMAD.HI.U32 R8, R3, R136, RZ ;  /* 0x0000008803087227 */ /* 0x000fe200078e00ff */
[----:B------:R-:W-:-:S02]  /*4100*/  IABS R138, R11 ;  /* 0x0000000b008a7213 */ /* 0x000fc40000000000 */
[----:B------:R-:W-:Y:S01]  /*4110*/  LOP3.LUT R13, R2, 0xc4, RZ, 0xfc, !PT ;  /* 0x000000c4020d7812 */ /* 0x000fe200078efcff */
[----:B------:R-:W-:Y:S01]  /*4120*/  @!P2 IMAD.IADD R218, R218, 0x1, -R5 ;  /* 0x00000001dadaa824 */ /* 0x000fe200078e0a05 */
[C---:B------:R-:W-:Y:S01]  /*4130*/  ISETP.GT.U32.AND P2, PT, R5.reuse, R132, PT ;  /* 0x000000840500720c */ /* 0x040fe20003f44070 */
[----:B------:R-:W-:Y:S01]  /*4140*/  IMAD R134, R5, R7, R134 ;  /* 0x0000000705867224 */ /* 0x000fe200078e0286 */
[----:B------:R-:W-:Y:S01]  /*4150*/  IABS R142, R13 ;  /* 0x0000000d008e7213 */ /* 0x000fe20000000000 */
[----:B------:R-:W-:Y:S01]  /*4160*/  IMAD.HI.U32 R7, R3, R138, RZ ;  /* 0x0000008a03077227 */ /* 0x000fe200078e00ff */
[----:B------:R-:W-:-:S03]  /*4170*/  LOP3.LUT R19, R2, 0xb4, RZ, 0xfc, !PT ;  /* 0x000000b402137812 */ /* 0x000fc600078efcff */
[----:B------:R-:W-:Y:S01]  /*4180*/  @!P1 IMAD.IADD R216, R216, 0x1, -R5 ;  /* 0x00000001d8d89824 */ /* 0x000fe200078e0a05 */
[----:B------:R-:W-:Y:S01]  /*4190*/  ISETP.GE.AND P1, PT, R21, RZ, PT ;  /* 0x000000ff1500720c */ /* 0x000fe20003f26270 */
[----:B------:R-:W-:Y:S01]  /*41a0*/  IMAD.MOV R7, RZ, RZ, -R7 ;  /* 0x000000ffff077224 */ /* 0x000fe200078e0a07 */
[----:B------:R-:W-:Y:S01]  /*41b0*/  IABS R148, R19 ;  /* 0x0000001300947213 */ /* 0x000fe20000000000 */
[----:B------:R-:W-:Y:S01]  /*41c0*/  @!P3 IMAD.MOV R216, RZ, RZ, -R216 ;  /* 0x000000ffffd8b224 */ /* 0x000fe200078e0ad8 */
[C---:B------:R-:W-:Y:S01]  /*41d0*/  ISETP.GT.U32.AND P3, PT, R5.reuse, R218, PT ;  /* 0x000000da0500720c */ /* 0x040fe20003f64070 */
[--C-:B------:R-:W-:Y:S01]  /*41e0*/  @!P2 IMAD.IADD R132, R132, 0x1, -R5.reuse ;  /* 0x000000018484a824 */ /* 0x100fe200078e0a05 */
[C---:B------:R-:W-:Y:S01]  /*41f0*/  LOP3.LUT R21, R2.reuse, 0xa4, RZ, 0xfc, !PT ;  /* 0x000000a402157812 */ /* 0x040fe200078efcff */
[C---:B------:R-:W-:Y:S02]  /*4200*/  IMAD R138, R5.reuse, R7, R138 ;  /* 0x00000007058a7224 */ /* 0x040fe400078e028a */
[----:B------:R-:W-:Y:S01]  /*4210*/  @!P0 IMAD.MOV R132, RZ, RZ, -R132 ;  /* 0x000000ffff848224 */ /* 0x000fe200078e0a84 */
[----:B------:R-:W-:Y:S01]  /*4220*/  IABS R154, R21 ;  /* 0x00000015009a7213 */ /* 0x000fe20000000000 */
[----:B------:R-:W-:Y:S01]  /*4230*/  IMAD.MOV R8, RZ, RZ, -R8 ;  /* 0x000000ffff087224 */ /* 0x000fe200078e0a08 */
[C---:B------:R-:W-:Y:S01]  /*4240*/  ISETP.GT.U32.AND P0, PT, R5.reuse, R138, PT ;  /* 0x0000008a0500720c */ /* 0x040fe20003f04070 */
[----:B------:R-:W-:Y:S01]  /*4250*/  @!P6 IMAD.MOV R128, RZ, RZ, -R128 ;  /* 0x000000ffff80e224 */ /* 0x000fe200078e0a80 */
[C---:B------:R-:W-:Y:S01]  /*4260*/  ISETP.GT.U32.AND P6, PT, R5.reuse, R134, PT ;  /* 0x000000860500720c */ /* 0x040fe20003fc4070 */
[----:B------:R-:W-:Y:S01]  /*4270*/  IMAD R136, R5, R8, R136 ;  /* 0x0000000805887224 */ /* 0x000fe200078e0288 */
[----:B------:R-:W-:Y:S01]  /*4280*/  LOP3.LUT R8, R2, 0xcc, RZ, 0xfc, !PT ;  /* 0x000000cc02087812 */ /* 0x000fe200078efcff */
[----:B------:R-:W-:Y:S01]  /*4290*/  @!P3 IMAD.IADD R218, R218, 0x1, -R5 ;  /* 0x00000001dadab824 */ /* 0x000fe200078e0a05 */
[----:B------:R-:W-:Y:S01]  /*42a0*/  ISETP.GE.AND P3, PT, R11, RZ, PT ;  /* 0x000000ff0b00720c */ /* 0x000fe20003f66270 */
[----:B------:R-:W-:Y:S01]  /*42b0*/  @!P1 IMAD.MOV R130, RZ, RZ, -R130 ;  /* 0x000000ffff829224 */ /* 0x000fe200078e0a82 */
[----:B------:R-:W-:Y:S01]  /*42c0*/  LOP3.LUT R11, R2, 0xc8, RZ, 0xfc, !PT ;  /* 0x000000c8020b7812 */ /* 0x000fe200078efcff */
[----:B------:R-:W-:Y:S01]  /*42d0*/  @!P4 IMAD.MOV R218, RZ, RZ, -R218 ;  /* 0x000000ffffdac224 */ /* 0x000fe200078e0ada */
[----:B------:R-:W-:-:S02]  /*42e0*/  ISETP.GT.U32.AND P2, PT, R5, R136, PT ;  /* 0x000000880500720c */ /* 0x000fc40003f44070 */
[----:B------:R-:W-:Y:S01]  /*42f0*/  IABS R140, R11 ;  /* 0x0000000b008c7213 */ /* 0x000fe20000000000 */
[--C-:B------:R-:W-:Y:S01]  /*4300*/  @!P0 IMAD.IADD R138, R138, 0x1, -R5.reuse ;  /* 0x000000018a8a8824 */ /* 0x100fe200078e0a05 */
[----:B------:R-:W-:Y:S01]  /*4310*/  IABS R220, R8 ;  /* 0x0000000800dc7213 */ /* 0x000fe20000000000 */
[--C-:B------:R-:W-:Y:S01]  /*4320*/  @!P6 IMAD.IADD R134, R134, 0x1, -R5.reuse ;  /* 0x000000018686e824 */ /* 0x100fe200078e0a05 */
[----:B------:R-:W-:Y:S01]  /*4330*/  ISETP.GE.AND P4, PT, R8, RZ, PT ;  /* 0x000000ff0800720c */ /* 0x000fe20003f86270 */
[----:B------:R-:W-:Y:S01]  /*4340*/  IMAD.HI.U32 R8, R3, R140, RZ ;  /* 0x0000008c03087227 */ /* 0x000fe200078e00ff */
[C---:B------:R-:W-:Y:S02]  /*4350*/  ISETP.GT.U32.AND P0, PT, R5.reuse, R138, PT ;  /* 0x0000008a0500720c */ /* 0x040fe40003f04070 */
[----:B------:R-:W-:Y:S01]  /*4360*/  ISETP.GT.U32.AND P6, PT, R5, R134, PT ;  /* 0x000000860500720c */ /* 0x000fe20003fc4070 */
[----:B------:R-:W-:Y:S01]  /*4370*/  IMAD.MOV R8, RZ, RZ, -R8 ;  /* 0x000000ffff087224 */ /* 0x000fe200078e0a08 */
[----:B------:R-:W-:Y:S01]  /*4380*/  ISETP.GE.AND P1, PT, R15, RZ, PT ;  /* 0x000000ff0f00720c */ /* 0x000fe20003f26270 */
[----:B------:R-:W-:Y:S01]  /*4390*/  @!P2 IMAD.IADD R136, R136, 0x1, -R5 ;  /* 0x000000018888a824 */ /* 0x000fe200078e0a05 */
[----:B------:R-:W-:Y:S01]  /*43a0*/  LOP3.LUT R15, R2, 0xc0, RZ, 0xfc, !PT ;  /* 0x000000c0020f7812 */ /* 0x000fe200078efcff */
[----:B------:R-:W-:-:S02]  /*43b0*/  IMAD R140, R5, R8, R140 ;  /* 0x00000008058c7224 */ /* 0x000fc400078e028c */
[----:B------:R-:W-:Y:S01]  /*43c0*/  IMAD.HI.U32 R7, R3, R220, RZ ;  /* 0x000000dc03077227 */ /* 0x000fe200078e00ff */
[C---:B------:R-:W-:Y:S02]  /*43d0*/  ISETP.GT.U32.AND P2, PT, R5.reuse, R136, PT ;  /* 0x000000880500720c */ /* 0x040fe40003f44070 */
[----:B------:R-:W-:Y:S01]  /*43e0*/  IABS R144, R15 ;  /* 0x0000000f00907213 */ /* 0x000fe20000000000 */
[--C-:B------:R-:W-:Y:S01]  /*43f0*/  @!P0 IMAD.IADD R138, R138, 0x1, -R5.reuse ;  /* 0x000000018a8a8824 */ /* 0x100fe200078e0a05 */
[----:B------:R-:W-:Y:S01]  /*4400*/  ISETP.GT.U32.AND P0, PT, R5, R140, PT ;  /* 0x0000008c0500720c */ /* 0x000fe20003f04070 */
[----:B------:R-:W-:Y:S01]  /*4410*/  @!P6 IMAD.IADD R134, R134, 0x1, -R5 ;  /* 0x000000018686e824 */ /* 0x000fe200078e0a05 */
[----:B------:R-:W-:Y:S01]  /*4420*/  ISETP.GE.AND P6, PT, R11, RZ, PT ;  /* 0x000000ff0b00720c */ /* 0x000fe20003fc6270 */
[----:B------:R-:W-:Y:S02]  /*4430*/  IMAD.MOV R7, RZ, RZ, -R7 ;  /* 0x000000ffff077224 */ /* 0x000fe400078e0a07 */
[----:B------:R-:W-:-:S04]  /*4440*/  IMAD.HI.U32 R11, R3, R142, RZ ;  /* 0x0000008e030b7227 */ /* 0x000fc800078e00ff */
[----:B------:R-:W-:Y:S02]  /*4450*/  IMAD R220, R5, R7, R220 ;  /* 0x0000000705dc7224 */ /* 0x000fe400078e02dc */
[----:B------:R-:W-:Y:S01]  /*4460*/  @!P2 IMAD.IADD R136, R136, 0x1, -R5 ;  /* 0x000000018888a824 */ /* 0x000fe200078e0a05 */
[----:B------:R-:W-:Y:S01]  /*4470*/  ISETP.GE.AND P2, PT, R13, RZ, PT ;  /* 0x000000ff0d00720c */ /* 0x000fe20003f46270 */
[----:B------:R-:W-:Y:S02]  /*4480*/  IMAD.MOV R11, RZ, RZ, -R11 ;  /* 0x000000ffff0b7224 */ /* 0x000fe400078e0a0b */
[----:B------:R-:W-:Y:S02]  /*4490*/  VIADD R7, R6, 0xbc ;  /* 0x000000bc06077836 */ /* 0x000fe40000000000 */
[----:B------:R-:W-:Y:S02]  /*44a0*/  @!P0 IMAD.IADD R140, R140, 0x1, -R5 ;  /* 0x000000018c8c8824 */ /* 0x000fe400078e0a05 */
[----:B------:R-:W-:Y:S01]  /*44b0*/  IMAD R142, R5, R11, R142 ;  /* 0x0000000b058e7224 */ /* 0x000fe200078e028e */
[----:B------:R-:W-:Y:S01]  /*44c0*/  IABS R222, R7 ;  /* 0x0000000700de7213 */ /* 0x000fe20000000000 */
[----:B------:R-:W-:Y:S01]  /*44d0*/  @!P1 IMAD.MOV R136, RZ, RZ, -R136 ;  /* 0x000000ffff889224 */ /* 0x000fe200078e0a88 */
[----:B------:R-:W-:Y:S01]  /*44e0*/  ISETP.GE.AND P1, PT, R7, RZ, PT ;  /* 0x000000ff0700720c */ /* 0x000fe20003f26270 */
[----:B------:R-:W-:Y:S01]  /*44f0*/  IMAD.HI.U32 R7, R3, R144, RZ ;  /* 0x0000009003077227 */ /* 0x000fe200078e00ff */
[----:B------:R-:W-:-:S03]  /*4500*/  ISETP.GT.U32.AND P0, PT, R5, R140, PT ;  /* 0x0000008c0500720c */ /* 0x000fc60003f04070 */
[----:B------:R-:W-:Y:S01]  /*4510*/  @!P3 IMAD.MOV R138, RZ, RZ, -R138 ;  /* 0x000000ffff8ab224 */ /* 0x000fe200078e0a8a */
[----:B------:R-:W-:Y:S01]  /*4520*/  ISETP.GT.U32.AND P3, PT, R5, R142, PT ;  /* 0x0000008e0500720c */ /* 0x000fe20003f64070 */
[----:B------:R-:W-:-:S04]  /*4530*/  IMAD.HI.U32 R8, R3, R222, RZ ;  /* 0x000000de03087227 */ /* 0x000fc800078e00ff */
[----:B------:R-:W-:Y:S02]  /*4540*/  IMAD.MOV R7, RZ, RZ, -R7 ;  /* 0x000000ffff077224 */ /* 0x000fe400078e0a07 */
[----:B------:R-:W-:Y:S02]  /*4550*/  IMAD.MOV R8, RZ, RZ, -R8 ;  /* 0x000000ffff087224 */ /* 0x000fe400078e0a08 */
[C---:B------:R-:W-:Y:S02]  /*4560*/  IMAD R144, R5.reuse, R7, R144 ;  /* 0x0000000705907224 */ /* 0x040fe400078e0290 */
[C---:B------:R-:W-:Y:S02]  /*4570*/  IMAD R222, R5.reuse, R8, R222 ;  /* 0x0000000805de7224 */ /* 0x040fe400078e02de */
[----:B------:R-:W-:Y:S01]  /*4580*/  @!P0 IMAD.IADD R140, R140, 0x1, -R5 ;  /* 0x000000018c8c8824 */ /* 0x000fe200078e0a05 */
[----:B------:R-:W-:Y:S01]  /*4590*/  ISETP.GT.U32.AND P0, PT, R5, R144, PT ;  /* 0x000000900500720c */ /* 0x000fe20003f04070 */
[----:B------:R-:W-:-:S04]  /*45a0*/  IMAD.HI.U32 R11, R3, R146, RZ ;  /* 0x00000092030b7227 */ /* 0x000fc800078e00ff */
[----:B------:R-:W-:Y:S01]  /*45b0*/  @!P3 IMAD.IADD R142, R142, 0x1, -R5 ;  /* 0x000000018e8eb824 */ /* 0x000fe200078e0a05 */
[----:B------:R-:W-:Y:S01]  /*45c0*/  ISETP.GT.U32.AND P3, PT, R5, R222, PT ;  /* 0x000000de0500720c */ /* 0x000fe20003f64070 */
[----:B------:R-:W-:-:S04]  /*45d0*/  IMAD.HI.U32 R13, R3, R148, RZ ;  /* 0x00000094030d7227 */ /* 0x000fc800078e00ff */
[----:B------:R-:W-:Y:S02]  /*45e0*/  IMAD.MOV R11, RZ, RZ, -R11 ;  /* 0x000000ffff0b7224 */ /* 0x000fe400078e0a0b */
[----:B------:R-:W-:Y:S02]  /*45f0*/  IMAD.MOV R13, RZ, RZ, -R13 ;  /* 0x000000ffff0d7224 */ /* 0x000fe400078e0a0d */
[C---:B------:R-:W-:Y:S01]  /*4600*/  IMAD R146, R5.reuse, R11, R146 ;  /* 0x0000000b05927224 */ /* 0x040fe200078e0292 */
[C---:B------:R-:W-:Y:S01]  /*4610*/  LOP3.LUT R11, R2.reuse, 0xb0, RZ, 0xfc, !PT ;  /* 0x000000b0020b7812 */ /* 0x040fe200078efcff */
[C---:B------:R-:W-:Y:S01]  /*4620*/  IMAD R148, R5.reuse, R13, R148 ;  /* 0x0000000d05947224 */ /* 0x040fe200078e0294 */
[----:B------:R-:W-:Y:S01]  /*4630*/  LOP3.LUT R13, R2, 0xac, RZ, 0xfc, !PT ;  /* 0x000000ac020d7812 */ /* 0x000fe200078efcff */
[--C-:B------:R-:W-:Y:S01]  /*4640*/  @!P0 IMAD.IADD R144, R144, 0x1, -R5.reuse ;  /* 0x0000000190908824 */ /* 0x100fe200078e0a05 */
[----:B------:R-:W-:Y:S01]  /*4650*/  IABS R150, R11 ;  /* 0x0000000b00967213 */ /* 0x000fe20000000000 */
[----:B------:R-:W-:Y:S01]  /*4660*/  @!P5 IMAD.MOV R134, RZ, RZ, -R134 ;  /* 0x000000ffff86d224 */ /* 0x000fe200078e0a86 */
[----:B------:R-:W-:Y:S01]  /*4670*/  ISETP.GT.U32.AND P5, PT, R5, R220, PT ;  /* 0x000000dc0500720c */ /* 0x000fe20003fa4070 */
[----:B------:R-:W-:Y:S01]  /*4680*/  @!P3 IMAD.IADD R222, R222, 0x1, -R5 ;  /* 0x00000001dedeb824 */ /* 0x000fe200078e0a05 */
[----:B------:R-:W-:Y:S01]  /*4690*/  IABS R224, R13 ;  /* 0x0000000d00e07213 */ /* 0x000fe20000000000 */
[----:B------:R-:W-:Y:S01]  /*46a0*/  IMAD.HI.U32 R7, R3, R150, RZ ;  /* 0x0000009603077227 */ /* 0x000fe200078e00ff */
[----:B------:R-:W-:-:S02]  /*46b0*/  ISETP.GT.U32.AND P3, PT, R5, R144, PT ;  /* 0x000000900500720c */ /* 0x000fc40003f64070 */
[C---:B------:R-:W-:Y:S01]  /*46c0*/  ISETP.GT.U32.AND P0, PT, R5.reuse, R142, PT ;  /* 0x0000008e0500720c */ /* 0x040fe20003f04070 */
[----:B------:R-:W-:Y:S01]  /*46d0*/  @!P6 IMAD.MOV R140, RZ, RZ, -R140 ;  /* 0x000000ffff8ce224 */ /* 0x000fe200078e0a8c */
[----:B------:R-:W-:Y:S01]  /*46e0*/  ISETP.GT.U32.AND P6, PT, R5, R146, PT ;  /* 0x000000920500720c */ /* 0x000fe20003fc4070 */
[----:B------:R-:W-:-:S04]  /*46f0*/  IMAD.HI.U32 R8, R3, R224, RZ ;  /* 0x000000e003087227 */ /* 0x000fc800078e00ff */
[----:B------:R-:W-:Y:S02]  /*4700*/  IMAD.MOV R7, RZ, RZ, -R7 ;  /* 0x000000ffff077224 */ /* 0x000fe400078e0a07 */
[----:B------:R-:W-:Y:S02]  /*4710*/  IMAD.MOV R8, RZ, RZ, -R8 ;  /* 0x000000ffff087224 */ /* 0x000fe400078e0a08 */
[C---:B------:R-:W-:Y:S02]  /*4720*/  IMAD R150, R5.reuse, R7, R150 ;  /* 0x0000000705967224 */ /* 0x040fe400078e0296 */
[--C-:B------:R-:W-:Y:S02]  /*4730*/  @!P5 IMAD.IADD R220, R220, 0x1, -R5.reuse ;  /* 0x00000001dcdcd824 */ /* 0x100fe400078e0a05 */
[C---:B------:R-:W-:Y:S02]  /*4740*/  IMAD R224, R5.reuse, R8, R224 ;  /* 0x0000000805e07224 */ /* 0x040fe400078e02e0 */
[--C-:B------:R-:W-:Y:S01]  /*4750*/  @!P3 IMAD.IADD R144, R144, 0x1, -R5.reuse ;  /* 0x000000019090b824 */ /* 0x100fe200078e0a05 */
[C---:B------:R-:W-:Y:S01]  /*4760*/  ISETP.GT.U32.AND P3, PT, R5.reuse, R150, PT ;  /* 0x000000960500720c */ /* 0x040fe20003f64070 */
[----:B------:R-:W-:Y:S01]  /*4770*/  @!P6 IMAD.IADD R146, R146, 0x1, -R5 ;  /* 0x000000019292e824 */ /* 0x000fe200078e0a05 */
[----:B------:R-:W-:Y:S01]  /*4780*/  ISETP.GT.U32.AND P5, PT, R5, R220, PT ;  /* 0x000000dc0500720c */ /* 0x000fe20003fa4070 */
[----:B------:R-:W-:Y:S01]  /*4790*/  IMAD.HI.U32 R8, R3, R154, RZ ;  /* 0x0000009a03087227 */ /* 0x000fe200078e00ff */
[----:B------:R-:W-:-:S03]  /*47a0*/  ISETP.GT.U32.AND P6, PT, R5, R224, PT ;  /* 0x000000e00500720c */ /* 0x000fc60003fc4070 */
[----:B------:R-:W-:Y:S02]  /*47b0*/  IMAD.MOV R8, RZ, RZ, -R8 ;  /* 0x000000ffff087224 */ /* 0x000fe400078e0a08 */
[--C-:B------:R-:W-:Y:S01]  /*47c0*/  @!P0 IMAD.IADD R142, R142, 0x1, -R5.reuse ;  /* 0x000000018e8e8824 */ /* 0x100fe200078e0a05 */
[C---:B------:R-:W-:Y:S01]  /*47d0*/  ISETP.GT.U32.AND P0, PT, R5.reuse, R148, PT ;  /* 0x000000940500720c */ /* 0x040fe20003f04070 */
[C---:B------:R-:W-:Y:S02]  /*47e0*/  IMAD R154, R5.reuse, R8, R154 ;  /* 0x00000008059a7224 */ /* 0x040fe400078e029a */
[--C-:B------:R-:W-:Y:S01]  /*47f0*/  @!P3 IMAD.IADD R150, R150, 0x1, -R5.reuse ;  /* 0x000000019696b824 */ /* 0x100fe200078e0a05 */
[----:B------:R-:W-:Y:S01]  /*4800*/  ISETP.GT.U32.AND P3, PT, R5, R146, PT ;  /* 0x000000920500720c */ /* 0x000fe20003f64070 */
[--C-:B------:R-:W-:Y:S01]  /*4810*/  @!P5 IMAD.IADD R220, R220, 0x1, -R5.reuse ;  /* 0x00000001dcdcd824 */ /* 0x100fe200078e0a05 */
[----:B------:R-:W-:Y:S01]  /*4820*/  ISETP.GE.AND P5, PT, R15, RZ, PT ;  /* 0x000000ff0f00720c */ /* 0x000fe20003fa6270 */
[--C-:B------:R-:W-:Y:S01]  /*4830*/  @!P6 IMAD.IADD R224, R224, 0x1, -R5.reuse ;  /* 0x00000001e0e0e824 */ /* 0x100fe200078e0a05 */
[C---:B------:R-:W-:Y:S01]  /*4840*/  ISETP.GT.U32.AND P6, PT, R5.reuse, R150, PT ;  /* 0x000000960500720c */ /* 0x040fe20003fc4070 */
[----:B------:R-:W-:Y:S01]  /*4850*/  @!P4 IMAD.MOV R220, RZ, RZ, -R220 ;  /* 0x000000ffffdcc224 */ /* 0x000fe200078e0adc */
[----:B------:R-:W-:Y:S01]  /*4860*/  LOP3.LUT R15, R2, 0xa8, RZ, 0xfc, !PT ;  /* 0x000000a8020f7812 */ /* 0x000fe200078efcff */
[----:B------:R-:W-:Y:S01]  /*4870*/  @!P2 IMAD.MOV R142, RZ, RZ, -R142 ;  /* 0x000000ffff8ea224 */ /* 0x000fe200078e0a8e */
[----:B------:R-:W-:Y:S01]  /*4880*/  ISETP.GT.U32.AND P4, PT, R5, R222, PT ;  /* 0x000000de0500720c */ /* 0x000fe20003f84070 */
[----:B------:R-:W-:Y:S01]  /*4890*/  @!P0 IMAD.IADD R148, R148, 0x1, -R5 ;  /* 0x0000000194948824 */ /* 0x000fe200078e0a05 */
[----:B------:R-:W-:-:S02]  /*48a0*/  IABS R152, R15 ;  /* 0x0000000f00987213 */ /* 0x000fc40000000000 */
[----:B------:R-:W-:Y:S01]  /*48b0*/  ISETP.GE.AND P0, PT, R19, RZ, PT ;  /* 0x000000ff1300720c */ /* 0x000fe20003f06270 */
[----:B------:R-:W-:Y:S01]  /*48c0*/  @!P3 IMAD.IADD R146, R146, 0x1, -R5 ;  /* 0x000000019292b824 */ /* 0x000fe200078e0a05 */
[----:B------:R-:W-:Y:S01]  /*48d0*/  ISETP.GT.U32.AND P2, PT, R5, R148, PT ;  /* 0x000000940500720c */ /* 0x000fe20003f44070 */
[----:B------:R-:W-:Y:S01]  /*48e0*/  IMAD.HI.U32 R7, R3, R152, RZ ;  /* 0x0000009803077227 */ /* 0x000fe200078e00ff */
[----:B------:R-:W-:-:S03]  /*48f0*/  LOP3.LUT R19, R2, 0x38, RZ, 0xfc, !PT ;  /* 0x0000003802137812 */ /* 0x000fc600078efcff */
[--C-:B------:R-:W-:Y:S01]  /*4900*/  @!P6 IMAD.IADD R150, R150, 0x1, -R5.reuse ;  /* 0x000000019696e824 */ /* 0x100fe200078e0a05 */
[----:B------:R-:W-:Y:S01]  /*4910*/  ISETP.GT.U32.AND P6, PT, R5, R154, PT ;  /* 0x0000009a0500720c */ /* 0x000fe20003fc4070 */
[----:B------:R-:W-:Y:S01]  /*4920*/  @!P4 IMAD.IADD R222, R222, 0x1, -R5 ;  /* 0x00000001dedec824 */ /* 0x000fe200078e0a05 */
[----:B------:R-:W-:Y:S01]  /*4930*/  ISETP.GE.AND P4, PT, R17, RZ, PT ;  /* 0x000000ff1100720c */ /* 0x000fe20003f86270 */
[----:B------:R-:W-:Y:S01]  /*4940*/  IMAD.MOV R7, RZ, RZ, -R7 ;  /* 0x000000ffff077224 */ /* 0x000fe200078e0a07 */
[----:B------:R-:W-:Y:S01]  /*4950*/  LOP3.LUT R17, R2, 0xa0, RZ, 0xfc, !PT ;  /* 0x000000a002117812 */ /* 0x000fe200078efcff */
[----:B------:R-:W-:Y:S01]  /*4960*/  @!P1 IMAD.MOV R222, RZ, RZ, -R222 ;  /* 0x000000ffffde9224 */ /* 0x000fe200078e0ade */
[----:B------:R-:W-:Y:S01]  /*4970*/  IABS R238, R19 ;  /* 0x0000001300ee7213 */ /* 0x000fe20000000000 */
[----:B------:R-:W-:Y:S01]  /*4980*/  IMAD R152, R5, R7, R152 ;  /* 0x0000000705987224 */ /* 0x000fe200078e0298 */
[----:B------:R-:W-:Y:S01]  /*4990*/  IABS R156, R17 ;  /* 0x00000011009c7213 */ /* 0x000fe20000000000 */
[----:B------:R-:W-:-:S02]  /*49a0*/  VIADD R7, R6, 0x9c ;  /* 0x0000009c06077836 */ /* 0x000fc40000000000 */
[--C-:B------:R-:W-:Y:S01]  /*49b0*/  @!P2 IMAD.IADD R148, R148, 0x1, -R5.reuse ;  /* 0x000000019494a824 */ /* 0x100fe200078e0a05 */
[----:B------:R-:W-:Y:S01]  /*49c0*/  ISETP.GT.U32.AND P3, PT, R5, R152, PT ;  /* 0x000000980500720c */ /* 0x000fe20003f64070 */
[----:B------:R-:W-:Y:S01]  /*49d0*/  @!P6 IMAD.IADD R154, R154, 0x1, -R5 ;  /* 0x000000019a9ae824 */ /* 0x000fe200078e0a05 */
[----:B------:R-:W-:Y:S01]  /*49e0*/  ISETP.GE.AND P1, PT, R7, RZ, PT ;  /* 0x000000ff0700720c */ /* 0x000fe20003f26270 */
[----:B------:R-:W-:Y:S01]  /*49f0*/  @!P4 IMAD.MOV R146, RZ, RZ, -R146 ;  /* 0x000000ffff92c224 */ /* 0x000fe200078e0a92 */
[----:B------:R-:W-:Y:S01]  /*4a00*/  IABS R226, R7 ;  /* 0x0000000700e27213 */ /* 0x000fe20000000000 */
[----:B------:R-:W-:Y:S01]  /*4a10*/  IMAD.HI.U32 R7, R3, R156, RZ ;  /* 0x0000009c03077227 */ /* 0x000fe200078e00ff */
[----:B------:R-:W-:Y:S02]  /*4a20*/  ISETP.GT.U32.AND P6, PT, R5, R154, PT ;  /* 0x0000009a0500720c */ /* 0x000fe40003fc4070 */
[----:B------:R-:W-:Y:S01]  /*4a30*/  ISETP.GE.AND P2, PT, R11, RZ, PT ;  /* 0x000000ff0b00720c */ /* 0x000fe20003f46270 */
[----:B------:R-:W-:Y:S01]  /*4a40*/  IMAD.MOV R8, RZ, RZ, -R7 ;  /* 0x000000ffff087224 */ /* 0x000fe200078e0a07 */
[----:B------:R-:W-:Y:S01]  /*4a50*/  LOP3.LUT R11, R2, 0x98, RZ, 0xfc, !PT ;  /* 0x00000098020b7812 */ /* 0x000fe200078efcff */
[----:B------:R-:W-:-:S03]  /*4a60*/  IMAD.HI.U32 R7, R3, R226, RZ ;  /* 0x000000e203077227 */ /* 0x000fc600078e00ff */
[----:B------:R-:W-:Y:S01]  /*4a70*/  IABS R158, R11 ;  /* 0x0000000b009e7213 */ /* 0x000fe20000000000 */
[----:B------:R-:W-:Y:S02]  /*4a80*/  IMAD R156, R5, R8, R156 ;  /* 0x00000008059c7224 */ /* 0x000fe400078e029c */
[----:B------:R-:W-:Y:S02]  /*4a90*/  IMAD.MOV R8, RZ, RZ, -R7 ;  /* 0x000000ffff087224 */ /* 0x000fe400078e0a07 */
[--C-:B------:R-:W-:Y:S01]  /*4aa0*/  @!P3 IMAD.IADD R152, R152, 0x1, -R5.reuse ;  /* 0x000000019898b824 */ /* 0x100fe200078e0a05 */
[----:B------:R-:W-:Y:S01]  /*4ab0*/  ISETP.GE.AND P3, PT, R15, RZ, PT ;  /* 0x000000ff0f00720c */ /* 0x000fe20003f66270 */
[C---:B------:R-:W-:Y:S01]  /*4ac0*/  IMAD R226, R5.reuse, R8, R226 ;  /* 0x0000000805e27224 */ /* 0x040fe200078e02e2 */
[----:B------:R-:W-:Y:S01]  /*4ad0*/  LOP3.LUT R8, R2, 0x94, RZ, 0xfc, !PT ;  /* 0x0000009402087812 */ /* 0x000fe200078efcff */
[----:B------:R-:W-:Y:S01]  /*4ae0*/  @!P6 IMAD.IADD R154, R154, 0x1, -R5 ;  /* 0x000000019a9ae824 */ /* 0x000fe200078e0a05 */
[----:B------:R-:W-:Y:S01]  /*4af0*/  ISETP.GT.U32.AND P4, PT, R5, R152, PT ;  /* 0x000000980500720c */ /* 0x000fe20003f84070 */
[----:B------:R-:W-:Y:S01]  /*4b00*/  IMAD.HI.U32 R7, R3, R158, RZ ;  /* 0x0000009e03077227 */ /* 0x000fe200078e00ff */
[----:B------:R-:W-:-:S02]  /*4b10*/  ISETP.GT.U32.AND P6, PT, R5, R226, PT ;  /* 0x000000e20500720c */ /* 0x000fc40003fc4070 */
[----:B------:R-:W-:Y:S01]  /*4b20*/  IABS R160, R8 ;  /* 0x0000000800a07213 */ /* 0x000fe20000000000 */
[----:B------:R-:W-:Y:S01]  /*4b30*/  @!P0 IMAD.MOV R148, RZ, RZ, -R148 ;  /* 0x000000ffff948224 */ /* 0x000fe200078e0a94 */
[C---:B------:R-:W-:Y:S01]  /*4b40*/  ISETP.GT.U32.AND P0, PT, R5.reuse, R156, PT ;  /* 0x0000009c0500720c */ /* 0x040fe20003f04070 */
[----:B------:R-:W-:Y:S01]  /*4b50*/  IMAD.MOV R7, RZ, RZ, -R7 ;  /* 0x000000ffff077224 */ /* 0x000fe200078e0a07 */
[----:B------:R-:W-:Y:S01]  /*4b60*/  LOP3.LUT R15, R2, 0x84, RZ, 0xfc, !PT ;  /* 0x00000084020f7812 */ /* 0x000fe200078efcff */
[----:B------:R-:W-:Y:S01]  /*4b70*/  @!P5 IMAD.MOV R144, RZ, RZ, -R144 ;  /* 0x000000ffff90d224 */ /* 0x000fe200078e0a90 */
[C---:B------:R-:W-:Y:S01]  /*4b80*/  ISETP.GT.U32.AND P5, PT, R5.reuse, R224, PT ;  /* 0x000000e00500720c */ /* 0x040fe20003fa4070 */
[----:B------:R-:W-:Y:S01]  /*4b90*/  IMAD R158, R5, R7, R158 ;  /* 0x00000007059e7224 */ /* 0x000fe200078e029e */
[----:B------:R-:W-:Y:S01]  /*4ba0*/  IABS R164, R15 ;  /* 0x0000000f00a47213 */ /* 0x000fe20000000000 */
[--C-:B------:R-:W-:Y:S01]  /*4bb0*/  @!P4 IMAD.IADD R152, R152, 0x1, -R5.reuse ;  /* 0x000000019898c824 */ /* 0x100fe200078e0a05 */
[----:B------:R-:W-:Y:S01]  /*4bc0*/  ISETP.GE.AND P4, PT, R11, RZ, PT ;  /* 0x000000ff0b00720c */ /* 0x000fe20003f86270 */
[--C-:B------:R-:W-:Y:S01]  /*4bd0*/  @!P6 IMAD.IADD R226, R226, 0x1, -R5.reuse ;  /* 0x00000001e2e2e824 */ /* 0x100fe200078e0a05 */
[----:B------:R-:W-:Y:S01]  /*4be0*/  LOP3.LUT R11, R2, 0x90, RZ, 0xfc, !PT ;  /* 0x00000090020b7812 */ /* 0x000fe200078efcff */
[----:B------:R-:W-:Y:S01]  /*4bf0*/  @!P3 IMAD.MOV R152, RZ, RZ, -R152 ;  /* 0x000000ffff98b224 */ /* 0x000fe200078e0a98 */
[C---:B------:R-:W-:Y:S01]  /*4c00*/  ISETP.GT.U32.AND P3, PT, R5.reuse, R158, PT ;  /* 0x0000009e0500720c */ /* 0x040fe20003f64070 */
[----:B------:R-:W-:Y:S01]  /*4c10*/  @!P0 IMAD.IADD R156, R156, 0x1, -R5 ;  /* 0x000000019c9c8824 */ /* 0x000fe200078e0a05 */
[----:B------:R-:W-:Y:S01]  /*4c20*/  ISETP.GT.U32.AND P6, PT, R5, R226, PT ;  /* 0x000000e20500720c */ /* 0x000fe20003fc4070 */
[----:B------:R-:W-:Y:S01]  /*4c30*/  IMAD.HI.U32 R7, R3, R160, RZ ;  /* 0x000000a003077227 */ /* 0x000fe200078e00ff */
[----:B------:R-:W-:-:S02]  /*4c40*/  IABS R162, R11 ;  /* 0x0000000b00a27213 */ /* 0x000fc40000000000 */
[----:B------:R-:W-:Y:S01]  /*4c50*/  ISETP.GT.U32.AND P0, PT, R5, R156, PT ;  /* 0x0000009c0500720c */ /* 0x000fe20003f04070 */
[----:B------:R-:W-:Y:S02]  /*4c60*/  IMAD.MOV R7, RZ, RZ, -R7 ;  /* 0x000000ffff077224 */ /* 0x000fe400078e0a07 */
[--C-:B------:R-:W-:Y:S01]  /*4c70*/  @!P5 IMAD.IADD R224, R224, 0x1, -R5.reuse ;  /* 0x00000001e0e0d824 */ /* 0x100fe200078e0a05 */
[----:B------:R-:W-:Y:S01]  /*4c80*/  ISETP.GE.AND P5, PT, R13, RZ, PT ;  /* 0x000000ff0d00720c */ /* 0x000fe20003fa6270 */
[----:B------:R-:W-:Y:S01]  /*4c90*/  IMAD R160, R5, R7, R160 ;  /* 0x0000000705a07224 */ /* 0x000fe200078e02a0 */
[----:B------:R-:W-:Y:S01]  /*4ca0*/  LOP3.LUT R13, R2, 0x8c, RZ, 0xfc, !PT ;  /* 0x0000008c020d7812 */ /* 0x000fe200078efcff */
[--C-:B------:R-:W-:Y:S02]  /*4cb0*/  @!P3 IMAD.IADD R158, R158, 0x1, -R5.reuse ;  /* 0x000000019e9eb824 */ /* 0x100fe400078e0a05 */
[----:B------:R-:W-:Y:S01]  /*4cc0*/  @!P2 IMAD.MOV R150, RZ, RZ, -R150 ;  /* 0x000000ffff96a224 */ /* 0x000fe200078e0a96 */
[----:B------:R-:W-:Y:S01]  /*4cd0*/  ISETP.GE.AND P2, PT, R21, RZ, PT ;  /* 0x000000ff1500720c */ /* 0x000fe20003f46270 */
[----:B------:R-:W-:Y:S01]  /*4ce0*/  @!P6 IMAD.IADD R226, R226, 0x1, -R5 ;  /* 0x00000001e2e2e824 */ /* 0x000fe200078e0a05 */
[----:B------:R-:W-:Y:S01]  /*4cf0*/  ISETP.GT.U32.AND P6, PT, R5, R160, PT ;  /* 0x000000a00500720c */ /* 0x000fe20003fc4070 */
[----:B------:R-:W-:Y:S01]  /*4d00*/  IMAD.HI.U32 R7, R3, R162, RZ ;  /* 0x000000a203077227 */ /* 0x000fe200078e00ff */
[----:B------:R-:W-:-:S02]  /*4d10*/  ISETP.GT.U32.AND P3, PT, R5, R158, PT ;  /* 0x0000009e0500720c */ /* 0x000fc40003f64070 */
[----:B------:R-:W-:Y:S01]  /*4d20*/  IABS R228, R13 ;  /* 0x0000000d00e47213 */ /* 0x000fe20000000000 */
[----:B------:R-:W-:Y:S01]  /*4d30*/  @!P0 IMAD.IADD R156, R156, 0x1, -R5 ;  /* 0x000000019c9c8824 */ /* 0x000fe200078e0a05 */
[----:B------:R-:W-:Y:S01]  /*4d40*/  ISETP.GE.AND P0, PT, R11, RZ, PT ;  /* 0x000000ff0b00720c */ /* 0x000fe20003f06270 */
[----:B------:R-:W-:Y:S01]  /*4d50*/  IMAD.MOV R11, RZ, RZ, -R7 ;  /* 0x000000ffff0b7224 */ /* 0x000fe200078e0a07 */
[C---:B------:R-:W-:Y:S01]  /*4d60*/  LOP3.LUT R21, R2.reuse, 0x34, RZ, 0xfc, !PT ;  /* 0x0000003402157812 */ /* 0x040fe200078efcff */
[----:B------:R-:W-:Y:S01]  /*4d70*/  @!P5 IMAD.MOV R224, RZ, RZ, -R224 ;  /* 0x000000ffffe0d224 */ /* 0x000fe200078e0ae0 */
[----:B------:R-:W-:Y:S01]  /*4d80*/  ISETP.GE.AND P5, PT, R17, RZ, PT ;  /* 0x000000ff1100720c */ /* 0x000fe20003fa6270 */
[----:B------:R-:W-:Y:S01]  /*4d90*/  IMAD R162, R5, R11, R162 ;  /* 0x0000000b05a27224 */ /* 0x000fe200078e02a2 */
[----:B------:R-:W-:Y:S01]  /*4da0*/  LOP3.LUT R17, R2, 0x80, RZ, 0xfc, !PT ;  /* 0x0000008002117812 */ /* 0x000fe200078efcff */
[----:B------:R-:W-:Y:S01]  /*4db0*/  @!P2 IMAD.MOV R154, RZ, RZ, -R154 ;  /* 0x000000ffff9aa224 */ /* 0x000fe200078e0a9a */
[----:B------:R-:W-:Y:S01]  /*4dc0*/  ISETP.GE.AND P2, PT, R8, RZ, PT ;  /* 0x000000ff0800720c */ /* 0x000fe20003f46270 */
[----:B------:R-:W-:Y:S01]  /*4dd0*/  @!P6 IMAD.IADD R160, R160, 0x1, -R5 ;  /* 0x00000001a0a0e824 */ /* 0x000fe200078e0a05 */
[----:B------:R-:W-:Y:S01]  /*4de0*/  IABS R168, R17 ;  /* 0x0000001100a87213 */ /* 0x000fe20000000000 */
[----:B------:R-:W-:Y:S01]  /*4df0*/  IMAD.HI.U32 R8, R3, R228, RZ ;  /* 0x000000e403087227 */ /* 0x000fe200078e00ff */
[----:B------:R-:W-:-:S02]  /*4e00*/  IABS R76, R21 ;  /* 0x00000015004c7213 */ /* 0x000fc40000000000 */
[C---:B------:R-:W-:Y:S01]  /*4e10*/  ISETP.GT.U32.AND P6, PT, R5.reuse, R160, PT ;  /* 0x000000a00500720c */ /* 0x040fe20003fc4070 */
[----:B------:R-:W-:Y:S01]  /*4e20*/  @!P3 IMAD.IADD R158, R158, 0x1, -R5 ;  /* 0x000000019e9eb824 */ /* 0x000fe200078e0a05 */
[----:B------:R-:W-:Y:S01]  /*4e30*/  ISETP.GT.U32.AND P3, PT, R5, R162, PT ;  /* 0x000000a20500720c */ /* 0x000fe20003f64070 */
[----:B------:R-:W-:Y:S02]  /*4e40*/  IMAD.MOV R8, RZ, RZ, -R8 ;  /* 0x000000ffff087224 */ /* 0x000fe400078e0a08 */
[----:B------:R-:W-:Y:S01]  /*4e50*/  @!P5 IMAD.MOV R156, RZ, RZ, -R156 ;  /* 0x000000ffff9cd224 */ /* 0x000fe200078e0a9c */
[----:B------:R-:W-:Y:S01]  /*4e60*/  ISETP.GE.AND P5, PT, R13, RZ, PT ;  /* 0x000000ff0d00720c */ /* 0x000fe20003fa6270 */
[----:B------:R-:W-:Y:S01]  /*4e70*/  IMAD R228, R5, R8, R228 ;  /* 0x0000000805e47224 */ /* 0x000fe200078e02e4 */
[----:B------:R-:W-:Y:S01]  /*4e80*/  LOP3.LUT R13, R2, 0x88, RZ, 0xfc, !PT ;  /* 0x00000088020d7812 */ /* 0x000fe200078efcff */
[----:B------:R-:W-:-:S03]  /*4e90*/  IMAD.HI.U32 R8, R3, R164, RZ ;  /* 0x000000a403087227 */ /* 0x000fc600078e00ff */
[----:B------:R-:W-:Y:S01]  /*4ea0*/  IABS R166, R13 ;  /* 0x0000000d00a67213 */ /* 0x000fe20000000000 */
[----:B------:R-:W-:Y:S02]  /*4eb0*/  IMAD.MOV R8, RZ, RZ, -R8 ;  /* 0x000000ffff087224 */ /* 0x000fe400078e0a08 */
[----:B------:R-:W-:Y:S02]  /*4ec0*/  VIADD R7, R6, 0x7c ;  /* 0x0000007c06077836 */ /* 0x000fe40000000000 */
[--C-:B------:R-:W-:Y:S02]  /*4ed0*/  @!P3 IMAD.IADD R162, R162, 0x1, -R5.reuse ;  /* 0x00000001a2a2b824 */ /* 0x100fe400078e0a05 */
[----:B------:R-:W-:Y:S01]  /*4ee0*/  @!P4 IMAD.MOV R158, RZ, RZ, -R158 ;  /* 0x000000ffff9ec224 */ /* 0x000fe200078e0a9e */
[C---:B------:R-:W-:Y:S01]  /*4ef0*/  ISETP.GT.U32.AND P4, PT, R5.reuse, R228, PT ;  /* 0x000000e40500720c */ /* 0x040fe20003f84070 */
[----:B------:R-:W-:Y:S01]  /*4f00*/  @!P6 IMAD.IADD R160, R160, 0x1, -R5 ;  /* 0x00000001a0a0e824 */ /* 0x000fe200078e0a05 */
[----:B------:R-:W-:Y:S01]  /*4f10*/  IABS R170, R7 ;  /* 0x0000000700aa7213 */ /* 0x000fe20000000000 */
[C---:B------:R-:W-:Y:S01]  /*4f20*/  IMAD R164, R5.reuse, R8, R164 ;  /* 0x0000000805a47224 */ /* 0x040fe200078e02a4 */
[----:B------:R-:W-:Y:S01]  /*4f30*/  ISETP.GT.U32.AND P3, PT, R5, R162, PT ;  /* 0x000000a20500720c */ /* 0x000fe20003f64070 */
[----:B------:R-:W-:Y:S01]  /*4f40*/  @!P1 IMAD.MOV R226, RZ, RZ, -R226 ;  /* 0x000000ffffe29224 */ /* 0x000fe200078e0ae2 */
[----:B------:R-:W-:Y:S01]  /*4f50*/  ISETP.GE.AND P1, PT, R7, RZ, PT ;  /* 0x000000ff0700720c */ /* 0x000fe20003f26270 */
[----:B------:R-:W-:Y:S01]  /*4f60*/  IMAD.HI.U32 R7, R3, R166, RZ ;  /* 0x000000a603077227 */ /* 0x000fe200078e00ff */
[----:B------:R-:W-:-:S02]  /*4f70*/  ISETP.GE.AND P6, PT, R13, RZ, PT ;  /* 0x000000ff0d00720c */ /* 0x000fc40003fc6270 */
[----:B------:R-:W-:Y:S01]  /*4f80*/  LOP3.LUT R13, R2, 0x74, RZ, 0xfc, !PT ;  /* 0x00000074020d7812 */ /* 0x000fe200078efcff */
[----:B------:R-:W-:Y:S01]  /*4f90*/  @!P2 IMAD.MOV R160, RZ, RZ, -R160 ;  /* 0x000000ffffa0a224 */ /* 0x000fe200078e0aa0 */
[C---:B------:R-:W-:Y:S01]  /*4fa0*/  ISETP.GT.U32.AND P2, PT, R5.reuse, R164, PT ;  /* 0x000000a40500720c */ /* 0x040fe20003f44070 */
[----:B------:R-:W-:Y:S01]  /*4fb0*/  IMAD.MOV R11, RZ, RZ, -R7 ;  /* 0x000000ffff0b7224 */ /* 0x000fe200078e0a07 */
[----:B------:R-:W-:Y:S01]  /*4fc0*/  IABS R172, R13 ;  /* 0x0000000d00ac7213 */ /* 0x000fe20000000000 */
[----:B------:R-:W-:Y:S02]  /*4fd0*/  @!P4 IMAD.IADD R228, R228, 0x1, -R5 ;  /* 0x00000001e4e4c824 */ /* 0x000fe400078e0a05 */
[----:B------:R-:W-:Y:S01]  /*4fe0*/  IMAD R166, R5, R11, R166 ;  /* 0x0000000b05a67224 */ /* 0x000fe200078e02a6 */
[----:B------:R-:W-:Y:S01]  /*4ff0*/  LOP3.LUT R11, R2, 0x78, RZ, 0xfc, !PT ;  /* 0x00000078020b7812 */ /* 0x000fe200078efcff */
[----:B------:R-:W-:Y:S01]  /*5000*/  IMAD.HI.U32 R7, R3, R168, RZ ;  /* 0x000000a803077227 */ /* 0x000fe200078e00ff */
[----:B------:R-:W-:-:S02]  /*5010*/  ISETP.GT.U32.AND P4, PT, R5, R228, PT ;  /* 0x000000e40500720c */ /* 0x000fc40003f84070 */
[----:B------:R-:W-:Y:S01]  /*5020*/  IABS R230, R11 ;  /* 0x0000000b00e67213 */ /* 0x000fe20000000000 */
[--C-:B------:R-:W-:Y:S01]  /*5030*/  @!P3 IMAD.IADD R162, R162, 0x1, -R5.reuse ;  /* 0x00000001a2a2b824 */ /* 0x100fe200078e0a05 */
[----:B------:R-:W-:Y:S01]  /*5040*/  ISETP.GT.U32.AND P3, PT, R5, R166, PT ;  /* 0x000000a60500720c */ /* 0x000fe20003f64070 */
[----:B------:R-:W-:Y:S02]  /*5050*/  @!P2 IMAD.IADD R164, R164, 0x1, -R5 ;  /* 0x00000001a4a4a824 */ /* 0x000fe400078e0a05 */
[----:B------:R-:W-:Y:S02]  /*5060*/  IMAD.MOV R7, RZ, RZ, -R7 ;  /* 0x000000ffff077224 */ /* 0x000fe400078e0a07 */
[----:B------:R-:W-:Y:S01]  /*5070*/  IMAD.HI.U32 R8, R3, R170, RZ ;  /* 0x000000aa03087227 */ /* 0x000fe200078e00ff */
[----:B------:R-:W-:-:S03]  /*5080*/  ISETP.GT.U32.AND P2, PT, R5, R164, PT ;  /* 0x000000a40500720c */ /* 0x000fc60003f44070 */
[----:B------:R-:W-:Y:S02]  /*5090*/  IMAD R168, R5, R7, R168 ;  /* 0x0000000705a87224 */ /* 0x000fe400078e02a8 */
[----:B------:R-:W-:-:S04]  /*50a0*/  IMAD.HI.U32 R7, R3, R230, RZ ;  /* 0x000000e603077227 */ /* 0x000fc800078e00ff */
[----:B------:R-:W-:Y:S02]  /*50b0*/  IMAD.MOV R8, RZ, RZ, -R8 ;  /* 0x000000ffff087224 */ /* 0x000fe400078e0a08 */
[----:B------:R-:W-:Y:S02]  /*50c0*/  IMAD.MOV R7, RZ, RZ, -R7 ;  /* 0x000000ffff077224 */ /* 0x000fe400078e0a07 */
[C---:B------:R-:W-:Y:S02]  /*50d0*/  IMAD R170, R5.reuse, R8, R170 ;  /* 0x0000000805aa7224 */ /* 0x040fe400078e02aa */
[--C-:B------:R-:W-:Y:S02]  /*50e0*/  @!P3 IMAD.IADD R166, R166, 0x1, -R5.reuse ;  /* 0x00000001a6a6b824 */ /* 0x100fe400078e0a05 */
[--C-:B------:R-:W-:Y:S01]  /*50f0*/  @!P4 IMAD.IADD R228, R228, 0x1, -R5.reuse ;  /* 0x00000001e4e4c824 */ /* 0x100fe200078e0a05 */
[C---:B------:R-:W-:Y:S01]  /*5100*/  ISETP.GT.U32.AND P4, PT, R5.reuse, R168, PT ;  /* 0x000000a80500720c */ /* 0x040fe20003f84070 */
[C---:B------:R-:W-:Y:S01]  /*5110*/  IMAD R230, R5.reuse, R7, R230 ;  /* 0x0000000705e67224 */ /* 0x040fe200078e02e6 */
[C---:B------:R-:W-:Y:S01]  /*5120*/  ISETP.GT.U32.AND P3, PT, R5.reuse, R166, PT ;  /* 0x000000a60500720c */ /* 0x040fe20003f64070 */
[----:B------:R-:W-:Y:S01]  /*5130*/  @!P5 IMAD.MOV R228, RZ, RZ, -R228 ;  /* 0x000000ffffe4d224 */ /* 0x000fe200078e0ae4 */
[C---:B------:R-:W-:Y:S01]  /*5140*/  ISETP.GT.U32.AND P5, PT, R5.reuse, R170, PT ;  /* 0x000000aa0500720c */ /* 0x040fe20003fa4070 */
[----:B------:R-:W-:Y:S01]  /*5150*/  @!P2 IMAD.IADD R164, R164, 0x1, -R5 ;  /* 0x00000001a4a4a824 */ /* 0x000fe200078e0a05 */
[----:B------:R-:W-:Y:S01]  /*5160*/  ISETP.GT.U32.AND P2, PT, R5, R230, PT ;  /* 0x000000e60500720c */ /* 0x000fe20003f44070 */
[----:B------:R-:W-:Y:S01]  /*5170*/  @!P0 IMAD.MOV R162, RZ, RZ, -R162 ;  /* 0x000000ffffa28224 */ /* 0x000fe200078e0aa2 */
[----:B------:R-:W-:Y:S01]  /*5180*/  ISETP.GE.AND P0, PT, R15, RZ, PT ;  /* 0x000000ff0f00720c */ /* 0x000fe20003f06270 */
[----:B------:R-:W-:Y:S01]  /*5190*/  IMAD.HI.U32 R7, R3, R172, RZ ;  /* 0x000000ac03077227 */ /* 0x000fe200078e00ff */
[----:B------:R-:W-:-:S03]  /*51a0*/  LOP3.LUT R15, R2, 0x70, RZ, 0xfc, !PT ;  /* 0x00000070020f7812 */ /* 0x000fc600078efcff */
[----:B------:R-:W-:Y:S01]  /*51b0*/  IMAD.MOV R7, RZ, RZ, -R7 ;  /* 0x000000ffff077224 */ /* 0x000fe200078e0a07 */
[----:B------:R-:W-:Y:S01]  /*51c0*/  IABS R174, R15 ;  /* 0x0000000f00ae7213 */ /* 0x000fe20000000000 */
[--C-:B------:R-:W-:Y:S01]  /*51d0*/  @!P3 IMAD.IADD R166, R166, 0x1, -R5.reuse ;  /* 0x00000001a6a6b824 */ /* 0x100fe200078e0a05 */
[----:B------:R-:W-:Y:S01]  /*51e0*/  ISETP.GE.AND P3, PT, R17, RZ, PT ;  /* 0x000000ff1100720c */ /* 0x000fe20003f66270 */
[--C-:B------:R-:W-:Y:S01]  /*51f0*/  @!P5 IMAD.IADD R170, R170, 0x1, -R5.reuse ;  /* 0x00000001aaaad824 */ /* 0x100fe200078e0a05 */
[----:B------:R-:W-:Y:S01]  /*5200*/  ISETP.GE.AND P5, PT, R11, RZ, PT ;  /* 0x000000ff0b00720c */ /* 0x000fe20003fa6270 */
[----:B------:R-:W-:Y:S01]  /*5210*/  @!P2 IMAD.IADD R230, R230, 0x1, -R5 ;  /* 0x00000001e6e6a824 */ /* 0x000fe200078e0a05 */
[----:B------:R-:W-:Y:S01]  /*5220*/  LOP3.LUT R17, R2, 0x40, RZ, 0xfc, !PT ;  /* 0x0000004002117812 */ /* 0x000fe200078efcff */
[----:B------:R-:W-:Y:S01]  /*5230*/  @!P6 IMAD.MOV R166, RZ, RZ, -R166 ;  /* 0x000000ffffa6e224 */ /* 0x000fe200078e0aa6 */
[----:B------:R-:W-:Y:S01]  /*5240*/  ISETP.GT.U32.AND P6, PT, R5, R170, PT ;  /* 0x000000aa0500720c */ /* 0x000fe20003fc4070 */
[----:B------:R-:W-:Y:S01]  /*5250*/  IMAD.HI.U32 R8, R3, R174, RZ ;  /* 0x000000ae03087227 */ /* 0x000fe200078e00ff */
[----:B------:R-:W-:-:S03]  /*5260*/  ISETP.GT.U32.AND P2, PT, R5, R230, PT ;  /* 0x000000e60500720c */ /* 0x000fc60003f44070 */
[--C-:B------:R-:W-:Y:S02]  /*5270*/  @!P4 IMAD.IADD R168, R168, 0x1, -R5.reuse ;  /* 0x00000001a8a8c824 */ /* 0x100fe400078e0a05 */
[----:B------:R-:W-:Y:S02]  /*5280*/  IMAD.MOV R8, RZ, RZ, -R8 ;  /* 0x000000ffff087224 */ /* 0x000fe400078e0a08 */
[C---:B------:R-:W-:Y:S01]  /*5290*/  IMAD R172, R5.reuse, R7, R172 ;  /* 0x0000000705ac7224 */ /* 0x040fe200078e02ac */
[C---:B------:R-:W-:Y:S01]  /*52a0*/  ISETP.GT.U32.AND P4, PT, R5.reuse, R168, PT ;  /* 0x000000a80500720c */ /* 0x040fe20003f84070 */
[C---:B------:R-:W-:Y:S01]  /*52b0*/  IMAD R174, R5.reuse, R8, R174 ;  /* 0x0000000805ae7224 */ /* 0x040fe200078e02ae */
[----:B------:R-:W-:Y:S01]  /*52c0*/  LOP3.LUT R7, R2, 0x6c, RZ, 0xfc, !PT ;  /* 0x0000006c02077812 */ /* 0x000fe200078efcff */
[--C-:B------:R-:W-:Y:S01]  /*52d0*/  @!P6 IMAD.IADD R170, R170, 0x1, -R5.reuse ;  /* 0x00000001aaaae824 */ /* 0x100fe200078e0a05 */
[C---:B------:R-:W-:Y:S01]  /*52e0*/  ISETP.GT.U32.AND P6, PT, R5.reuse, R172, PT ;  /* 0x000000ac0500720c */ /* 0x040fe20003fc4070 */
[--C-:B------:R-:W-:Y:S01]  /*52f0*/  @!P2 IMAD.IADD R230, R230, 0x1, -R5.reuse ;  /* 0x00000001e6e6a824 */ /* 0x100fe200078e0a05 */
[----:B------:R-:W-:Y:S01]  /*5300*/  ISETP.GT.U32.AND P2, PT, R5, R174, PT ;  /* 0x000000ae0500720c */ /* 0x000fe20003f44070 */
[----:B------:R-:W-:Y:S01]  /*5310*/  @!P0 IMAD.MOV R164, RZ, RZ, -R164 ;  /* 0x000000ffffa48224 */ /* 0x000fe200078e0aa4 */
[----:B------:R-:W-:Y:S01]  /*5320*/  IABS R176, R7 ;  /* 0x0000000700b07213 */ /* 0x000fe20000000000 */
[----:B------:R-:W-:Y:S01]  /*5330*/  @!P1 IMAD.MOV R170, RZ, RZ, -R170 ;  /* 0x000000ffffaa9224 */ /* 0x000fe200078e0aaa */
[----:B------:R-:W-:Y:S01]  /*5340*/  LOP3.LUT R8, R2, 0x68, RZ, 0xfc, !PT ;  /* 0x0000006802087812 */ /* 0x000fe200078efcff */
[----:B------:R-:W-:Y:S01]  /*5350*/  @!P5 IMAD.MOV R230, RZ, RZ, -R230 ;  /* 0x000000ffffe6d224 */ /* 0x000fe200078e0ae6 */
[----:B------:R-:W-:Y:S01]  /*5360*/  ISETP.GE.AND P0, PT, R13, RZ, PT ;  /* 0x000000ff0d00720c */ /* 0x000fe20003f06270 */
[----:B------:R-:W-:Y:S01]  /*5370*/  @!P4 IMAD.IADD R168, R168, 0x1, -R5 ;  /* 0x00000001a8a8c824 */ /* 0x000fe200078e0a05 */
[----:B------:R-:W-:-:S02]  /*5380*/  IABS R232, R8 ;  /* 0x0000000800e87213 */ /* 0x000fc40000000000 */
[----:B------:R-:W-:Y:S01]  /*5390*/  LOP3.LUT R13, R2, 0x64, RZ, 0xfc, !PT ;  /* 0x00000064020d7812 */ /* 0x000fe200078efcff */
[--C-:B------:R-:W-:Y:S01]  /*53a0*/  @!P6 IMAD.IADD R172, R172, 0x1, -R5.reuse ;  /* 0x00000001acace824 */ /* 0x100fe200078e0a05 */
[----:B------:R-:W-:Y:S01]  /*53b0*/  ISETP.GE.AND P4, PT, R15, RZ, PT ;  /* 0x000000ff0f00720c */ /* 0x000fe20003f86270 */
[----:B------:R-:W-:Y:S01]  /*53c0*/  @!P3 IMAD.MOV R168, RZ, RZ, -R168 ;  /* 0x000000ffffa8b224 */ /* 0x000fe200078e0aa8 */
[----:B------:R-:W-:Y:S01]  /*53d0*/  ISETP.GE.AND P3, PT, R7, RZ, PT ;  /* 0x000000ff0700720c */ /* 0x000fe20003f66270 */
[----:B------:R-:W-:Y:S01]  /*53e0*/  @!P2 IMAD.IADD R174, R174, 0x1, -R5 ;  /* 0x00000001aeaea824 */ /* 0x000fe200078e0a05 */
[----:B------:R-:W-:Y:S01]  /*53f0*/  ISETP.GT.U32.AND P6, PT, R5, R172, PT ;  /* 0x000000ac0500720c */ /* 0x000fe20003fc4070 */
[----:B------:R-:W-:Y:S01]  /*5400*/  IMAD.HI.U32 R7, R3, R176, RZ ;  /* 0x000000b003077227 */ /* 0x000fe200078e00ff */
[----:B------:R-:W-:Y:S02]  /*5410*/  IABS R178, R13 ;  /* 0x0000000d00b27213 */ /* 0x000fe40000000000 */
[----:B------:R-:W-:Y:S01]  /*5420*/  ISETP.GT.U32.AND P2, PT, R5, R174, PT ;  /* 0x000000ae0500720c */ /* 0x000fe20003f44070 */
[----:B------:R-:W-:Y:S01]  /*5430*/  IMAD.MOV R11, RZ, RZ, -R7 ;  /* 0x000000ffff0b7224 */ /* 0x000fe200078e0a07 */
[----:B------:R-:W-:Y:S01]  /*5440*/  ISETP.GE.AND P1, PT, R8, RZ, PT ;  /* 0x000000ff0800720c */ /* 0x000fe20003f26270 */
[----:B------:R-:W-:Y:S01]  /*5450*/  IMAD.HI.U32 R7, R3, R232, RZ ;  /* 0x000000e803077227 */ /* 0x000fe200078e00ff */
[----:B------:R-:W-:-:S02]  /*5460*/  ISETP.GE.AND P5, PT, R13, RZ, PT ;  /* 0x000000ff0d00720c */ /* 0x000fc40003fa6270 */
[C---:B------:R-:W-:Y:S01]  /*5470*/  LOP3.LUT R13, R2.reuse, 0x58, RZ, 0xfc, !PT ;  /* 0x00000058020d7812 */ /* 0x040fe200078efcff */
[----:B------:R-:W-:Y:S01]  /*5480*/  IMAD.MOV R7, RZ, RZ, -R7 ;  /* 0x000000ffff077224 */ /* 0x000fe200078e0a07 */
[C---:B------:R-:W-:Y:S01]  /*5490*/  LOP3.LUT R15, R2.reuse, 0x54, RZ, 0xfc, !PT ;  /* 0x00000054020f7812 */ /* 0x040fe200078efcff */
[C---:B------:R-:W-:Y:S01]  /*54a0*/  IMAD R176, R5.reuse, R11, R176 ;  /* 0x0000000b05b07224 */ /* 0x040fe200078e02b0 */
[----:B------:R-:W-:Y:S01]  /*54b0*/  LOP3.LUT R11, R2, 0x60, RZ, 0xfc, !PT ;  /* 0x00000060020b7812 */ /* 0x000fe200078efcff */
[C---:B------:R-:W-:Y:S01]  /*54c0*/  IMAD R232, R5.reuse, R7, R232 ;  /* 0x0000000705e87224 */ /* 0x040fe200078e02e8 */
[----:B------:R-:W-:Y:S01]  /*54d0*/  IABS R246, R13 ;  /* 0x0000000d00f67213 */ /* 0x000fe20000000000 */
[--C-:B------:R-:W-:Y:S01]  /*54e0*/  @!P6 IMAD.IADD R172, R172, 0x1, -R5.reuse ;  /* 0x00000001acace824 */ /* 0x100fe200078e0a05 */
[C---:B------:R-:W-:Y:S01]  /*54f0*/  ISETP.GT.U32.AND P6, PT, R5.reuse, R176, PT ;  /* 0x000000b00500720c */ /* 0x040fe20003fc4070 */
[----:B------:R-:W-:Y:S01]  /*5500*/  @!P2 IMAD.IADD R174, R174, 0x1, -R5 ;  /* 0x00000001aeaea824 */ /* 0x000fe200078e0a05 */
[----:B------:R-:W-:Y:S01]  /*5510*/  ISETP.GT.U32.AND P2, PT, R5, R232, PT ;  /* 0x000000e80500720c */ /* 0x000fe20003f44070 */
[----:B------:R-:W-:Y:S01]  /*5520*/  IMAD.HI.U32 R8, R3, R178, RZ ;  /* 0x000000b203087227 */ /* 0x000fe200078e00ff */
[----:B------:R-:W-:-:S02]  /*5530*/  IABS R234, R11 ;  /* 0x0000000b00ea7213 */ /* 0x000fc40000000000 */
[----:B------:R-:W-:Y:S01]  /*5540*/  IABS R248, R15 ;  /* 0x0000000f00f87213 */ /* 0x000fe20000000000 */
[----:B------:R-:W-:Y:S02]  /*5550*/  VIADD R7, R6, 0x5c ;  /* 0x0000005c06077836 */ /* 0x000fe40000000000 */
[----:B------:R-:W-:Y:S02]  /*5560*/  IMAD.MOV R8, RZ, RZ, -R8 ;  /* 0x000000ffff087224 */ /* 0x000fe400078e0a08 */
[----:B------:R-:W-:Y:S01]  /*5570*/  @!P0 IMAD.MOV R172, RZ, RZ, -R172 ;  /* 0x000000ffffac8224 */ /* 0x000fe200078e0aac */
[----:B------:R-:W-:Y:S01]  /*5580*/  ISETP.GE.AND P0, PT, R7, RZ, PT ;  /* 0x000000ff0700720c */ /* 0x000fe20003f06270 */
[----:B------:R-:W-:Y:S01]  /*5590*/  @!P6 IMAD.IADD R176, R176, 0x1, -R5 ;  /* 0x00000001b0b0e824 */ /* 0x000fe200078e0a05 */
[----:B------:R-:W-:Y:S01]  /*55a0*/  IABS R236, R7 ;  /* 0x0000000700ec7213 */ /* 0x000fe20000000000 */
[----:B------:R-:W-:Y:S02]  /*55b0*/  IMAD R178, R5, R8, R178 ;  /* 0x0000000805b27224 */ /* 0x000fe400078e02b2 */
[----:B------:R-:W-:Y:S01]  /*55c0*/  IMAD.HI.U32 R7, R3, R234, RZ ;  /* 0x000000ea03077227 */ /* 0x000fe200078e00ff */
[----:B------:R-:W-:-:S03]  /*55d0*/  ISETP.GT.U32.AND P6, PT, R5, R176, PT ;  /* 0x000000b00500720c */ /* 0x000fc60003fc4070 */
[----:B------:R-:W-:Y:S02]  /*55e0*/  @!P2 IMAD.IADD R232, R232, 0x1, -R5 ;  /* 0x00000001e8e8a824 */ /* 0x000fe400078e0a05 */
[----:B------:R-:W-:Y:S02]  /*55f0*/  IMAD.MOV R8, RZ, RZ, -R7 ;  /* 0x000000ffff087224 */ /* 0x000fe400078e0a07 */
[----:B------:R-:W-:Y:S01]  /*5600*/  @!P4 IMAD.MOV R174, RZ, RZ, -R174 ;  /* 0x000000ffffaec224 */ /* 0x000fe200078e0aae */
[----:B------:R-:W-:Y:S01]  /*5610*/  ISETP.GT.U32.AND P4, PT, R5, R178, PT ;  /* 0x000000b20500720c */ /* 0x000fe20003f84070 */
[----:B------:R-:W-:Y:S01]  /*5620*/  IMAD.HI.U32 R7, R3, R236, RZ ;  /* 0x000000ec03077227 */ /* 0x000fe200078e00ff */
[----:B------:R-:W-:-:S03]  /*5630*/  ISETP.GT.U32.AND P2, PT, R5, R232, PT ;  /* 0x000000e80500720c */ /* 0x000fc60003f44070 */
[----:B------:R-:W-:Y:S02]  /*5640*/  IMAD R234, R5, R8, R234 ;  /* 0x0000000805ea7224 */ /* 0x000fe400078e02ea */
[----:B------:R-:W-:Y:S02]  /*5650*/  IMAD.MOV R8, RZ, RZ, -R7 ;  /* 0x000000ffff087224 */ /* 0x000fe400078e0a07 */
[----:B------:R-:W-:-:S04]  /*5660*/  IMAD.HI.U32 R7, R3, R246, RZ ;  /* 0x000000f603077227 */ /* 0x000fc800078e00ff */
[C---:B------:R-:W-:Y:S02]  /*5670*/  IMAD R236, R5.reuse, R8, R236 ;  /* 0x0000000805ec7224 */ /* 0x040fe400078e02ec */
[----:B------:R-:W-:Y:S02]  /*5680*/  IMAD.MOV R8, RZ, RZ, -R7 ;  /* 0x000000ffff087224 */ /* 0x000fe400078e0a07 */
[--C-:B------:R-:W-:Y:S01]  /*5690*/  @!P6 IMAD.IADD R176, R176, 0x1, -R5.reuse ;  /* 0x00000001b0b0e824 */ /* 0x100fe200078e0a05 */
[----:B------:R-:W-:Y:S01]  /*56a0*/  ISETP.GT.U32.AND P6, PT, R5, R234, PT ;  /* 0x000000ea0500720c */ /* 0x000fe20003fc4070 */
[--C-:B------:R-:W-:Y:S02]  /*56b0*/  @!P4 IMAD.IADD R178, R178, 0x1, -R5.reuse ;  /* 0x00000001b2b2c824 */ /* 0x100fe400078e0a05 */
[----:B------:R-:W-:Y:S01]  /*56c0*/  @!P2 IMAD.IADD R232, R232, 0x1, -R5 ;  /* 0x00000001e8e8a824 */ /* 0x000fe200078e0a05 */
[----:B------:R-:W-:Y:S01]  /*56d0*/  ISETP.GE.AND P2, PT, R11, RZ, PT ;  /* 0x000000ff0b00720c */ /* 0x000fe20003f46270 */
[C---:B------:R-:W-:Y:S01]  /*56e0*/  IMAD R246, R5.reuse, R8, R246 ;  /* 0x0000000805f67224 */ /* 0x040fe200078e02f6 */
[----:B------:R-:W-:Y:S01]  /*56f0*/  ISETP.GT.U32.AND P4, PT, R5, R178, PT ;  /* 0x000000b20500720c */ /* 0x000fe20003f84070 */
[----:B------:R-:W-:Y:S01]  /*5700*/  @!P1 IMAD.MOV R232, RZ, RZ, -R232 ;  /* 0x000000ffffe89224 */ /* 0x000fe200078e0ae8 */
[----:B------:R-:W-:Y:S01]  /*5710*/  LOP3.LUT R11, R2, 0x50, RZ, 0xfc, !PT ;  /* 0x00000050020b7812 */ /* 0x000fe200078efcff */
[----:B------:R-:W-:Y:S01]  /*5720*/  IMAD.HI.U32 R7, R3, R248, RZ ;  /* 0x000000f803077227 */ /* 0x000fe200078e00ff */
[----:B------:R-:W-:-:S02]  /*5730*/  ISETP.GT.U32.AND P1, PT, R5, R246, PT ;  /* 0x000000f60500720c */ /* 0x000fc40003f24070 */
[----:B------:R-:W-:Y:S01]  /*5740*/  IABS R250, R11 ;  /* 0x0000000b00fa7213 */ /* 0x000fe20000000000 */
[----:B------:R-:W-:Y:S02]  /*5750*/  @!P6 IMAD.IADD R234, R234, 0x1, -R5 ;  /* 0x00000001eaeae824 */ /* 0x000fe400078e0a05 */
[----:B------:R-:W-:Y:S02]  /*5760*/  IMAD.MOV R7, RZ, RZ, -R7 ;  /* 0x000000ffff077224 */ /* 0x000fe400078e0a07 */
[----:B------:R-:W-:Y:S01]  /*5770*/  @!P3 IMAD.MOV R176, RZ, RZ, -R176 ;  /* 0x000000ffffb0b224 */ /* 0x000fe200078e0ab0 */
[----:B------:R-:W-:Y:S01]  /*5780*/  ISETP.GT.U32.AND P6, PT, R5, R234, PT ;  /* 0x000000ea0500720c */ /* 0x000fe20003fc4070 */
[--C-:B------:R-:W-:Y:S01]  /*5790*/  @!P4 IMAD.IADD R178, R178, 0x1, -R5.reuse ;  /* 0x00000001b2b2c824 */ /* 0x100fe200078e0a05 */
[----:B------:R-:W-:Y:S01]  /*57a0*/  ISETP.GE.AND P4, PT, R13, RZ, PT ;  /* 0x000000ff0d00720c */ /* 0x000fe20003f86270 */
[C---:B------:R-:W-:Y:S01]  /*57b0*/  IMAD R248, R5.reuse, R7, R248 ;  /* 0x0000000705f87224 */ /* 0x040fe200078e02f8 */
[----:B------:R-:W-:Y:S01]  /*57c0*/  ISETP.GT.U32.AND P3, PT, R5, R236, PT ;  /* 0x000000ec0500720c */ /* 0x000fe20003f64070 */
[----:B------:R-:W-:Y:S01]  /*57d0*/  @!P1 IMAD.IADD R246, R246, 0x1, -R5 ;  /* 0x00000001f6f69824 */ /* 0x000fe200078e0a05 */
[----:B------:R-:W-:Y:S01]  /*57e0*/  LOP3.LUT R13, R2, 0x4c, RZ, 0xfc, !PT ;  /* 0x0000004c020d7812 */ /* 0x000fe200078efcff */
[----:B------:R-:W-:Y:S01]  /*57f0*/  @!P5 IMAD.MOV R178, RZ, RZ, -R178 ;  /* 0x000000ffffb2d224 */ /* 0x000fe200078e0ab2 */
[----:B------:R-:W-:Y:S01]  /*5800*/  ISETP.GE.AND P1, PT, R15, RZ, PT ;  /* 0x000000ff0f00720c */ /* 0x000fe20003f26270 */
[----:B------:R-:W-:Y:S01]  /*5810*/  IMAD.HI.U32 R7, R3, R250, RZ ;  /* 0x000000fa03077227 */ /* 0x000fe200078e00ff */
[----:B------:R-:W-:-:S02]  /*5820*/  ISETP.GT.U32.AND P5, PT, R5, R246, PT ;  /* 0x000000f60500720c */ /* 0x000fc40003fa4070 */
[----:B------:R-:W-:Y:S01]  /*5830*/  IABS R252, R13 ;  /* 0x0000000d00fc7213 */ /* 0x000fe20000000000 */
[----:B------:R-:W-:Y:S01]  /*5840*/  @!P6 IMAD.IADD R234, R234, 0x1, -R5 ;  /* 0x00000001eaeae824 */ /* 0x000fe200078e0a05 */
[C---:B------:R-:W-:Y:S01]  /*5850*/  ISETP.GT.U32.AND P6, PT, R5.reuse, R248, PT ;  /* 0x000000f80500720c */ /* 0x040fe20003fc4070 */
[----:B------:R-:W-:Y:S02]  /*5860*/  IMAD.MOV R7, RZ, RZ, -R7 ;  /* 0x000000ffff077224 */ /* 0x000fe400078e0a07 */
[----:B------:R-:W-:Y:S02]  /*5870*/  @!P3 IMAD.IADD R236, R236, 0x1, -R5 ;  /* 0x00000001ececb824 */ /* 0x000fe400078e0a05 */
[----:B------:R-:W-:Y:S01]  /*5880*/  IMAD R250, R5, R7, R250 ;  /* 0x0000000705fa7224 */ /* 0x000fe200078e02fa */
[----:B------:R-:W-:Y:S01]  /*5890*/  LOP3.LUT R7, R2, 0x48, RZ, 0xfc, !PT ;  /* 0x0000004802077812 */ /* 0x000fe200078efcff */
[----:B------:R-:W-:Y:S01]  /*58a0*/  IMAD.HI.U32 R8, R3, R252, RZ ;  /* 0x000000fc03087227 */ /* 0x000fe200078e00ff */
[----:B------:R-:W-:-:S02]  /*58b0*/  ISETP.GT.U32.AND P3, PT, R5, R236, PT ;  /* 0x000000ec0500720c */ /* 0x000fc40003f64070 */
[----:B------:R-:W-:Y:S01]  /*58c0*/  IABS R66, R7 ;  /* 0x0000000700427213 */ /* 0x000fe20000000000 */
[--C-:B------:R-:W-:Y:S02]  /*58d0*/  @!P5 IMAD.IADD R246, R246, 0x1, -R5.reuse ;  /* 0x00000001f6f6d824 */ /* 0x100fe400078e0a05 */
[--C-:B------:R-:W-:Y:S01]  /*58e0*/  @!P6 IMAD.IADD R248, R248, 0x1, -R5.reuse ;  /* 0x00000001f8f8e824 */ /* 0x100fe200078e0a05 */
[----:B------:R-:W-:Y:S01]  /*58f0*/  ISETP.GE.AND P6, PT, R13, RZ, PT ;  /* 0x000000ff0d00720c */ /* 0x000fe20003fc6270 */
[----:B------:R-:W-:Y:S01]  /*5900*/  @!P4 IMAD.MOV R246, RZ, RZ, -R246 ;  /* 0x000000fffff6c224 */ /* 0x000fe200078e0af6 */
[C---:B------:R-:W-:Y:S01]  /*5910*/  ISETP.GT.U32.AND P4, PT, R5.reuse, R250, PT ;  /* 0x000000fa0500720c */ /* 0x040fe20003f84070 */
[----:B------:R-:W-:Y:S01]  /*5920*/  @!P2 IMAD.MOV R234, RZ, RZ, -R234 ;  /* 0x000000ffffeaa224 */ /* 0x000fe200078e0aea */
[----:B------:R-:W-:Y:S01]  /*5930*/  ISETP.GT.U32.AND P2, PT, R5, R248, PT ;  /* 0x000000f80500720c */ /* 0x000fe20003f44070 */
[----:B------:R-:W-:Y:S02]  /*5940*/  IMAD.MOV R8, RZ, RZ, -R8 ;  /* 0x000000ffff087224 */ /* 0x000fe400078e0a08 */
[----:B------:R-:W-:Y:S01]  /*5950*/  @!P3 IMAD.IADD R236, R236, 0x1, -R5 ;  /* 0x00000001ececb824 */ /* 0x000fe200078e0a05 */
[----:B------:R-:W-:Y:S01]  /*5960*/  ISETP.GE.AND P3, PT, R11, RZ, PT ;  /* 0x000000ff0b00720c */ /* 0x000fe20003f66270 */
[----:B------:R-:W-:Y:S01]  /*5970*/  IMAD R252, R5, R8, R252 ;  /* 0x0000000805fc7224 */ /* 0x000fe200078e02fc */
[----:B------:R-:W-:Y:S01]  /*5980*/  LOP3.LUT R8, R2, 0x44, RZ, 0xfc, !PT ;  /* 0x0000004402087812 */ /* 0x000fe200078efcff */
[----:B------:R-:W-:-:S02]  /*5990*/  VIADD R11, R6, 0x3c ;  /* 0x0000003c060b7836 */ /* 0x000fc40000000000 */
[----:B------:R-:W-:Y:S01]  /*59a0*/  @!P0 IMAD.MOV R236, RZ, RZ, -R236 ;  /* 0x000000ffffec8224 */ /* 0x000fe200078e0aec */
[----:B------:R-:W-:Y:S01]  /*59b0*/  IABS R68, R8 ;  /* 0x0000000800447213 */ /* 0x000fe20000000000 */
[--C-:B------:R-:W-:Y:S01]  /*59c0*/  @!P4 IMAD.IADD R250, R250, 0x1, -R5.reuse ;  /* 0x00000001fafac824 */ /* 0x100fe200078e0a05 */
[----:B------:R-:W-:Y:S01]  /*59d0*/  ISETP.GE.AND P0, PT, R7, RZ, PT ;  /* 0x000000ff0700720c */ /* 0x000fe20003f06270 */
[----:B------:R-:W-:Y:S01]  /*59e0*/  @!P2 IMAD.IADD R248, R248, 0x1, -R5 ;  /* 0x00000001f8f8a824 */ /* 0x000fe200078e0a05 */
[----:B------:R-:W-:Y:S01]  /*59f0*/  ISETP.GE.AND P2, PT, R8, RZ, PT ;  /* 0x000000ff0800720c */ /* 0x000fe20003f46270 */
[----:B------:R-:W-:Y:S01]  /*5a00*/  IMAD.HI.U32 R8, R3, R68, RZ ;  /* 0x0000004403087227 */ /* 0x000fe200078e00ff */
[----:B------:R-:W-:Y:S02]  /*5a10*/  ISETP.GT.U32.AND P4, PT, R5, R250, PT ;  /* 0x000000fa0500720c */ /* 0x000fe40003f84070 */
[----:B------:R-:W-:Y:S01]  /*5a20*/  ISETP.GE.AND P5, PT, R11, RZ, PT ;  /* 0x000000ff0b00720c */ /* 0x000fe20003fa6270 */
[----:B------:R-:W-:Y:S01]  /*5a30*/  IMAD.MOV R8, RZ, RZ, -R8 ;  /* 0x000000ffff087224 */ /* 0x000fe200078e0a08 */
[----:B------:R-:W-:Y:S01]  /*5a40*/  IABS R70, R11 ;  /* 0x0000000b00467213 */ /* 0x000fe20000000000 */
[----:B------:R-:W-:Y:S01]  /*5a50*/  @!P1 IMAD.MOV R248, RZ, RZ, -R248 ;  /* 0x000000fffff89224 */ /* 0x000fe200078e0af8 */
[C---:B------:R-:W-:Y:S01]  /*5a60*/  ISETP.GT.U32.AND P1, PT, R5.reuse, R252, PT ;  /* 0x000000fc0500720c */ /* 0x040fe20003f24070 */
[----:B------:R-:W-:Y:S01]  /*5a70*/  IMAD R13, R5, R8, R68 ;  /* 0x00000008050d7224 */ /* 0x000fe200078e0244 */
[----:B------:R-:W-:Y:S01]  /*5a80*/  IABS R11, R17 ;  /* 0x00000011000b7213 */ /* 0x000fe20000000000 */
[----:B------:R-:W-:-:S04]  /*5a90*/  IMAD.HI.U32 R7, R3, R66, RZ ;  /* 0x0000004203077227 */ /* 0x000fc800078e00ff */
[----:B------:R-:W-:Y:S02]  /*5aa0*/  @!P4 IMAD.IADD R250, R250, 0x1, -R5 ;  /* 0x00000001fafac824 */ /* 0x000fe400078e0a05 */
[----:B------:R-:W-:Y:S02]  /*5ab0*/  IMAD.MOV R7, RZ, RZ, -R7 ;  /* 0x000000ffff077224 */ /* 0x000fe400078e0a07 */
[----:B------:R-:W-:Y:S01]  /*5ac0*/  @!P3 IMAD.MOV R250, RZ, RZ, -R250 ;  /* 0x000000fffffab224 */ /* 0x000fe200078e0afa */
[C---:B------:R-:W-:Y:S01]  /*5ad0*/  ISETP.GT.U32.AND P3, PT, R5.reuse, R13, PT ;  /* 0x0000000d0500720c */ /* 0x040fe20003f64070 */
[C---:B------:R-:W-:Y:S02]  /*5ae0*/  IMAD R7, R5.reuse, R7, R66 ;  /* 0x0000000705077224 */ /* 0x040fe400078e0242 */
[----:B------:R-:W-:Y:S02]  /*5af0*/  IMAD.MOV.U32 R66, RZ, RZ, R11 ;  /* 0x000000ffff427224 */ /* 0x000fe400078e000b */
[----:B------:R-:W-:Y:S01]  /*5b00*/  @!P1 IMAD.IADD R252, R252, 0x1, -R5 ;  /* 0x00000001fcfc9824 */ /* 0x000fe200078e0a05 */
[----:B------:R-:W-:Y:S01]  /*5b10*/  ISETP.GT.U32.AND P4, PT, R5, R7, PT ;  /* 0x000000070500720c */ /* 0x000fe20003f84070 */
[----:B------:R-:W-:-:S03]  /*5b20*/  IMAD.HI.U32 R8, R3, R66, RZ ;  /* 0x0000004203087227 */ /* 0x000fc600078e00ff */
[----:B------:R-:W-:Y:S01]  /*5b30*/  ISETP.GT.U32.AND P1, PT, R5, R252, PT ;  /* 0x000000fc0500720c */ /* 0x000fe20003f24070 */
[----:B------:R-:W-:Y:S02]  /*5b40*/  IMAD.MOV R237, RZ, RZ, -R8 ;  /* 0x000000ffffed7224 */ /* 0x000fe400078e0a08 */
[----:B------:R-:W-:Y:S02]  /*5b50*/  @!P3 IMAD.IADD R13, R13, 0x1, -R5 ;  /* 0x000000010d0db824 */ /* 0x000fe400078e0a05 */
[----:B------:R-:W-:-:S03]  /*5b60*/  IMAD.HI.U32 R8, R3, R238, RZ ;  /* 0x000000ee03087227 */ /* 0x000fc600078e00ff */
[C---:B------:R-:W-:Y:S01]  /*5b70*/  ISETP.GT.U32.AND P3, PT, R5.reuse, R13, PT ;  /* 0x0000000d0500720c */ /* 0x040fe20003f64070 */
[----:B------:R-:W-:Y:S02]  /*5b80*/  IMAD.MOV R8, RZ, RZ, -R8 ;  /* 0x000000ffff087224 */ /* 0x000fe400078e0a08 */
[C---:B------:R-:W-:Y:S01]  /*5b90*/  IMAD R237, R5.reuse, R237, R66 ;  /* 0x000000ed05ed7224 */ /* 0x040fe200078e0242 */
[----:B------:R-:W-:Y:S01]  /*5ba0*/  IABS R66, R33 ;  /* 0x0000002100427213 */ /* 0x000fe20000000000 */
[C---:B------:R-:W-:Y:S02]  /*5bb0*/  IMAD R238, R5.reuse, R8, R238 ;  /* 0x0000000805ee7224 */ /* 0x040fe400078e02ee */
[----:B------:R-:W-:Y:S01]  /*5bc0*/  @!P1 IMAD.IADD R252, R252, 0x1, -R5 ;  /* 0x00000001fcfc9824 */ /* 0x000fe200078e0a05 */
[----:B------:R-:W-:Y:S01]  /*5bd0*/  ISETP.GT.U32.AND P1, PT, R5, R237, PT ;  /* 0x000000ed0500720c */ /* 0x000fe20003f24070 */
[----:B------:R-:W-:-:S04]  /*5be0*/  IMAD.HI.U32 R11, R3, R70, RZ ;  /* 0x00000046030b7227 */ /* 0x000fc800078e00ff */
[--C-:B------:R-:W-:Y:S01]  /*5bf0*/  @!P3 IMAD.IADD R13, R13, 0x1, -R5.reuse ;  /* 0x000000010d0db824 */ /* 0x100fe200078e0a05 */
[----:B------:R-:W-:Y:S01]  /*5c00*/  ISETP.GT.U32.AND P3, PT, R5, R238, PT ;  /* 0x000000ee0500720c */ /* 0x000fe20003f64070 */
[----:B------:R-:W-:Y:S02]  /*5c10*/  @!P4 IMAD.IADD R7, R7, 0x1, -R5 ;  /* 0x000000010707c824 */ /* 0x000fe400078e0a05 */
[----:B------:R-:W-:Y:S02]  /*5c20*/  IMAD.MOV R11, RZ, RZ, -R11 ;  /* 0x000000ffff0b7224 */ /* 0x000fe400078e0a0b */
[----:B------:R-:W-:Y:S01]  /*5c30*/  @!P6 IMAD.MOV R252, RZ, RZ, -R252 ;  /* 0x000000fffffce224 */ /* 0x000fe200078e0afc */
[----:B------:R-:W-:Y:S01]  /*5c40*/  ISETP.GT.U32.AND P4, PT, R5, R7, PT ;  /* 0x000000070500720c */ /* 0x000fe20003f84070 */
[----:B------:R-:W-:Y:S02]  /*5c50*/  @!P1 IMAD.IADD R237, R237, 0x1, -R5 ;  /* 0x00000001eded9824 */ /* 0x000fe400078e0a05 */
[----:B------:R-:W-:Y:S01]  /*5c60*/  IMAD R67, R5, R11, R70 ;  /* 0x0000000b05437224 */ /* 0x000fe200078e0246 */
[----:B------:R-:W-:Y:S01]  /*5c70*/  IABS R70, R35 ;  /* 0x0000002300467213 */ /* 0x000fe20000000000 */
[----:B------:R-:W-:Y:S01]  /*5c80*/  IMAD.HI.U32 R11, R3, R74, RZ ;  /* 0x0000004a030b7227 */ /* 0x000fe200078e00ff */
[----:B------:R-:W-:-:S03]  /*5c90*/  ISETP.GT.U32.AND P1, PT, R5, R237, PT ;  /* 0x000000ed0500720c */ /* 0x000fc60003f24070 */
[----:B------:R-:W-:Y:S02]  /*5ca0*/  @!P3 IMAD.IADD R238, R238, 0x1, -R5 ;  /* 0x00000001eeeeb824 */ /* 0x000fe400078e0a05 */
[----:B------:R-:W-:-:S03]  /*5cb0*/  IMAD.HI.U32 R8, R3, R76, RZ ;  /* 0x0000004c03087227 */ /* 0x000fc600078e00ff */
[C---:B------:R-:W-:Y:S01]  /*5cc0*/  ISETP.GT.U32.AND P6, PT, R5.reuse, R238, PT ;  /* 0x000000ee0500720c */ /* 0x040fe20003fc4070 */
[----:B------:R-:W-:Y:S02]  /*5cd0*/  IMAD.MOV R11, RZ, RZ, -R11 ;  /* 0x000000ffff0b7224 */ /* 0x000fe400078e0a0b */
[----:B------:R-:W-:Y:S02]  /*5ce0*/  IMAD.MOV R8, RZ, RZ, -R8 ;  /* 0x000000ffff087224 */ /* 0x000fe400078e0a08 */
[C---:B------:R-:W-:Y:S02]  /*5cf0*/  IMAD R74, R5.reuse, R11, R74 ;  /* 0x0000000b054a7224 */ /* 0x040fe400078e024a */
[----:B------:R-:W-:Y:S02]  /*5d00*/  IMAD R76, R5, R8, R76 ;  /* 0x00000008054c7224 */ /* 0x000fe400078e024c */
[--C-:B------:R-:W-:Y:S01]  /*5d10*/  @!P4 IMAD.IADD R7, R7, 0x1, -R5.reuse ;  /* 0x000000010707c824 */ /* 0x100fe200078e0a05 */
[----:B------:R-:W-:Y:S01]  /*5d20*/  ISETP.GT.U32.AND P4, PT, R5, R67, PT ;  /* 0x000000430500720c */ /* 0x000fe20003f84070 */
[--C-:B------:R-:W-:Y:S01]  /*5d30*/  @!P1 IMAD.IADD R237, R237, 0x1, -R5.reuse ;  /* 0x00000001eded9824 */ /* 0x100fe200078e0a05 */
[C---:B------:R-:W-:Y:S01]  /*5d40*/  ISETP.GT.U32.AND P1, PT, R5.reuse, R76, PT ;  /* 0x0000004c0500720c */ /* 0x040fe20003f24070 */
[----:B------:R-:W-:Y:S01]  /*5d50*/  @!P6 IMAD.IADD R238, R238, 0x1, -R5 ;  /* 0x00000001eeeee824 */ /* 0x000fe200078e0a05 */
[----:B------:R-:W-:Y:S01]  /*5d60*/  ISETP.GT.U32.AND P6, PT, R5, R74, PT ;  /* 0x0000004a0500720c */ /* 0x000fe20003fc4070 */
[----:B------:R-:W-:-:S02]  /*5d70*/  VIADD R11, R6, 0x1c ;  /* 0x0000001c060b7836 */ /* 0x000fc40000000000 */
[----:B------:R-:W-:-:S03]  /*5d80*/  IMAD.HI.U32 R6, R3, R66, RZ ;  /* 0x0000004203067227 */ /* 0x000fc600078e00ff */
[----:B------:R-:W-:Y:S01]  /*5d90*/  IABS R68, R11 ;  /* 0x0000000b00447213 */ /* 0x000fe20000000000 */
[----:B------:R-:W-:Y:S02]  /*5da0*/  IMAD.MOV R6, RZ, RZ, -R6 ;  /* 0x000000ffff067224 */ /* 0x000fe400078e0a06 */
[----:B------:R-:W-:-:S04]  /*5db0*/  IMAD.HI.U32 R8, R3, R72, RZ ;  /* 0x0000004803087227 */ /* 0x000fc800078e00ff */
[----:B------:R-:W-:Y:S01]  /*5dc0*/  IMAD R6, R5, R6, R66 ;  /* 0x0000000605067224 */ /* 0x000fe200078e0242 */
[----:B------:R-:W-:Y:S01]  /*5dd0*/  IABS R66, R41 ;  /* 0x0000002900427213 */ /* 0x000fe20000000000 */
[----:B------:R-:W-:Y:S02]  /*5de0*/  IMAD.MOV R8, RZ, RZ, -R8 ;  /* 0x000000ffff087224 */ /* 0x000fe400078e0a08 */
[--C-:B------:R-:W-:Y:S01]  /*5df0*/  @!P4 IMAD.IADD R67, R67, 0x1, -R5.reuse ;  /* 0x000000014343c824 */ /* 0x100fe200078e0a05 */
[----:B------:R-:W-:Y:S01]  /*5e00*/  ISETP.GE.AND P4, PT, R17, RZ, PT ;  /* 0x000000ff1100720c */ /* 0x000fe20003f86270 */
[--C-:B------:R-:W-:Y:S01]  /*5e10*/  @!P6 IMAD.IADD R74, R74, 0x1, -R5.reuse ;  /* 0x000000014a4ae824 */ /* 0x100fe200078e0a05 */
[C---:B------:R-:W-:Y:S01]  /*5e20*/  ISETP.GT.U32.AND P6, PT, R5.reuse, R6, PT ;  /* 0x000000060500720c */ /* 0x040fe20003fc4070 */
[C---:B------:R-:W-:Y:S01]  /*5e30*/  IMAD R72, R5.reuse, R8, R72 ;  /* 0x0000000805487224 */ /* 0x040fe200078e0248 */
[----:B------:R-:W-:Y:S01]  /*5e40*/  ISETP.GT.U32.AND P3, PT, R5, R67, PT ;  /* 0x000000430500720c */ /* 0x000fe20003f64070 */
[----:B------:R-:W-:-:S02]  /*5e50*/  @!P1 IMAD.IADD R76, R76, 0x1, -R5 ;  /* 0x000000014c4c9824 */ /* 0x000fc400078e0a05 */
[----:B------:R-:W-:-:S03]  /*5e60*/  IMAD.HI.U32 R8, R3, R70, RZ ;  /* 0x0000004603087227 */ /* 0x000fc600078e00ff */
[----:B------:R-:W-:Y:S01]  /*5e70*/  ISETP.GT.U32.AND P1, PT, R5, R76, PT ;  /* 0x0000004c0500720c */ /* 0x000fe20003f24070 */
[----:B------:R-:W-:Y:S02]  /*5e80*/  IMAD.MOV R8, RZ, RZ, -R8 ;  /* 0x000000ffff087224 */ /* 0x000fe400078e0a08 */
[----:B------:R-:W-:-:S04]  /*5e90*/  IMAD.HI.U32 R15, R3, R240, RZ ;  /* 0x000000f0030f7227 */ /* 0x000fc800078e00ff */
[C---:B------:R-:W-:Y:S02]  /*5ea0*/  IMAD R70, R5.reuse, R8, R70 ;  /* 0x0000000805467224 */ /* 0x040fe400078e0246 */
[----:B------:R-:W-:Y:S02]  /*5eb0*/  IMAD.MOV R15, RZ, RZ, -R15 ;  /* 0x000000ffff0f7224 */ /* 0x000fe400078e0a0f */
[--C-:B------:R-:W-:Y:S01]  /*5ec0*/  @!P6 IMAD.IADD R6, R6, 0x1, -R5.reuse ;  /* 0x000000010606e824 */ /* 0x100fe200078e0a05 */
[C---:B------:R-:W-:Y:S01]  /*5ed0*/  ISETP.GT.U32.AND P6, PT, R5.reuse, R70, PT ;  /* 0x000000460500720c */ /* 0x040fe20003fc4070 */
[----:B------:R-:W-:Y:S02]  /*5ee0*/  IMAD R240, R5, R15, R240 ;  /* 0x0000000f05f07224 */ /* 0x000fe400078e02f0 */
[----:B------:R-:W-:Y:S01]  /*5ef0*/  @!P3 IMAD.IADD R67, R67, 0x1, -R5 ;  /* 0x000000014343b824 */ /* 0x000fe200078e0a05 */
[----:B------:R-:W-:Y:S01]  /*5f00*/  ISETP.GT.U32.AND P3, PT, R5, R72, PT ;  /* 0x000000480500720c */ /* 0x000fe20003f64070 */
[----:B------:R-:W-:-:S04]  /*5f10*/  IMAD.HI.U32 R15, R3, R68, RZ ;  /* 0x00000044030f7227 */ /* 0x000fc800078e00ff */
[----:B------:R-:W-:Y:S01]  /*5f20*/  @!P1 IMAD.IADD R76, R76, 0x1, -R5 ;  /* 0x000000014c4c9824 */ /* 0x000fe200078e0a05 */
[C---:B------:R-:W-:Y:S01]  /*5f30*/  ISETP.GT.U32.AND P1, PT, R5.reuse, R240, PT ;  /* 0x000000f00500720c */ /* 0x040fe20003f24070 */
[----:B------:R-:W-:Y:S02]  /*5f40*/  IMAD.MOV R15, RZ, RZ, -R15 ;  /* 0x000000ffff0f7224 */ /* 0x000fe400078e0a0f */
[--C-:B------:R-:W-:Y:S02]  /*5f50*/  @!P6 IMAD.IADD R70, R70, 0x1, -R5.reuse ;  /* 0x000000014646e824 */ /* 0x100fe400078e0a05 */
[----:B------:R-:W-:Y:S01]  /*5f60*/  IMAD R8, R5, R15, R68 ;  /* 0x0000000f05087224 */ /* 0x000fe200078e0244 */
[----:B------:R-:W-:Y:S01]  /*5f70*/  IABS R68, R39 ;  /* 0x0000002700447213 */ /* 0x000fe20000000000 */
[----:B------:R-:W-:Y:S01]  /*5f80*/  @!P3 IMAD.IADD R72, R72, 0x1, -R5 ;  /* 0x000000014848b824 */ /* 0x000fe200078e0a05 */
[----:B------:R-:W-:Y:S01]  /*5f90*/  ISETP.GE.AND P3, PT, R19, RZ, PT ;  /* 0x000000ff1300720c */ /* 0x000fe20003f66270 */
[----:B------:R-:W-:Y:S01]  /*5fa0*/  IMAD.HI.U32 R17, R3, R242, RZ ;  /* 0x000000f203117227 */ /* 0x000fe200078e00ff */
[----:B------:R-:W-:-:S03]  /*5fb0*/  ISETP.GT.U32.AND P6, PT, R5, R8, PT ;  /* 0x000000080500720c */ /* 0x000fc60003fc4070 */
[----:B------:R-:W-:Y:S01]  /*5fc0*/  @!P1 IMAD.IADD R240, R240, 0x1, -R5 ;  /* 0x00000001f0f09824 */ /* 0x000fe200078e0a05 */
[----:B------:R-:W-:Y:S01]  /*5fd0*/  ISETP.GE.AND P1, PT, R21, RZ, PT ;  /* 0x000000ff1500720c */ /* 0x000fe20003f26270 */
[----:B------:R-:W-:Y:S01]  /*5fe0*/  @!P0 IMAD.MOV R7, RZ, RZ, -R7 ;  /* 0x000000ffff078224 */ /* 0x000fe200078e0a07 */
[----:B------:R-:W-:Y:S01]  /*5ff0*/  LOP3.LUT R21, R2, 0x4, RZ, 0xfc, !PT ;  /* 0x0000000402157812 */ /* 0x000fe200078efcff */
[----:B------:R-:W-:Y:S01]  /*6000*/  IMAD.HI.U32 R2, R3, R68, RZ ;  /* 0x0000004403027227 */ /* 0x000fe200078e00ff */
[----:B------:R-:W-:Y:S02]  /*6010*/  ISETP.GT.U32.AND P0, PT, R5, R72, PT ;  /* 0x000000480500720c */ /* 0x000fe40003f04070 */
[----:B------:R-:W-:Y:S01]  /*6020*/  IABS R25, R21 ;  /* 0x0000001500197213 */ /* 0x000fe20000000000 */
[----:B------:R-:W-:Y:S02]  /*6030*/  IMAD.MOV R17, RZ, RZ, -R17 ;  /* 0x000000ffff117224 */ /* 0x000fe400078e0a11 */
[----:B------:R-:W-:-:S02]  /*6040*/  IMAD.MOV R2, RZ, RZ, -R2 ;  /* 0x000000ffff027224 */ /* 0x000fc400078e0a02 */
[----:B------:R-:W-:Y:S01]  /*6050*/  @!P2 IMAD.MOV R13, RZ, RZ, -R13 ;  /* 0x000000ffff0da224 */ /* 0x000fe200078e0a0d */
[C---:B------:R-:W-:Y:S01]  /*6060*/  ISETP.GT.U32.AND P2, PT, R5.reuse, R74, PT ;  /* 0x0000004a0500720c */ /* 0x040fe20003f44070 */
[----:B------:R-:W-:Y:S01]  /*6070*/  @!P4 IMAD.MOV R237, RZ, RZ, -R237 ;  /* 0x000000ffffedc224 */ /* 0x000fe200078e0aed */
[C---:B------:R-:W-:Y:S01]  /*6080*/  ISETP.GT.U32.AND P4, PT, R5.reuse, R240, PT ;  /* 0x000000f00500720c */ /* 0x040fe20003f84070 */
[----:B------:R-:W-:Y:S02]  /*6090*/  IMAD R242, R5, R17, R242 ;  /* 0x0000001105f27224 */ /* 0x000fe400078e02f2 */
[----:B------:R-:W-:-:S04]  /*60a0*/  IMAD.HI.U32 R15, R3, R66, RZ ;  /* 0x00000042030f7227 */ /* 0x000fc800078e00ff */
[----:B------:R-:W-:Y:S01]  /*60b0*/  @!P6 IMAD.IADD R8, R8, 0x1, -R5 ;  /* 0x000000010808e824 */ /* 0x000fe200078e0a05 */
[----:B------:R-:W-:Y:S01]  /*60c0*/  ISETP.GT.U32.AND P6, PT, R5, R70, PT ;  /* 0x000000460500720c */ /* 0x000fe20003fc4070 */
[----:B------:R-:W-:-:S04]  /*60d0*/  IMAD.HI.U32 R17, R3, R244, RZ ;  /* 0x000000f403117227 */ /* 0x000fc800078e00ff */
[----:B------:R-:W-:-:S04]  /*60e0*/  IMAD.HI.U32 R19, R3, R23, RZ ;  /* 0x0000001703137227 */ /* 0x000fc800078e00ff */
[----:B------:R-:W-:Y:S02]  /*60f0*/  IMAD R68, R5, R2, R68 ;  /* 0x0000000205447224 */ /* 0x000fe400078e0244 */
[----:B------:R-:W-:-:S04]  /*6100*/  IMAD.HI.U32 R3, R3, R25, RZ ;  /* 0x0000001903037227 */ /* 0x000fc800078e00ff */
[----:B------:R-:W-:Y:S02]  /*6110*/  IMAD.MOV R15, RZ, RZ, -R15 ;  /* 0x000000ffff0f7224 */ /* 0x000fe400078e0a0f */
[----:B------:R-:W-:Y:S02]  /*6120*/  IMAD.MOV R17, RZ, RZ, -R17 ;  /* 0x000000ffff117224 */ /* 0x000fe400078e0a11 */
[----:B------:R-:W-:Y:S02]  /*6130*/  IMAD.MOV R2, RZ, RZ, -R3 ;  /* 0x000000ffff027224 */ /* 0x000fe400078e0a03 */
[----:B------:R-:W-:Y:S01]  /*6140*/  @!P0 IMAD.IADD R72, R72, 0x1, -R5 ;  /* 0x0000000148488824 */ /* 0x000fe200078e0a05 */
[C---:B------:R-:W-:Y:S01]  /*6150*/  ISETP.GT.U32.AND P0, PT, R5.reuse, R68, PT ;  /* 0x000000440500720c */ /* 0x040fe20003f04070 */
[C---:B------:R-:W-:Y:S02]  /*6160*/  IMAD R66, R5.reuse, R15, R66 ;  /* 0x0000000f05427224 */ /* 0x040fe400078e0242 */
[----:B------:R-:W-:-:S02]  /*6170*/  IMAD R244, R5, R17, R244 ;  /* 0x0000001105f47224 */ /* 0x000fc400078e02f4 */
[----:B------:R-:W-:Y:S01]  /*6180*/  @!P5 IMAD.MOV R67, RZ, RZ, -R67 ;  /* 0x000000ffff43d224 */ /* 0x000fe200078e0a43 */
[C---:B------:R-:W-:Y:S01]  /*6190*/  ISETP.GT.U32.AND P5, PT, R5.reuse, R6, PT ;  /* 0x000000060500720c */ /* 0x040fe20003fa4070 */
[C---:B------:R-:W-:Y:S02]  /*61a0*/  IMAD R17, R5.reuse, R2, R25 ;  /* 0x0000000205117224 */ /* 0x040fe400078e0219 */
[--C-:B------:R-:W-:Y:S01]  /*61b0*/  @!P2 IMAD.IADD R74, R74, 0x1, -R5.reuse ;  /* 0x000000014a4aa824 */ /* 0x100fe200078e0a05 */
[C---:B------:R-:W-:Y:S01]  /*61c0*/  ISETP.GT.U32.AND P2, PT, R5.reuse, R66, PT ;  /* 0x000000420500720c */ /* 0x040fe20003f44070 */
[----:B------:R-:W-:Y:S01]  /*61d0*/  @!P1 IMAD.MOV R76, RZ, RZ, -R76 ;  /* 0x000000ffff4c9224 */ /* 0x000fe200078e0a4c */
[C---:B------:R-:W-:Y:S01]  /*61e0*/  ISETP.GT.U32.AND P1, PT, R5.reuse, R242, PT ;  /* 0x000000f20500720c */ /* 0x040fe20003f24070 */
[--C-:B------:R-:W-:Y:S01]  /*61f0*/  @!P4 IMAD.IADD R240, R240, 0x1, -R5.reuse ;  /* 0x00000001f0f0c824 */ /* 0x100fe200078e0a05 */
[C---:B------:R-:W-:Y:S01]  /*6200*/  ISETP.GT.U32.AND P4, PT, R5.reuse, R244, PT ;  /* 0x000000f40500720c */ /* 0x040fe20003f84070 */
[----:B------:R-:W-:Y:S01]  /*6210*/  @!P6 IMAD.IADD R70, R70, 0x1, -R5 ;  /* 0x000000014646e824 */ /* 0x000fe200078e0a05 */
[----:B------:R-:W-:Y:S01]  /*6220*/  ISETP.GT.U32.AND P6, PT, R5, R17, PT ;  /* 0x000000110500720c */ /* 0x000fe20003fc4070 */
[----:B------:R-:W-:-:S02]  /*6230*/  IMAD.MOV R19, RZ, RZ, -R19 ;  /* 0x000000ffff137224 */ /* 0x000fc400078e0a13 */
[----:B------:R-:W-:Y:S01]  /*6240*/  @!P0 IMAD.IADD R68, R68, 0x1, -R5 ;  /* 0x0000000144448824 */ /* 0x000fe200078e0a05 */
[----:B------:R-:W-:Y:S01]  /*6250*/  ISETP.GE.AND P0, PT, R29, RZ, PT ;  /* 0x000000ff1d00720c */ /* 0x000fe20003f06270 */
[C---:B------:R-:W-:Y:S02]  /*6260*/  IMAD R15, R5.reuse, R19, R23 ;  /* 0x00000013050f7224 */ /* 0x040fe400078e0217 */
[--C-:B------:R-:W-:Y:S02]  /*6270*/  @!P5 IMAD.IADD R6, R6, 0x1, -R5.reuse ;  /* 0x000000010606d824 */ /* 0x100fe400078e0a05 */
[--C-:B------:R-:W-:Y:S01]  /*6280*/  @!P2 IMAD.IADD R66, R66, 0x1, -R5.reuse ;  /* 0x000000014242a824 */ /* 0x100fe200078e0a05 */
[----:B------:R-:W-:Y:S01]  /*6290*/  ISETP.GT.U32.AND P5, PT, R5, R15, PT ;  /* 0x0000000f0500720c */ /* 0x000fe20003fa4070 */
[----:B------:R-:W-:Y:S01]  /*62a0*/  @!P3 IMAD.MOV R238, RZ, RZ, -R238 ;  /* 0x000000ffffeeb224 */ /* 0x000fe200078e0aee */
[----:B------:R-:W-:Y:S01]  /*62b0*/  ISETP.GE.AND P2, PT, R31, RZ, PT ;  /* 0x000000ff1f00720c */ /* 0x000fe20003f46270 */
[--C-:B------:R-:W-:Y:S01]  /*62c0*/  @!P1 IMAD.IADD R242, R242, 0x1, -R5.reuse ;  /* 0x00000001f2f29824 */ /* 0x100fe200078e0a05 */
[----:B------:R-:W-:Y:S01]  /*62d0*/  ISETP.GT.U32.AND P3, PT, R5, R8, PT ;  /* 0x000000080500720c */ /* 0x000fe20003f64070 */
[--C-:B------:R-:W-:Y:S01]  /*62e0*/  @!P4 IMAD.IADD R244, R244, 0x1, -R5.reuse ;  /* 0x00000001f4f4c824 */ /* 0x100fe200078e0a05 */
[----:B------:R-:W-:Y:S01]  /*62f0*/  ISETP.GE.AND P1, PT, R27, RZ, PT ;  /* 0x000000ff1b00720c */ /* 0x000fe20003f26270 */
[--C-:B------:R-:W-:Y:S01]  /*6300*/  @!P6 IMAD.IADD R17, R17, 0x1, -R5.reuse ;  /* 0x000000011111e824 */ /* 0x100fe200078e0a05 */
[----:B------:R-:W-:Y:S01]  /*6310*/  ISETP.GE.AND P4, PT, R33, RZ, PT ;  /* 0x000000ff2100720c */ /* 0x000fe20003f86270 */
[----:B------:R-:W-:Y:S01]  /*6320*/  @!P0 IMAD.MOV R74, RZ, RZ, -R74 ;  /* 0x000000ffff4a8224 */ /* 0x000fe200078e0a4a */
[----:B------:R-:W-:Y:S01]  /*6330*/  ISETP.GE.AND P6, PT, R35, RZ, PT ;  /* 0x000000ff2300720c */ /* 0x000fe20003fc6270 */
[----:B------:R-:W-:Y:S01]  /*6340*/  IMAD.MOV.U32 R2, RZ, RZ, R6 ;  /* 0x000000ffff027224 */ /* 0x000fe200078e0006 */
[----:B------:R-:W-:Y:S01]  /*6350*/  ISETP.GT.U32.AND P0, PT, R5, R68, PT ;  /* 0x000000440500720c */ /* 0x000fe20003f04070 */
[--C-:B------:R-:W-:Y:S01]  /*6360*/  @!P5 IMAD.IADD R15, R15, 0x1, -R5.reuse ;  /* 0x000000010f0fd824 */ /* 0x100fe200078e0a05 */
[----:B------:R-:W-:Y:S01]  /*6370*/  LOP3.LUT P5, RZ, R125, 0x40, RZ, 0xc0, !PT ;  /* 0x000000407dff7812 */ /* 0x000fe200078ac0ff */
[----:B------:R-:W-:Y:S01]  /*6380*/  @!P2 IMAD.MOV R240, RZ, RZ, -R240 ;  /* 0x000000fffff0a224 */ /* 0x000fe200078e0af0 */
[----:B------:R-:W-:Y:S01]  /*6390*/  ISETP.GT.U32.AND P2, PT, R5, R66, PT ;  /* 0x000000420500720c */ /* 0x000fe20003f44070 */
[--C-:B------:R-:W-:Y:S01]  /*63a0*/  @!P3 IMAD.IADD R8, R8, 0x1, -R5.reuse ;  /* 0x000000010808b824 */ /* 0x100fe200078e0a05 */
[----:B------:R-:W-:Y:S01]  /*63b0*/  ISETP.GE.AND P3, PT, R11, RZ, PT ;  /* 0x000000ff0b00720c */ /* 0x000fe20003f66270 */
[----:B------:R-:W-:Y:S01]  /*63c0*/  @!P1 IMAD.MOV R72, RZ, RZ, -R72 ;  /* 0x000000ffff489224 */ /* 0x000fe200078e0a48 */
[C---:B------:R-:W-:Y:S01]  /*63d0*/  ISETP.GT.U32.AND P1, PT, R5.reuse, R242, PT ;  /* 0x000000f20500720c */ /* 0x040fe20003f24070 */
[----:B------:R-:W-:Y:S01]  /*63e0*/  @!P4 IMAD.MOV R2, RZ, RZ, -R2 ;  /* 0x000000ffff02c224 */ /* 0x000fe200078e0a02 */
[C---:B------:R-:W-:Y:S01]  /*63f0*/  ISETP.GT.U32.AND P4, PT, R5.reuse, R244, PT ;  /* 0x000000f40500720c */ /* 0x040fe20003f84070 */
[----:B------:R-:W-:Y:S01]  /*6400*/  @!P6 IMAD.MOV R70, RZ, RZ, -R70 ;  /* 0x000000ffff46e224 */ /* 0x000fe200078e0a46 */
[C---:B------:R-:W-:Y:S01]  /*6410*/  ISETP.GT.U32.AND P6, PT, R5.reuse, R15, PT ;  /* 0x0000000f0500720c */ /* 0x040fe20003fc4070 */
[--C-:B------:R-:W-:Y:S01]  /*6420*/  @!P0 IMAD.IADD R68, R68, 0x1, -R5.reuse ;  /* 0x0000000144448824 */ /* 0x100fe200078e0a05 */
[----:B------:R-:W-:Y:S01]  /*6430*/  SEL R11, RZ, 0x90, !P5 ;  /* 0x00000090ff0b7807 */ /* 0x000fe20006800000 */
[----:B------:R-:W-:Y:S01]  /*6440*/  IMAD.SHL.U32 R3, R0, 0x2, RZ ;  /* 0x0000000200037824 */ /* 0x000fe200078e00ff */
[----:B------:R-:W-:Y:S01]  /*6450*/  ISETP.GT.U32.AND P5, PT, R5, R17, PT ;  /* 0x000000110500720c */ /* 0x000fe20003fa4070 */
[----:B------:R-:W-:Y:S01]  /*6460*/  IMAD.MOV.U32 R0, RZ, RZ, R8 ;  /* 0x000000ffff007224 */ /* 0x000fe200078e0008 */
[----:B------:R-:W-:Y:S01]  /*6470*/  ISETP.GE.AND P0, PT, R41, RZ, PT ;  /* 0x000000ff2900720c */ /* 0x000fe20003f06270 */
[--C-:B------:R-:W-:Y:S01]  /*6480*/  @!P2 IMAD.IADD R66, R66, 0x1, -R5.reuse ;  /* 0x000000014242a824 */ /* 0x100fe200078e0a05 */
[----:B------:R-:W-:Y:S01]  /*6490*/  ISETP.GE.AND P2, PT, R43, RZ, PT ;  /* 0x000000ff2b00720c */ /* 0x000fe20003f46270 */
[----:B------:R-:W-:Y:S01]  /*64a0*/  @!P3 IMAD.MOV R0, RZ, RZ, -R0 ;  /* 0x000000ffff00b224 */ /* 0x000fe200078e0a00 */
[----:B------:R-:W-:Y:S01]  /*64b0*/  ISETP.GE.AND P3, PT, R37, RZ, PT ;  /* 0x000000ff2500720c */ /* 0x000fe20003f66270 */
[--C-:B------:R-:W-:Y:S01]  /*64c0*/  @!P1 IMAD.IADD R242, R242, 0x1, -R5.reuse ;  /* 0x00000001f2f29824 */ /* 0x100fe200078e0a05 */
[----:B------:R-:W-:Y:S01]  /*64d0*/  ISETP.GE.AND P1, PT, R39, RZ, PT ;  /* 0x000000ff2700720c */ /* 0x000fe20003f26270 */
[--C-:B------:R-:W-:Y:S01]  /*64e0*/  @!P4 IMAD.IADD R244, R244, 0x1, -R5.reuse ;  /* 0x00000001f4f4c824 */ /* 0x100fe200078e0a05 */
[----:B------:R-:W-:Y:S01]  /*64f0*/  ISETP.GE.AND P4, PT, R45, RZ, PT ;  /* 0x000000ff2d00720c */ /* 0x000fe20003f86270 */
[--C-:B------:R-:W-:Y:S01]  /*6500*/  @!P6 IMAD.IADD R15, R15, 0x1, -R5.reuse ;  /* 0x000000010f0fe824 */ /* 0x100fe200078e0a05 */
[----:B------:R-:W-:Y:S01]  /*6510*/  ISETP.GE.AND P6, PT, R21, RZ, PT ;  /* 0x000000ff1500720c */ /* 0x000fe20003fc6270 */
[----:B------:R-:W-:Y:S01]  /*6520*/  IMAD.MOV.U32 R6, RZ, RZ, R66 ;  /* 0x000000ffff067224 */ /* 0x000fe200078e0042 */
[----:B------:R-:W-:Y:S01]  /*6530*/  LOP3.LUT R3, R11, R3, RZ, 0x3c, !PT ;  /* 0x000000030b037212 */ /* 0x000fe200078e3cff */
[----:B------:R-:W-:Y:S01]  /*6540*/  @!P5 IMAD.IADD R17, R17, 0x1, -R5 ;  /* 0x000000011111d824 */ /* 0x000fe200078e0a05 */
[----:B------:R-:W-:Y:S01]  /*6550*/  ISETP.NE.AND P5, PT, R9, RZ, PT ;  /* 0x000000ff0900720c */ /* 0x000fe20003fa5270 */
[----:B------:R-:W-:Y:S01]  /*6560*/  @!P0 IMAD.MOV R6, RZ, RZ, -R6 ;  /* 0x000000ffff068224 */ /* 0x000fe200078e0a06 */
[----:B------:R-:W-:Y:S01]  /*6570*/  LOP3.LUT R11, RZ, R9, RZ, 0x33, !PT ;  /* 0x00000009ff0b7212 */ /* 0x000fe200078e33ff */
[----:B------:R-:W-:-:S02]  /*6580*/  IMAD.MOV.U32 R8, RZ, RZ, R244 ;  /* 0x000000ffff087224 */ /* 0x000fc400078e00f4 */
[----:B------:R-:W-:Y:S01]  /*6590*/  IMAD.MOV.U32 R244, RZ, RZ, R15 ;  /* 0x000000fffff47224 */ /* 0x000fe200078e000f */
[C---:B------:R-:W-:Y:S01]  /*65a0*/  SEL R245, R11.reuse, R14, !P5 ;  /* 0x0000000e0bf57207 */ /* 0x040fe20006800000 */
[----:B------:R-:W-:Y:S01]  /*65b0*/  IMAD.MOV.U32 R66, RZ, RZ, R17 ;  /* 0x000000ffff427224 */ /* 0x000fe200078e0011 */
[C---:B------:R-:W-:Y:S01]  /*65c0*/  SEL R247, R11.reuse, R16, !P5 ;  /* 0x000000100bf77207 */ /* 0x040fe20006800000 */
[----:B------:R-:W-:Y:S01]  /*65d0*/  @!P3 IMAD.MOV R242, RZ, RZ, -R242 ;  /* 0x000000fffff2b224 */ /* 0x000fe200078e0af2 */
[C---:B------:R-:W-:Y:S01]  /*65e0*/  SEL R243, R11.reuse, R6, !P5 ;  /* 0x000000060bf37207 */ /* 0x040fe20006800000 */
[----:B------:R-:W-:Y:S01]  /*65f0*/  @!P1 IMAD.MOV R68, RZ, RZ, -R68 ;  /* 0x000000ffff449224 */ /* 0x000fe200078e0a44 */
[C---:B------:R-:W-:Y:S01]  /*6600*/  LEA R6, P0, R4.reuse, UR6, 0x1 ;  /* 0x0000000604067c11 */ /* 0x040fe2000f8008ff */
[----:B------:R-:W-:Y:S01]  /*6610*/  @!P2 IMAD.MOV R8, RZ, RZ, -R8 ;  /* 0x000000ffff08a224 */ /* 0x000fe200078e0a08 */
[C---:B------:R-:W-:Y:S01]  /*6620*/  SEL R249, R11.reuse, R20, !P5 ;  /* 0x000000140bf97207 */ /* 0x040fe20006800000 */
[----:B------:R-:W-:Y:S01]  /*6630*/  @!P4 IMAD.MOV R244, RZ, RZ, -R244 ;  /* 0x000000fffff4c224 */ /* 0x000fe200078e0af4 */
[C---:B------:R-:W-:Y:S01]  /*6640*/  SEL R182, R11.reuse, R182, !P5 ;  /* 0x000000b60bb67207 */ /* 0x040fe20006800000 */
[----:B------:R-:W-:Y:S01]  /*6650*/  @!P6 IMAD.MOV R66, RZ, RZ, -R66 ;  /* 0x000000ffff42e224 */ /* 0x000fe200078e0a42 */
[----:B------:R-:W-:Y:S01]  /*6660*/  SEL R251, R11, R22, !P5 ;  /* 0x000000160bfb7207 */ /* 0x000fe20006800000 */
[----:B------:R-:W-:Y:S01]  /*6670*/  IMAD R245, R245, UR5, RZ ;  /* 0x00000005f5f57c24 */ /* 0x000fe2000f8e02ff */
[----:B------:R-:W-:Y:S01]  /*6680*/  SEL R17, R11, R236, !P5 ;  /* 0x000000ec0b117207 */ /* 0x000fe20006800000 */
[----:B------:R-:W-:Y:S01]  /*6690*/  IMAD R247, R247, UR5, RZ ;  /* 0x00000005f7f77c24 */ /* 0x000fe2000f8e02ff */
[----:B------:R-:W-:Y:S01]  /*66a0*/  LEA.HI.X.SX32 R4, R4, UR7, 0x1, P0 ;  /* 0x0000000704047c11 */ /* 0x000fe200080f0eff */
[----:B------:R-:W-:Y:S01]  /*66b0*/  ULDC.64 UR6, c[0x0][0x218] ;  /* 0x0000860000067ab9 */ /* 0x000fe20000000a00 */
[----:B------:R-:W-:Y:S01]  /*66c0*/  SEL R183, R11, R18, !P5 ;  /* 0x000000120bb77207 */ /* 0x000fe20006800000 */
[----:B------:R-:W-:Y:S01]  /*66d0*/  IMAD R249, R249, UR5, RZ ;  /* 0x00000005f9f97c24 */ /* 0x000fe2000f8e02ff */
[C---:B------:R-:W-:Y:S01]  /*66e0*/  SEL R185, R11.reuse, R24, !P5 ;  /* 0x000000180bb97207 */ /* 0x040fe20006800000 */
[----:B------:R-:W-:Y:S01]  /*66f0*/  IMAD R182, R182, UR5, RZ ;  /* 0x00000005b6b67c24 */ /* 0x000fe2000f8e02ff */
[----:B------:R-:W-:Y:S01]  /*6700*/  SEL R65, R11, R26, !P5 ;  /* 0x0000001a0b417207 */ /* 0x000fe20006800000 */
        /* <DEDUP_REMOVED lines=35> */
[C---:B------:R-:W-:Y:S01]  /*6940*/  SEL R186, R11.reuse, R186, !P5 ;  /* 0x000000ba0bba7207 */ /* 0x040fe20006800000 */
        /* <DEDUP_REMOVED lines=201> */
[----:B------:R-:W-:Y:S01]  /*75e0*/  LEA R67, P3, R245, UR6, 0x1 ;  /* 0x00000006f5437c11 */ /* 0x000fe2000f8608ff */
[----:B------:R-:W-:Y:S01]  /*75f0*/  IMAD R243, R243, UR5, RZ ;  /* 0x00000005f3f37c24 */ /* 0x000fe2000f8e02ff */
[C---:B------:R-:W-:Y:S01]  /*7600*/  LEA R66, P1, R247.reuse, UR6, 0x1 ;  /* 0x00000006f7427c11 */ /* 0x040fe2000f8208ff */
[----:B------:R-:W-:Y:S01]  /*7610*/  IMAD R8, R8, UR5, RZ ;  /* 0x0000000508087c24 */ /* 0x000fe2000f8e02ff */
[----:B------:R-:W-:Y:S01]  /*7620*/  LEA R246, P2, R182, UR6, 0x1 ;  /* 0x00000006b6f67c11 */ /* 0x000fe2000f8408ff */
[----:B------:R0:W-:Y:S01]  /*7630*/  STL [R1+0x3e0], R67 ;  /* 0x0003e04301007387 */ /* 0x0001e20000100800 */
[----:B------:R-:W-:Y:S01]  /*7640*/  LEA.HI.X.SX32 R247, R247, UR7, 0x1, P1 ;  /* 0x00000007f7f77c11 */ /* 0x000fe200088f0eff */
[----:B------:R-:W-:Y:S01]  /*7650*/  IMAD R244, R244, UR5, RZ ;  /* 0x00000005f4f47c24 */ /* 0x000fe2000f8e02ff */
[----:B------:R-:W-:Y:S01]  /*7660*/  LEA.HI.X.SX32 R182, R182, UR7, 0x1, P2 ;  /* 0x00000007b6b67c11 */ /* 0x000fe200090f0eff */
[----:B------:R1:W-:Y:S01]  /*7670*/  STL [R1+0x3e4], R66 ;  /* 0x0003e44201007387 */ /* 0x0003e20000100800 */
[----:B------:R-:W-:Y:S01]  /*7680*/  LEA R248, P0, R183, UR6, 0x1 ;  /* 0x00000006b7f87c11 */ /* 0x000fe2000f8008ff */
[----:B------:R-:W-:Y:S01]  /*7690*/  IMAD R11, R11, UR5, RZ ;  /* 0x000000050b0b7c24 */ /* 0x000fe2000f8e02ff */
[----:B------:R-:W-:Y:S01]  /*76a0*/  LEA R250, P5, R184, UR6, 0x1 ;  /* 0x00000006b8fa7c11 */ /* 0x000fe2000f8a08ff */
[----:B------:R-:W-:Y:S01]  /*76b0*/  IMAD R12, R12, UR5, RZ ;  /* 0x000000050c0c7c24 */ /* 0x000fe2000f8e02ff */
[----:B------:R-:W-:Y:S01]  /*76c0*/  LEA.HI.X.SX32 R183, R183, UR7, 0x1, P0 ;  /* 0x00000007b7b77c11 */ /* 0x000fe200080f0eff */
[----:B------:R-:W-:Y:S01]  /*76d0*/  UMOV UR5, URZ ;  /* 0x0000003f00057c82 */ /* 0x000fe20008000000 */
[----:B0-----:R-:W-:Y:S01]  /*76e0*/  LEA R67, P6, R249, UR6, 0x1 ;  /* 0x00000006f9437c11 */ /* 0x001fe2000f8c08ff */
[----:B------:R-:W-:Y:S01]  /*76f0*/  UIADD3.X UR11, UR5, -0x7fffffe0, URZ, UP0, !UPT ;  /* 0x80000020050b7890 */ /* 0x000fe200087fe43f */
[----:B------:R-:W-:-:S02]  /*7700*/  LEA.HI.X.SX32 R184, R184, UR7, 0x1, P5 ;  /* 0x00000007b8b87c11 */ /* 0x000fc4000a8f0eff */
[----:B------:R-:W-:Y:S02]  /*7710*/  CS2R R68, SRZ ;  /* 0x0000000000447805 */ /* 0x000fe4000001ff00 */
[----:B-1----:R-:W-:Y:S01]  /*7720*/  LEA R66, P4, R251, UR6, 0x1 ;  /* 0x00000006fb427c11 */ /* 0x002fe2000f8808ff */
[----:B------:R0:W-:Y:S01]  /*7730*/  STL [R1+0x3e8], R67 ;  /* 0x0003e84301007387 */ /* 0x0001e20000100800 */
[----:B------:R-:W-:Y:S02]  /*7740*/  LEA.HI.X.SX32 R249, R249, UR7, 0x1, P6 ;  /* 0x00000007f9f97c11 */ /* 0x000fe4000b0f0eff */
[----:B------:R-:W-:Y:S02]  /*7750*/  CS2R R70, SRZ ;  /* 0x0000000000467805 */ /* 0x000fe4000001ff00 */
[----:B------:R-:W-:Y:S01]  /*7760*/  LEA.HI.X.SX32 R245, R245, UR7, 0x1, P3 ;  /* 0x00000007f5f57c11 */ /* 0x000fe200098f0eff */
[----:B------:R1:W-:Y:S01]  /*7770*/  STL [R1+0x3ec], R66 ;  /* 0x0003ec4201007387 */ /* 0x0003e20000100800 */
[----:B------:R-:W-:-:S02]  /*7780*/  LEA.HI.X.SX32 R251, R251, UR7, 0x1, P4 ;  /* 0x00000007fbfb7c11 */ /* 0x000fc4000a0f0eff */
[----:B------:R-:W-:Y:S02]  /*7790*/  CS2R R72, SRZ ;  /* 0x0000000000487805 */ /* 0x000fe4000001ff00 */
[----:B------:R-:W-:Y:S02]  /*77a0*/  LEA R252, P3, R185, UR6, 0x1 ;  /* 0x00000006b9fc7c11 */ /* 0x000fe4000f8608ff */
[----:B------:R-:W-:Y:S02]  /*77b0*/  CS2R R74, SRZ ;  /* 0x00000000004a7805 */ /* 0x000fe4000001ff00 */
[----:B------:R-:W-:Y:S02]  /*77c0*/  CS2R R76, SRZ ;  /* 0x00000000004c7805 */ /* 0x000fe4000001ff00 */
[----:B0-----:R-:W-:Y:S02]  /*77d0*/  LEA R67, P2, R65, UR6, 0x1 ;  /* 0x0000000641437c11 */ /* 0x001fe4000f8408ff */
[----:B------:R-:W-:-:S02]  /*77e0*/  CS2R R78, SRZ ;  /* 0x00000000004e7805 */ /* 0x000fc4000001ff00 */
[----:B------:R-:W-:Y:S02]  /*77f0*/  LEA.HI.X.SX32 R185, R185, UR7, 0x1, P3 ;  /* 0x00000007b9b97c11 */ /* 0x000fe400098f0eff */
[----:B------:R-:W-:Y:S02]  /*7800*/  CS2R R80, SRZ ;  /* 0x0000000000507805 */ /* 0x000fe4000001ff00 */
[C---:B-1----:R-:W-:Y:S01]  /*7810*/  LEA R66, P1, R186.reuse, UR6, 0x1 ;  /* 0x00000006ba427c11 */ /* 0x042fe2000f8208ff */
[----:B------:R0:W-:Y:S01]  /*7820*/  STL [R1+0x3f0], R67 ;  /* 0x0003f04301007387 */ /* 0x0001e20000100800 */
[----:B------:R-:W-:Y:S02]  /*7830*/  CS2R R82, SRZ ;  /* 0x0000000000527805 */ /* 0x000fe4000001ff00 */
[----:B------:R-:W-:Y:S02]  /*7840*/  CS2R R84, SRZ ;  /* 0x0000000000547805 */ /* 0x000fe4000001ff00 */
[----:B------:R-:W-:Y:S01]  /*7850*/  LEA.HI.X.SX32 R186, R186, UR7, 0x1, P1 ;  /* 0x00000007baba7c11 */ /* 0x000fe200088f0eff */
[----:B------:R1:W-:Y:S01]  /*7860*/  STL [R1+0x204], R66 ;  /* 0x0002044201007387 */ /* 0x0003e20000100800 */
[----:B------:R-:W-:-:S02]  /*7870*/  CS2R R86, SRZ ;  /* 0x0000000000567805 */ /* 0x000fc4000001ff00 */
[----:B------:R-:W-:Y:S02]  /*7880*/  CS2R R88, SRZ ;  /* 0x0000000000587805 */ /* 0x000fe4000001ff00 */
[----:B------:R-:W-:Y:S02]  /*7890*/  CS2R R90, SRZ ;  /* 0x00000000005a7805 */ /* 0x000fe4000001ff00 */
[----:B------:R-:W-:Y:S02]  /*78a0*/  CS2R R92, SRZ ;  /* 0x00000000005c7805 */ /* 0x000fe4000001ff00 */
[----:B------:R-:W-:Y:S02]  /*78b0*/  CS2R R94, SRZ ;  /* 0x00000000005e7805 */ /* 0x000fe4000001ff00 */
[----:B0-----:R-:W-:Y:S02]  /*78c0*/  LEA R67, P0, R64, UR6, 0x1 ;  /* 0x0000000640437c11 */ /* 0x001fe4000f8008ff */
[----:B------:R-:W-:-:S02]  /*78d0*/  CS2R R96, SRZ ;  /* 0x0000000000607805 */ /* 0x000fc4000001ff00 */
[----:B------:R-:W-:Y:S02]  /*78e0*/  CS2R R98, SRZ ;  /* 0x0000000000627805 */ /* 0x000fe4000001ff00 */
        /* <DEDUP_REMOVED lines=31> */
[----:B-1----:R-:W-:Y:S01]  /*7ae0*/  LEA.HI.X.SX32 R66, R65, UR7, 0x1, P2 ;  /* 0x0000000741427c11 */ /* 0x002fe200090f0eff */
[----:B------:R-:W-:Y:S01]  /*7af0*/  STL [R1+0x3fc], R67 ;  /* 0x0003fc4301007387 */ /* 0x000fe20000100800 */
[C---:B------:R-:W-:Y:S02]  /*7b00*/  LEA R65, P2, R189.reuse, UR6, 0x1 ;  /* 0x00000006bd417c11 */ /* 0x040fe4000f8408ff */
[----:B------:R-:W-:Y:S02]  /*7b10*/  CS2R R144, SRZ ;  /* 0x0000000000907805 */ /* 0x000fe4000001ff00 */
[----:B------:R-:W-:Y:S01]  /*7b20*/  CS2R R146, SRZ ;  /* 0x0000000000927805 */ /* 0x000fe2000001ff00 */
[----:B------:R0:W-:Y:S01]  /*7b30*/  STL [R1+0x200], R66 ;  /* 0x0002004201007387 */ /* 0x0001e20000100800 */
[----:B------:R-:W-:-:S02]  /*7b40*/  LEA.HI.X.SX32 R189, R189, UR7, 0x1, P2 ;  /* 0x00000007bdbd7c11 */ /* 0x000fc400090f0eff */
[----:B------:R-:W-:Y:S02]  /*7b50*/  CS2R R148, SRZ ;  /* 0x0000000000947805 */ /* 0x000fe4000001ff00 */
[----:B------:R-:W-:Y:S01]  /*7b60*/  CS2R R150, SRZ ;  /* 0x0000000000967805 */ /* 0x000fe2000001ff00 */
[----:B------:R1:W-:Y:S01]  /*7b70*/  STL [R1+0x21c], R65 ;  /* 0x00021c4101007387 */ /* 0x0003e20000100800 */
[----:B------:R-:W-:Y:S02]  /*7b80*/  UIADD3.64 UR8, UR4, UR8, URZ ;  /* 0x0000000804087297 */ /* 0x000fe4000fffe03f */
[----:B------:R-:W-:Y:S01]  /*7b90*/  UIADD3.64 UR14, UR10, 0x3fe, URZ ;  /* 0x000003fe0a0e7897 */ /* 0x000fe2000fffe03f */
[----:B0-----:R-:W-:Y:S02]  /*7ba0*/  LEA R66, P1, R61, UR6, 0x1 ;  /* 0x000000063d427c11 */ /* 0x001fe4000f8208ff */
[----:B-1----:R-:W-:-:S03]  /*7bb0*/  LEA.HI.X.SX32 R65, R64, UR7, 0x1, P0 ;  /* 0x0000000740417c11 */ /* 0x002fc600080f0eff */
[----:B------:R0:W-:Y:S01]  /*7bc0*/  STL [R1+0x400], R66 ;  /* 0x0004004201007387 */ /* 0x0001e20000100800 */
[----:B------:R-:W-:-:S03]  /*7bd0*/  LEA R64, P0, R190, UR6, 0x1 ;  /* 0x00000006be407c11 */ /* 0x000fc6000f8008ff */
[----:B------:R1:W-:Y:S01]  /*7be0*/  STL [R1+0x208], R65 ;  /* 0x0002084101007387 */ /* 0x0003e20000100800 */
[----:B------:R-:W-:-:S03]  /*7bf0*/  LEA.HI.X.SX32 R190, R190, UR7, 0x1, P0 ;  /* 0x00000007bebe7c11 */ /* 0x000fc600080f0eff */
[----:B------:R2:W-:Y:S01]  /*7c00*/  STL [R1+0x224], R64 ;  /* 0x0002244001007387 */ /* 0x0005e20000100800 */
[----:B0-----:R-:W-:Y:S02]  /*7c10*/  CS2R R66, SRZ ;  /* 0x0000000000427805 */ /* 0x001fe4000001ff00 */
[----:B-1----:R-:W-:Y:S02]  /*7c20*/  LEA R65, P6, R60, UR6, 0x1 ;  /* 0x000000063c417c11 */ /* 0x002fe4000f8c08ff */
[----:B--2---:R-:W-:-:S03]  /*7c30*/  LEA.HI.X.SX32 R64, R63, UR7, 0x1, P5 ;  /* 0x000000073f407c11 */ /* 0x004fc6000a8f0eff */
[----:B------:R-:W-:Y:S01]  /*7c40*/  STL [R1+0x404], R65 ;  /* 0x0004044101007387 */ /* 0x000fe20000100800 */
[----:B------:R-:W-:-:S03]  /*7c50*/  LEA R63, P5, R191, UR6, 0x1 ;  /* 0x00000006bf3f7c11 */ /* 0x000fc6000f8a08ff */
[----:B------:R0:W-:Y:S01]  /*7c60*/  STL [R1+0x210], R64 ;  /* 0x0002104001007387 */ /* 0x0001e20000100800 */
[----:B------:R-:W-:-:S03]  /*7c70*/  LEA.HI.X.SX32 R191, R191, UR7, 0x1, P5 ;  /* 0x00000007bfbf7c11 */ /* 0x000fc6000a8f0eff */
[----:B------:R1:W-:Y:S01]  /*7c80*/  STL [R1+0x22c], R63 ;  /* 0x00022c3f01007387 */ /* 0x0003e20000100800 */
        /* <DEDUP_REMOVED lines=12> */
[----:B------:R0:W-:Y:S04]  /*7d50*/  STL [R1+0x220], R62 ;  /* 0x0002203e01007387 */ /* 0x0001e80000100800 */
[----:B------:R1:W-:Y:S01]  /*7d60*/  STL [R1+0x410], R61 ;  /* 0x0004103d01007387 */ /* 0x0003e20000100800 */
[----:B0-----:R-:W-:Y:S02]  /*7d70*/  LEA R62, P0, R193, UR6, 0x1 ;  /* 0x00000006c13e7c11 */ /* 0x001fe4000f8008ff */
[----:B-1----:R-:W-:-:S03]  /*7d80*/  LEA.HI.X.SX32 R61, R60, UR7, 0x1, P6 ;  /* 0x000000073c3d7c11 */ /* 0x002fc6000b0f0eff */
[----:B------:R0:W-:Y:S01]  /*7d90*/  STL [R1+0x240], R62 ;  /* 0x0002403e01007387 */ /* 0x0001e20000100800 */
[----:B------:R-:W-:Y:S02]  /*7da0*/  LEA R60, P6, R56, UR6, 0x1 ;  /* 0x00000006383c7c11 */ /* 0x000fe4000f8c08ff */
[----:B------:R-:W-:Y:S01]  /*7db0*/  LEA.HI.X.SX32 R193, R193, UR7, 0x1, P0 ;  /* 0x00000007c1c17c11 */ /* 0x000fe200080f0eff */
[----:B------:R1:W-:Y:S04]  /*7dc0*/  STL [R1+0x228], R61 ;  /* 0x0002283d01007387 */ /* 0x0003e80000100800 */
[----:B------:R2:W-:Y:S01]  /*7dd0*/  STL [R1+0x414], R60 ;  /* 0x0004143c01007387 */ /* 0x0005e20000100800 */
[----:B0-----:R-:W-:Y:S02]  /*7de0*/  CS2R R62, SRZ ;  /* 0x00000000003e7805 */ /* 0x001fe4000001ff00 */
[----:B-1----:R-:W-:-:S02]  /*7df0*/  LEA R61, P5, R194, UR6, 0x1 ;  /* 0x00000006c23d7c11 */ /* 0x002fc4000f8a08ff */
[----:B--2---:R-:W-:-:S03]  /*7e00*/  LEA.HI.X.SX32 R60, R59, UR7, 0x1, P4 ;  /* 0x000000073b3c7c11 */ /* 0x004fc6000a0f0eff */
[----:B------:R0:W-:Y:S01]  /*7e10*/  STL [R1+0x248], R61 ;  /* 0x0002483d01007387 */ /* 0x0001e20000100800 */
[----:B------:R-:W-:Y:S02]  /*7e20*/  LEA R59, P4, R55, UR6, 0x1 ;  /* 0x00000006373b7c11 */ /* 0x000fe4000f8808ff */
[----:B------:R-:W-:Y:S01]  /*7e30*/  LEA.HI.X.SX32 R194, R194, UR7, 0x1, P5 ;  /* 0x00000007c2c27c11 */ /* 0x000fe2000a8f0eff */
[----:B------:R1:W-:Y:S04]  /*7e40*/  STL [R1+0x230], R60 ;  /* 0x0002303c01007387 */ /* 0x0003e80000100800 */
[----:B------:R2:W-:Y:S01]  /*7e50*/  STL [R1+0x418], R59 ;  /* 0x0004183b01007387 */ /* 0x0005e20000100800 */
[----:B0-----:R-:W-:Y:S02]  /*7e60*/  LEA R61, P3, R195, UR6, 0x1 ;  /* 0x00000006c33d7c11 */ /* 0x001fe4000f8608ff */
[----:B-1----:R-:W-:-:S03]  /*7e70*/  LEA.HI.X.SX32 R60, R58, UR7, 0x1, P2 ;  /* 0x000000073a3c7c11 */ /* 0x002fc600090f0eff */
[----:B------:R-:W-:Y:S01]  /*7e80*/  STL [R1+0x250], R61 ;  /* 0x0002503d01007387 */ /* 0x000fe20000100800 */
[----:B------:R-:W-:Y:S02]  /*7e90*/  LEA.HI.X.SX32 R58, R57, UR7, 0x1, P1 ;  /* 0x00000007393a7c11 */ /* 0x000fe400088f0eff */
[----:B--2---:R-:W-:Y:S01]  /*7ea0*/  LEA R59, P2, R54, UR6, 0x1 ;  /* 0x00000006363b7c11 */ /* 0x004fe2000f8408ff */
[----:B------:R0:W-:Y:S01]  /*7eb0*/  STL [R1+0x238], R60 ;  /* 0x0002383c01007387 */ /* 0x0001e20000100800 */
[C---:B------:R-:W-:Y:S02]  /*7ec0*/  LEA R57, P1, R196.reuse, UR6, 0x1 ;  /* 0x00000006c4397c11 */ /* 0x040fe4000f8208ff */
[----:B------:R-:W-:Y:S01]  /*7ed0*/  LEA.HI.X.SX32 R195, R195, UR7, 0x1, P3 ;  /* 0x00000007c3c37c11 */ /* 0x000fe200098f0eff */
[----:B------:R-:W-:Y:S01]  /*7ee0*/  STL [R1+0x41c], R59 ;  /* 0x00041c3b01007387 */ /* 0x000fe20000100800 */
[----:B------:R-:W-:-:S03]  /*7ef0*/  LEA.HI.X.SX32 R196, R196, UR7, 0x1, P1 ;  /* 0x00000007c4c47c11 */ /* 0x000fc600088f0eff */
[----:B------:R1:W-:Y:S01]  /*7f00*/  STL [R1+0x23c], R58 ;  /* 0x00023c3a01007387 */ /* 0x0003e20000100800 */
[----:B0-----:R-:W-:-:S03]  /*7f10*/  CS2R R60, SRZ ;  /* 0x00000000003c7805 */ /* 0x001fc6000001ff00 */
[----:B------:R0:W-:Y:S01]  /*7f20*/  STL [R1+0x258], R57 ;  /* 0x0002583901007387 */ /* 0x0001e20000100800 */
[----:B-1----:R-:W-:Y:S02]  /*7f30*/  LEA R58, P0, R53, UR6, 0x1 ;  /* 0x00000006353a7c11 */ /* 0x002fe4000f8008ff */
[----:B0-----:R-:W-:-:S03]  /*7f40*/  LEA.HI.X.SX32 R57, R56, UR7, 0x1, P6 ;  /* 0x0000000738397c11 */ /* 0x001fc6000b0f0eff */
        /* <DEDUP_REMOVED lines=121> */
[C---:B------:R-:W-:Y:S02]  /*86e0*/  LEA R40, P2, R214.reuse, UR6, 0x1 ;  /* 0x00000006d6287c11 */ /* 0x040fe4000f8408ff */
[----:B------:R-:W-:Y:S01]  /*86f0*/  LEA.HI.X.SX32 R213, R213, UR7, 0x1, P3 ;  /* 0x00000007d5d57c11 */ /* 0x000fe200098f0eff */
        /* <DEDUP_REMOVED lines=20> */
[----:B--2---:R-:W-:-:S03]  /*8840*/  LEA R38, P3, R217, UR6, 0x1 ;  /* 0x00000006d9267c11 */ /* 0x004fc6000f8608ff */
[----:B------:R0:W-:Y:S01]  /*8850*/  STL [R1+0x468], R39 ;  /* 0x0004682701007387 */ /* 0x0001e20000100800 */
[----:B------:R-:W-:-:S03]  /*8860*/  LEA.HI.X.SX32 R217, R217, UR7, 0x1, P3 ;  /* 0x00000007d9d97c11 */ /* 0x000fc600098f0eff */
[----:B------:R1:W-:Y:S01]  /*8870*/  STL [R1+0x2f8], R38 ;  /* 0x0002f82601007387 */ /* 0x0003e20000100800 */
[----:B0-----:R-:W-:Y:S02]  /*8880*/  LEA R39, P2, R34, UR6, 0x1 ;  /* 0x0000000622277c11 */ /* 0x001fe4000f8408ff */
[----:B-1----:R-:W-:-:S03]  /*8890*/  LEA.HI.X.SX32 R38, R37, UR7, 0x1, P1 ;  /* 0x0000000725267c11 */ /* 0x002fc600088f0eff */
        /* <DEDUP_REMOVED lines=129> */
[----:B0-----:R-:W-:Y:S02]  /*90b0*/  LOP3.LUT R22, R125, 0x1f, RZ, 0xc0, !PT ;  /* 0x0000001f7d167812 */ /* 0x001fe400078ec0ff */
[----:B------:R-:W-:Y:S02]  /*90c0*/  CS2R R124, SRZ ;  /* 0x00000000007c7805 */ /* 0x000fe4000001ff00 */
[----:B-1----:R-:W-:Y:S02]  /*90d0*/  LEA R21, P2, R16, UR6, 0x1 ;  /* 0x0000000610157c11 */ /* 0x002fe4000f8408ff */
[----:B--2---:R-:W-:-:S03]  /*90e0*/  LEA.HI.X.SX32 R20, R19, UR7, 0x1, P1 ;  /* 0x0000000713147c11 */ /* 0x004fc600088f0eff */
[----:B------:R0:W-:Y:S01]  /*90f0*/  STL [R1+0x4b4], R21 ;  /* 0x0004b41501007387 */ /* 0x0001e20000100800 */
[----:B------:R-:W-:-:S03]  /*9100*/  LEA R19, P1, R235, UR6, 0x1 ;  /* 0x00000006eb137c11 */ /* 0x000fc6000f8208ff */
[----:B------:R1:W-:Y:S01]  /*9110*/  STL [R1+0x370], R20 ;  /* 0x0003701401007387 */ /* 0x0003e20000100800 */
[----:B------:R-:W-:-:S03]  /*9120*/  LEA.HI.X.SX32 R235, R235, UR7, 0x1, P1 ;  /* 0x00000007ebeb7c11 */ /* 0x000fc600088f0eff */
[----:B------:R2:W-:Y:S01]  /*9130*/  STL [R1+0x38c], R19 ;  /* 0x00038c1301007387 */ /* 0x0005e20000100800 */
[----:B0-----:R-:W-:Y:S02]  /*9140*/  LOP3.LUT R21, R181, 0x1e, RZ, 0xfc, !PT ;  /* 0x0000001eb5157812 */ /* 0x001fe400078efcff */
        /* <DEDUP_REMOVED lines=40> */
[----:B-1----:R-:W-:-:S03]  /*93d0*/  LEA R15, P4, R2, UR6, 0x1 ;  /* 0x00000006020f7c11 */ /* 0x002fc6000f8808ff */
[----:B------:R-:W-:Y:S01]  /*93e0*/  IMAD R16, R16, UR13, RZ ;  /* 0x0000000d10107c24 */ /* 0x000fe2000f8e02ff */
[----:B--2---:R-:W-:Y:S01]  /*93f0*/  LEA.HI.X.SX32 R14, R13, UR7, 0x1, P3 ;  /* 0x000000070d0e7c11 */ /* 0x004fe200098f0eff */
        /* <DEDUP_REMOVED lines=8> */
[----:B------:R-:W-:Y:S01]  /*9480*/  ULDC UR17, c[0x0][0x230] ;  /* 0x00008c0000117ab9 */ /* 0x000fe20000000800 */
[----:B--2---:R-:W-:Y:S01]  /*9490*/  LEA.HI.X.SX32 R13, R9, UR7, 0x1, P1 ;  /* 0x00000007090d7c11 */ /* 0x004fe200088f0eff */
        /* <DEDUP_REMOVED lines=16> */
[----:B------:R-:W-:Y:S01]  /*95a0*/  UMOV UR21, 0x40000040 ;  /* 0x4000004000157882 */ /* 0x000fe20000000000 */
        /* <DEDUP_REMOVED lines=11> */
[----:B------:R1:W-:Y:S04]  /*9660*/  STL [R1+0x3c0], R2 ;  /* 0x0003c00201007387 */ /* 0x0003e80000100800 */
[----:B------:R2:W-:Y:S01]  /*9670*/  STL [R1+0x4e0], R0 ;  /* 0x0004e00001007387 */ /* 0x0005e20000100800 */
[----:B0-----:R-:W-:Y:S02]  /*9680*/  LOP3.LUT R7, R181, 0x2, RZ, 0xfc, !PT ;  /* 0x00000002b5077812 */ /* 0x001fe400078efcff */
[----:B-1----:R-:W-:Y:S02]  /*9690*/  LEA.HI.X.SX32 R2, R5, UR7, 0x1, P0 ;  /* 0x0000000705027c11 */ /* 0x002fe400080f0eff */
[----:B------:R-:W0:Y:S01]  /*96a0*/  LDC R5, c[0x0][0x238] ;  /* 0x00008e00ff057b82 */ /* 0x000e220000000800 */
[----:B--2---:R-:W-:-:S02]  /*96b0*/  LEA.HI.X.SX32 R0, R8, UR7, 0x1, P5 ;  /* 0x0000000708007c11 */ /* 0x004fc4000a8f0eff */
[----:B------:R1:W-:Y:S01]  /*96c0*/  STL [R1+0x3c8], R2 ;  /* 0x0003c80201007387 */ /* 0x0003e20000100800 */
[----:B------:R-:W-:-:S03]  /*96d0*/  LOP3.LUT R8, R181, 0x4, RZ, 0xfc, !PT ;  /* 0x00000004b5087812 */ /* 0x000fc600078efcff */
[----:B------:R2:W-:Y:S01]  /*96e0*/  STL [R1+0x3d0], R0 ;  /* 0x0003d00001007387 */ /* 0x0005e20000100800 */
[----:B-1----:R-:W-:Y:S02]  /*96f0*/  LEA.HI.X.SX32 R2, R11, UR7, 0x1, P3 ;  /* 0x000000070b027c11 */ /* 0x002fe400098f0eff */
[C---:B------:R-:W-:Y:S02]  /*9700*/  LOP3.LUT R11, R181.reuse, 0x8, RZ, 0xfc, !PT ;  /* 0x00000008b50b7812 */ /* 0x040fe400078efcff */
[----:B--2---:R-:W-:Y:S01]  /*9710*/  LEA.HI.X.SX32 R0, R12, UR7, 0x1, P2 ;  /* 0x000000070c007c11 */ /* 0x004fe200090f0eff */
[----:B------:R1:W-:Y:S01]  /*9720*/  STL [R1+0x3d8], R2 ;  /* 0x0003d80201007387 */ /* 0x0003e20000100800 */
[C---:B------:R-:W-:Y:S01]  /*9730*/  LOP3.LUT R12, R181.reuse, 0xa, RZ, 0xfc, !PT ;  /* 0x0000000ab50c7812 */ /* 0x040fe200078efcff */
[----:B------:R-:W-:Y:S02]  /*9740*/  UIADD3.64 UR6, UR10, 0x400, URZ ;  /* 0x000004000a067897 */ /* 0x000fe4000fffe03f */
[----:B------:R2:W-:Y:S01]  /*9750*/  STL [R1+0x3dc], R0 ;  /* 0x0003dc0001007387 */ /* 0x0005e20000100800 */
[----:B0-----:R-:W-:-:S03]  /*9760*/  IMAD R23, R181, R5, RZ ;  /* 0x00000005b5177224 */ /* 0x001fc600078e02ff */
[----:B------:R0:W-:Y:S01]  /*9770*/  STL [R1], RZ ;  /* 0x000000ff01007387 */ /* 0x0001e20000100800 */
[----:B------:R-:W-:Y:S01]  /*9780*/  IMAD R12, R12, UR23, RZ ;  /* 0x000000170c0c7c24 */ /* 0x000fe2000f8e02ff */
[----:B-1----:R-:W1:Y:S02]  /*9790*/  LDC R2, c[0x0][0x23c] ;  /* 0x00008f00ff027b82 */ /* 0x002e640000000800 */
[----:B------:R0:W-:Y:S01]  /*97a0*/  STL [R1+0x4], RZ ;  /* 0x000004ff01007387 */ /* 0x0001e20000100800 */
[----:B--2---:R-:W-:-:S03]  /*97b0*/  LOP3.LUT R0, R181, 0x18, RZ, 0xfc, !PT ;  /* 0x00000018b5007812 */ /* 0x004fc600078efcff */
[----:B------:R0:W-:Y:S04]  /*97c0*/  STL [R1+0x8], RZ ;  /* 0x000008ff01007387 */ /* 0x0001e80000100800 */
[----:B------:R0:W-:Y:S04]  /*97d0*/  STL [R1+0xc], RZ ;  /* 0x00000cff01007387 */ /* 0x0001e80000100800 */
[----:B------:R0:W-:Y:S04]  /*97e0*/  STL [R1+0x10], RZ ;  /* 0x000010ff01007387 */ /* 0x0001e80000100800 */
[----:B------:R0:W-:Y:S04]  /*97f0*/  STL [R1+0x14], RZ ;  /* 0x000014ff01007387 */ /* 0x0001e80000100800 */
[----:B------:R0:W-:Y:S01]  /*9800*/  STL [R1+0x18], RZ ;  /* 0x000018ff01007387 */ /* 0x0001e20000100800 */
[----:B-1----:R-:W-:-:S03]  /*9810*/  IMAD.SHL.U32 R179, R2, 0x20, RZ ;  /* 0x0000002002b37824 */ /* 0x002fc600078e00ff */
[----:B------:R0:W-:Y:S01]  /*9820*/  STL [R1+0x1c], RZ ;  /* 0x00001cff01007387 */ /* 0x0001e20000100800 */
[----:B------:R-:W-:Y:S02]  /*9830*/  IMAD R2, R22, R2, RZ ;  /* 0x0000000216027224 */ /* 0x000fe400078e02ff */
[-C--:B------:R-:W-:Y:S01]  /*9840*/  IMAD R22, R21, R5.reuse, RZ ;  /* 0x0000000515167224 */ /* 0x080fe200078e02ff */
[----:B------:R0:W-:Y:S01]  /*9850*/  STL [R1+0x20], RZ ;  /* 0x000020ff01007387 */ /* 0x0001e20000100800 */
[-C--:B------:R-:W-:Y:S02]  /*9860*/  IMAD R21, R20, R5.reuse, RZ ;  /* 0x0000000514157224 */ /* 0x080fe400078e02ff */
[-C--:B------:R-:W-:Y:S01]  /*9870*/  IMAD R20, R19, R5.reuse, RZ ;  /* 0x0000000513147224 */ /* 0x080fe200078e02ff */
[----:B------:R0:W-:Y:S01]  /*9880*/  STL [R1+0x24], RZ ;  /* 0x000024ff01007387 */ /* 0x0001e20000100800 */
[-C--:B------:R-:W-:Y:S01]  /*9890*/  IMAD R19, R0, R5.reuse, RZ ;  /* 0x0000000500137224 */ /* 0x080fe200078e02ff */
[----:B------:R-:W-:Y:S01]  /*98a0*/  SHF.R.S32.HI R0, RZ, 0x1f, R2 ;  /* 0x0000001fff007819 */ /* 0x000fe20000011402 */
[----:B------:R-:W-:Y:S01]  /*98b0*/  IMAD R5, R18, R5, RZ ;  /* 0x0000000512057224 */ /* 0x000fe200078e02ff */
[----:B------:R0:W-:Y:S01]  /*98c0*/  STL [R1+0x28], RZ ;  /* 0x000028ff01007387 */ /* 0x0001e20000100800 */
[----:B------:R-:W-:Y:S01]  /*98d0*/  IMAD R5, R17, UR12, RZ ;  /* 0x0000000c11057c24 */ /* 0x000fe2000f8e02ff */
[----:B------:R-:W-:Y:S01]  /*98e0*/  SHF.L.U64.HI R0, R2, 0x1, R0 ;  /* 0x0000000102007819 */ /* 0x000fe20000010200 */
[----:B------:R-:W-:Y:S01]  /*98f0*/  IMAD R5, R14, UR20, RZ ;  /* 0x000000140e057c24 */ /* 0x000fe2000f8e02ff */
[----:B------:R0:W-:Y:S01]  /*9900*/  STL [R1+0x2c], RZ ;  /* 0x00002cff01007387 */ /* 0x0001e20000100800 */
[----:B------:R-:W-:Y:S01]  /*9910*/  IMAD R5, R11, UR24, RZ ;  /* 0x000000180b057c24 */ /* 0x000fe2000f8e02ff */
[----:B------:R-:W-:Y:S01]  /*9920*/  UMOV UR20, UR4 ;  /* 0x0000000400147c82 */ /* 0x000fe20008000000 */
[----:B------:R-:W-:Y:S01]  /*9930*/  IMAD R11, R9, UR25, RZ ;  /* 0x00000019090b7c24 */ /* 0x000fe2000f8e02ff */
[----:B------:R0:W-:Y:S01]  /*9940*/  STL [R1+0x30], RZ ;  /* 0x000030ff01007387 */ /* 0x0001e20000100800 */
[----:B------:R-:W-:Y:S01]  /*9950*/  IMAD R9, R8, UR26, RZ ;  /* 0x0000001a08097c24 */ /* 0x000fe2000f8e02ff */
[----:B------:R-:W-:Y:S01]  /*9960*/  LOP3.LUT R8, R3, 0x20, RZ, 0x3c, !PT ;  /* 0x0000002003087812 */ /* 0x000fe200078e3cff */
[----:B------:R-:W-:Y:S01]  /*9970*/  IMAD R5, R7, UR27, RZ ;  /* 0x0000001b07057c24 */ /* 0x000fe2000f8e02ff */
[----:B------:R0:W-:Y:S01]  /*9980*/  STL [R1+0x34], RZ ;  /* 0x000034ff01007387 */ /* 0x0001e20000100800 */
[----:B------:R-:W-:Y:S01]  /*9990*/  IMAD.SHL.U32 R2, R2, 0x2, RZ ;  /* 0x0000000202027824 */ /* 0x000fe200078e00ff */
[----:B------:R-:W-:-:S02]  /*99a0*/  LOP3.LUT R7, R3, 0x40, RZ, 0x3c, !PT ;  /* 0x0000004003077812 */ /* 0x000fc400078e3cff */
[----:B------:R0:W-:Y:S01]  /*99b0*/  STL [R1+0x38], RZ ;  /* 0x000038ff01007387 */ /* 0x0001e20000100800 */
[----:B------:R-:W-:-:S03]  /*99c0*/  LOP3.LUT R5, R3, 0x60, RZ, 0x3c, !PT ;  /* 0x0000006003057812 */ /* 0x000fc600078e3cff */
[----:B------:R0:W-:Y:S04]  /*99d0*/  STL [R1+0x3c], RZ ;  /* 0x00003cff01007387 */ /* 0x0001e80000100800 */
        /* <DEDUP_REMOVED lines=112> */
[----:B------:R0:W-:Y:S04]  /*a0e0*/  STL [R1+0x56c], R23 ;  /* 0x00056c1701007387 */ /* 0x0001e80000100800 */
[----:B------:R0:W-:Y:S04]  /*a0f0*/  STL [R1+0x560], R20 ;  /* 0x0005601401007387 */ /* 0x0001e80000100800 */
[----:B------:R0:W-:Y:S02]  /*a100*/  STL [R1+0x55c], R19 ;  /* 0x00055c1301007387 */ /* 0x0001e40000100800 */
.L_x_1:
[----:B------:R-:W2:Y:S04]  /*a110*/  LDL R7, [R1+0x56c] ;  /* 0x00056c0001077983 */ /* 0x000ea80000100800 */
[----:B------:R-:W3:Y:S01]  /*a120*/  LDL R179, [R1+0x560] ;  /* 0x0005600001b37983 */ /* 0x000ee20000100800 */
[----:B------:R-:W-:Y:S01]  /*a130*/  ISETP.GE.AND P0, PT, R181, UR17, PT ;  /* 0x00000011b5007c0c */ /* 0x000fe2000bf06270 */
[----:B------:R-:W-:Y:S01]  /*a140*/  IMAD.MOV.U32 R5, RZ, RZ, R4 ;  /* 0x000000ffff057224 */ /* 0x000fe200078e0004 */
[----:B------:R-:W-:Y:S01]  /*a150*/  PRMT R17, RZ, 0x7610, R17 ;  /* 0x00007610ff117816 */ /* 0x000fe20000000011 */
[----:B------:R1:W-:Y:S01]  /*a160*/  STL [R1+0x8b4], R199 ;  /* 0x0008b4c701007387 */ /* 0x0003e20000100800 */
[----:B------:R-:W-:-:S03]  /*a170*/  ULDC UR4, c[0x0][0x238] ;  /* 0x00008e0000047ab9 */ /* 0x000fc60000000800 */
[----:B-1----:R-:W4:Y:S01]  /*a180*/  LDL R199, [R1+0x55c] ;  /* 0x00055c0001c77983 */ /* 0x002f220000100800 */
[----:B------:R-:W-:-:S03]  /*a190*/  IMAD.MOV.U32 R4, RZ, RZ, R6 ;  /* 0x000000ffff047224 */ /* 0x000fc600078e0006 */
[----:B------:R1:W-:Y:S04]  /*a1a0*/  STL [R1+0x8b0], R198 ;  /* 0x0008b0c601007387 */ /* 0x0003e80000100800 */
[----:B------:R0:W-:Y:S01]  /*a1b0*/  STL [R1+0x8ac], R197 ;  /* 0x0008acc501007387 */ /* 0x0001e20000100800 */
[----:B------:R-:W-:Y:S02]  /*a1c0*/  PRMT R14, RZ, 0x7610, R14 ;  /* 0x00007610ff0e7816 */ /* 0x000fe4000000000e */
[----:B------:R-:W-:Y:S01]  /*a1d0*/  PRMT R12, RZ, 0x7610, R12 ;  /* 0x00007610ff0c7816 */ /* 0x000fe2000000000c */
[----:B------:R-:W-:Y:S01]  /*a1e0*/  STL [R1+0x8a8], R196 ;  /* 0x0008a8c401007387 */ /* 0x000fe20000100800 */
[----:B-1----:R-:W1:Y:S01]  /*a1f0*/  S2R R198, SR_TID.X ;  /* 0x0000000000c67919 */ /* 0x002e620000002100 */
[----:B0-----:R-:W0:Y:S01]  /*a200*/  S2R R197, SR_TID.X ;  /* 0x0000000000c57919 */ /* 0x001e220000002100 */
[----:B------:R-:W-:-:S02]  /*a210*/  PRMT R9, RZ, 0x7610, R9 ;  /* 0x00007610ff097816 */ /* 0x000fc40000000009 */
[----:B------:R-:W-:Y:S01]  /*a220*/  PRMT R16, RZ, 0x7610, R16 ;  /* 0x00007610ff107816 */ /* 0x000fe20000000010 */
[----:B------:R-:W-:Y:S01]  /*a230*/  STL [R1+0x8a4], R195 ;  /* 0x0008a4c301007387 */ /* 0x000fe20000100800 */
[----:B------:R-:W-:Y:S02]  /*a240*/  PRMT R13, RZ, 0x7610, R13 ;  /* 0x00007610ff0d7816 */ /* 0x000fe4000000000d */
[----:B------:R-:W-:Y:S01]  /*a250*/  PRMT R11, RZ, 0x7610, R11 ;  /* 0x00007610ff0b7816 */ /* 0x000fe2000000000b */
[----:B------:R-:W-:Y:S04]  /*a260*/  STL [R1+0x8a0], R194 ;  /* 0x0008a0c201007387 */ /* 0x000fe80000100800 */
[----:B------:R-:W-:Y:S04]  /*a270*/  STL [R1+0x89c], R193 ;  /* 0x00089cc101007387 */ /* 0x000fe80000100800 */
[----:B------:R-:W-:Y:S04]  /*a280*/  STL [R1+0x898], R251 ;  /* 0x000898fb01007387 */ /* 0x000fe80000100800 */
[----:B------:R-:W-:Y:S04]  /*a290*/  STL [R1+0x894], R249 ;  /* 0x000894f901007387 */ /* 0x000fe80000100800 */
[----:B------:R-:W-:Y:S01]  /*a2a0*/  STL [R1+0x890], R247 ;  /* 0x000890f701007387 */ /* 0x000fe20000100800 */
[----:B-1----:R-:W-:-:S03]  /*a2b0*/  SHF.R.U32.HI R198, RZ, 0x6, R198 ;  /* 0x00000006ffc67819 */ /* 0x002fc600000116c6 */
[----:B------:R-:W-:Y:S01]  /*a2c0*/  STL [R1+0x64c], R148 ;  /* 0x00064c9401007387 */ /* 0x000fe20000100800 */
[----:B------:R-:W-:-:S03]  /*a2d0*/  SGXT.U32 R198, R198, 0x1 ;  /* 0x00000001c6c6781a */ /* 0x000fc60000000000 */
[----:B------:R-:W-:Y:S01]  /*a2e0*/  STL [R1+0x648], R149 ;  /* 0x0006489501007387 */ /* 0x000fe20000100800 */
[----:B------:R-:W-:-:S03]  /*a2f0*/  LOP3.LUT R198, R198, 0x8, RZ, 0xfc, !PT ;  /* 0x00000008c6c67812 */ /* 0x000fc600078efcff */
[----:B------:R1:W-:Y:S01]  /*a300*/  STL [R1+0x644], R150 ;  /* 0x0006449601007387 */ /* 0x0003e20000100800 */
[----:B------:R-:W-:-:S03]  /*a310*/  PRMT R8, RZ, 0x7610, R8 ;  /* 0x00007610ff087816 */ /* 0x000fc60000000008 */
[----:B------:R-:W-:Y:S04]  /*a320*/  STL [R1+0x640], R151 ;  /* 0x0006409701007387 */ /* 0x000fe80000100800 */
[----:B------:R-:W-:Y:S01]  /*a330*/  STL [R1+0x574], R180 ;  /* 0x000574b401007387 */ /* 0x000fe20000100800 */
[----:B------:R-:W-:Y:S01]  /*a340*/  PRMT R15, RZ, 0x7610, R15 ;  /* 0x00007610ff0f7816 */ /* 0x000fe2000000000f */
[----:B-1----:R-:W1:Y:S02]  /*a350*/  LDC R150, c[0x0][0x238] ;  /* 0x00008e00ff967b82 */ /* 0x002e640000000800 */
[----:B-----5:R1:W-:Y:S01]  /*a360*/  STL [R1+0x570], R10 ;  /* 0x0005700a01007387 */ /* 0x0203e20000100800 */
[----:B--2---:R-:W-:-:S05]  /*a370*/  IMAD.WIDE R6, R7, 0x2, R4 ;  /* 0x0000000207067825 */ /* 0x004fca00078e0204 */
[----:B------:R2:W3:Y:S01]  /*a380*/  @!P0 LDG.E.U16 R17, desc[UR18][R6.64] ;  /* 0x0000001206118981 */ /* 0x0004e2000c1e1500 */
[----:B------:R-:W-:Y:S02]  /*a390*/  ISETP.GE.AND P0, PT, R198, UR17, PT ;  /* 0x00000011c6007c0c */ /* 0x000fe4000bf06270 */
[--C-:B0-----:R-:W-:Y:S02]  /*a3a0*/  SHF.R.U32.HI R198, RZ, 0x6, R197.reuse ;  /* 0x00000006ffc67819 */ /* 0x101fe400000116c5 */
[----:B------:R-:W-:Y:S02]  /*a3b0*/  SHF.R.U32.HI R197, RZ, 0x6, R197 ;  /* 0x00000006ffc57819 */ /* 0x000fe400000116c5 */
[----:B------:R-:W-:Y:S02]  /*a3c0*/  SGXT.U32 R198, R198, 0x1 ;  /* 0x00000001c6c6781a */ /* 0x000fe40000000000 */
[----:B------:R-:W-:Y:S02]  /*a3d0*/  SGXT.U32 R197, R197, 0x1 ;  /* 0x00000001c5c5781a */ /* 0x000fe40000000000 */
[----:B------:R-:W-:-:S02]  /*a3e0*/  LOP3.LUT R198, R198, 0x8, RZ, 0xfc, !PT ;  /* 0x00000008c6c67812 */ /* 0x000fc400078efcff */
[----:B------:R-:W-:-:S03]  /*a3f0*/  LOP3.LUT R197, R197, 0x10, RZ, 0xfc, !PT ;  /* 0x00000010c5c57812 */ /* 0x000fc600078efcff */
[----:B------:R-:W-:Y:S01]  /*a400*/  IMAD R198, R198, UR4, RZ ;  /* 0x00000004c6c67c24 */ /* 0x000fe2000f8e02ff */
[----:B------:R-:W-:Y:S01]  /*a410*/  ISETP.GE.AND P1, PT, R197, UR17, PT ;  /* 0x00000011c5007c0c */ /* 0x000fe2000bf26270 */
[----:B------:R-:W-:Y:S01]  /*a420*/  ULDC UR4, c[0x0][0x238] ;  /* 0x00008e0000047ab9 */ /* 0x000fe20000000800 */
[----:B------:R-:W0:Y:S01]  /*a430*/  S2R R197, SR_TID.X ;  /* 0x0000000000c57919 */ /* 0x000e220000002100 */
[----:B--2---:R-:W-:-:S05]  /*a440*/  IMAD.WIDE R6, R198, 0x2, R4 ;  /* 0x00000002c6067825 */ /* 0x004fca00078e0204 */
[----:B------:R2:W3:Y:S01]  /*a450*/  @!P0 LDG.E.U16 R14, desc[UR18][R6.64] ;  /* 0x00000012060e8981 */ /* 0x0004e2000c1e1500 */
[--C-:B0-----:R-:W-:Y:S02]  /*a460*/  SHF.R.U32.HI R198, RZ, 0x6, R197.reuse ;  /* 0x00000006ffc67819 */ /* 0x101fe400000116c5 */
[----:B------:R-:W-:Y:S02]  /*a470*/  SHF.R.U32.HI R197, RZ, 0x6, R197 ;  /* 0x00000006ffc57819 */ /* 0x000fe400000116c5 */
[----:B------:R-:W-:Y:S02]  /*a480*/  SGXT.U32 R198, R198, 0x1 ;  /* 0x00000001c6c6781a */ /* 0x000fe40000000000 */
[----:B------:R-:W-:Y:S02]  /*a490*/  SGXT.U32 R197, R197, 0x1 ;  /* 0x00000001c5c5781a */ /* 0x000fe40000000000 */
[----:B------:R-:W-:Y:S02]  /*a4a0*/  LOP3.LUT R198, R198, 0x18, RZ, 0xfc, !PT ;  /* 0x00000018c6c67812 */ /* 0x000fe400078efcff */
[----:B------:R-:W-:-:S05]  /*a4b0*/  LOP3.LUT R197, R197, 0x10, RZ, 0xfc, !PT ;  /* 0x00000010c5c57812 */ /* 0x000fca00078efcff */
[----:B------:R-:W-:Y:S01]  /*a4c0*/  IMAD R197, R197, UR4, RZ ;  /* 0x00000004c5c57c24 */ /* 0x000fe2000f8e02ff */
[----:B------:R-:W-:Y:S01]  /*a4d0*/  ISETP.GE.AND P0, PT, R198, UR17, PT ;  /* 0x00000011c6007c0c */ /* 0x000fe2000bf06270 */
[----:B------:R-:W-:Y:S02]  /*a4e0*/  ULDC UR4, c[0x0][0x238] ;  /* 0x00008e0000047ab9 */ /* 0x000fe40000000800 */
[--C-:B--2---:R-:W-:Y:S02]  /*a4f0*/  IMAD.WIDE R6, R197, 0x2, R4.reuse ;  /* 0x00000002c5067825 */ /* 0x104fe400078e0204 */
[----:B------:R-:W0:Y:S03]  /*a500*/  S2R R197, SR_TID.X ;  /* 0x0000000000c57919 */ /* 0x000e260000002100 */
[----:B------:R4:W2:Y:S02]  /*a510*/  @!P1 LDG.E.U16 R12, desc[UR18][R6.64] ;  /* 0x00000012060c9981 */ /* 0x0008a4000c1e1500 */
[----:B----4-:R-:W-:-:S05]  /*a520*/  IMAD.WIDE R6, R199, 0x2, R4 ;  /* 0x00000002c7067825 */ /* 0x010fca00078e0204 */
[----:B------:R4:W2:Y:S01]  /*a530*/  @!P0 LDG.E.U16 R9, desc[UR18][R6.64] ;  /* 0x0000001206098981 */ /* 0x0008a2000c1e1500 */
[--C-:B0-----:R-:W-:Y:S02]  /*a540*/  SHF.R.U32.HI R199, RZ, 0x6, R197.reuse ;  /* 0x00000006ffc77819 */ /* 0x101fe400000116c5 */
[--C-:B------:R-:W-:Y:S02]  /*a550*/  SHF.R.U32.HI R198, RZ, 0x6, R197.reuse ;  /* 0x00000006ffc67819 */ /* 0x100fe400000116c5 */
[----:B------:R-:W-:Y:S02]  /*a560*/  SGXT.U32 R199, R199, 0x1 ;  /* 0x00000001c7c7781a */ /* 0x000fe40000000000 */
[----:B------:R-:W-:Y:S02]  /*a570*/  SHF.R.U32.HI R197, RZ, 0x6, R197 ;  /* 0x00000006ffc57819 */ /* 0x000fe400000116c5 */
[----:B------:R-:W-:Y:S02]  /*a580*/  LOP3.LUT R199, R199, 0x2, RZ, 0xfc, !PT ;  /* 0x00000002c7c77812 */ /* 0x000fe400078efcff */
[----:B------:R-:W-:-:S02]  /*a590*/  SGXT.U32 R197, R197, 0x1 ;  /* 0x00000001c5c5781a */ /* 0x000fc40000000000 */
[----:B------:R-:W-:Y:S01]  /*a5a0*/  SGXT.U32 R198, R198, 0x1 ;  /* 0x00000001c6c6781a */ /* 0x000fe20000000000 */
[----:B------:R-:W-:Y:S01]  /*a5b0*/  IMAD R199, R199, UR4, RZ ;  /* 0x00000004c7c77c24 */ /* 0x000fe2000f8e02ff */
[----:B------:R-:W-:Y:S01]  /*a5c0*/  LOP3.LUT R197, R197, 0x2, RZ, 0xfc, !PT ;  /* 0x00000002c5c57812 */ /* 0x000fe200078efcff */
[----:B------:R-:W-:Y:S01]  /*a5d0*/  ULDC UR4, c[0x0][0x238] ;  /* 0x00008e0000047ab9 */ /* 0x000fe20000000800 */
[----:B------:R-:W-:Y:S01]  /*a5e0*/  LOP3.LUT R198, R198, 0xa, RZ, 0xfc, !PT ;  /* 0x0000000ac6c67812 */ /* 0x000fe200078efcff */
[----:B----4-:R-:W-:Y:S01]  /*a5f0*/  IMAD.WIDE R6, R199, 0x2, R4 ;  /* 0x00000002c7067825 */ /* 0x010fe200078e0204 */
[----:B------:R-:W-:Y:S01]  /*a600*/  ISETP.GE.AND P0, PT, R197, UR17, PT ;  /* 0x00000011c5007c0c */ /* 0x000fe2000bf06270 */
[----:B------:R-:W0:Y:S01]  /*a610*/  S2R R199, SR_TID.X ;  /* 0x0000000000c77919 */ /* 0x000e220000002100 */
[----:B------:R-:W-:Y:S01]  /*a620*/  ISETP.GE.AND P1, PT, R198, UR17, PT ;  /* 0x00000011c6007c0c */ /* 0x000fe2000bf26270 */
[----:B------:R-:W4:Y:S10]  /*a630*/  S2R R197, SR_TID.X ;  /* 0x0000000000c57919 */ /* 0x000f340000002100 */
[----:B------:R1:W2:Y:S01]  /*a640*/  @!P0 LDG.E.U16 R16, desc[UR18][R6.64] ;  /* 0x0000001206108981 */ /* 0x0002a2000c1e1500 */
[----:B0-----:R-:W-:-:S02]  /*a650*/  SHF.R.U32.HI R198, RZ, 0x6, R199 ;  /* 0x00000006ffc67819 */ /* 0x001fc400000116c7 */
[----:B------:R-:W-:Y:S02]  /*a660*/  SHF.R.U32.HI R199, RZ, 0x6, R199 ;  /* 0x00000006ffc77819 */ /* 0x000fe400000116c7 */
[----:B------:R-:W-:Y:S02]  /*a670*/  SGXT.U32 R198, R198, 0x1 ;  /* 0x00000001c6c6781a */ /* 0x000fe40000000000 */
[----:B------:R-:W-:Y:S02]  /*a680*/  SGXT.U32 R199, R199, 0x1 ;  /* 0x00000001c7c7781a */ /* 0x000fe40000000000 */
[----:B------:R-:W-:Y:S02]  /*a690*/  LOP3.LUT R198, R198, 0xa, RZ, 0xfc, !PT ;  /* 0x0000000ac6c67812 */ /* 0x000fe400078efcff */
[----:B------:R-:W-:-:S03]  /*a6a0*/  LOP3.LUT R199, R199, 0x12, RZ, 0xfc, !PT ;  /* 0x00000012c7c77812 */ /* 0x000fc600078efcff */
[----:B------:R-:W-:Y:S01]  /*a6b0*/  IMAD R198, R198, UR4, RZ ;  /* 0x00000004c6c67c24 */ /* 0x000fe2000f8e02ff */
[----:B------:R-:W-:Y:S01]  /*a6c0*/  ISETP.GE.AND P0, PT, R199, UR17, PT ;  /* 0x00000011c7007c0c */ /* 0x000fe2000bf06270 */
[----:B------:R-:W-:Y:S01]  /*a6d0*/  ULDC UR4, c[0x0][0x238] ;  /* 0x00008e0000047ab9 */ /* 0x000fe20000000800 */
[----:B----4-:R-:W-:Y:S01]  /*a6e0*/  SHF.R.U32.HI R199, RZ, 0x6, R197 ;  /* 0x00000006ffc77819 */ /* 0x010fe200000116c5 */
[----:B-1----:R-:W-:Y:S01]  /*a6f0*/  IMAD.WIDE R6, R198, 0x2, R4 ;  /* 0x00000002c6067825 */ /* 0x002fe200078e0204 */
[--C-:B------:R-:W-:Y:S02]  /*a700*/  SHF.R.U32.HI R198, RZ, 0x6, R197.reuse ;  /* 0x00000006ffc67819 */ /* 0x100fe400000116c5 */
[----:B------:R-:W-:Y:S02]  /*a710*/  SHF.R.U32.HI R197, RZ, 0x6, R197 ;  /* 0x00000006ffc57819 */ /* 0x000fe400000116c5 */
[----:B------:R0:W4:Y:S01]  /*a720*/  @!P1 LDG.E.U16 R13, desc[UR18][R6.64] ;  /* 0x00000012060d9981 */ /* 0x000122000c1e1500 */
[----:B------:R-:W-:-:S02]  /*a730*/  SGXT.U32 R198, R198, 0x1 ;  /* 0x00000001c6c6781a */ /* 0x000fc40000000000 */
[----:B------:R-:W-:Y:S02]  /*a740*/  SGXT.U32 R197, R197, 0x1 ;  /* 0x00000001c5c5781a */ /* 0x000fe40000000000 */
[----:B------:R-:W-:Y:S02]  /*a750*/  LOP3.LUT R198, R198, 0x1a, RZ, 0xfc, !PT ;  /* 0x0000001ac6c67812 */ /* 0x000fe400078efcff */
[----:B------:R-:W-:Y:S02]  /*a760*/  LOP3.LUT R197, R197, 0x12, RZ, 0xfc, !PT ;  /* 0x00000012c5c57812 */ /* 0x000fe400078efcff */
[----:B------:R-:W-:-:S03]  /*a770*/  SGXT.U32 R199, R199, 0x1 ;  /* 0x00000001c7c7781a */ /* 0x000fc60000000000 */
[----:B------:R-:W-:Y:S01]  /*a780*/  IMAD R197, R197, UR4, RZ ;  /* 0x00000004c5c57c24 */ /* 0x000fe2000f8e02ff */
[----:B------:R-:W-:Y:S01]  /*a790*/  ISETP.GE.AND P1, PT, R198, UR17, PT ;  /* 0x00000011c6007c0c */ /* 0x000fe2000bf26270 */
[----:B------:R-:W-:Y:S01]  /*a7a0*/  ULDC UR4, c[0x0][0x238] ;  /* 0x00008e0000047ab9 */ /* 0x000fe20000000800 */
[----:B------:R-:W-:Y:S01]  /*a7b0*/  LOP3.LUT R199, R199, 0x4, RZ, 0xfc, !PT ;  /* 0x00000004c7c77812 */ /* 0x000fe200078efcff */
[----:B0-----:R-:W-:-:S05]  /*a7c0*/  IMAD.WIDE R6, R197, 0x2, R4 ;  /* 0x00000002c5067825 */ /* 0x001fca00078e0204 */
[----:B------:R3:W4:Y:S01]  /*a7d0*/  @!P0 LDG.E.U16 R11, desc[UR18][R6.64] ;  /* 0x00000012060b8981 */ /* 0x000722000c1e1500 */
[----:B------:R-:W-:Y:S01]  /*a7e0*/  ISETP.GE.AND P0, PT, R199, UR17, PT ;  /* 0x00000011c7007c0c */ /* 0x000fe2000bf06270 */
[----:B---3--:R-:W-:Y:S02]  /*a7f0*/  IMAD.WIDE R6, R179, 0x2, R4 ;  /* 0x00000002b3067825 */ /* 0x008fe400078e0204 */
[----:B------:R-:W0:Y:S03]  /*a800*/  S2R R179, SR_TID.X ;  /* 0x0000000000b37919 */ /* 0x000e260000002100 */
[----:B------:R1:W3:Y:S01]  /*a810*/  @!P1 LDG.E.U16 R8, desc[UR18][R6.64] ;  /* 0x0000001206089981 */ /* 0x0002e2000c1e1500 */
[--C-:B0-----:R-:W-:Y:S02]  /*a820*/  SHF.R.U32.HI R148, RZ, 0x6, R179.reuse ;  /* 0x00000006ff947819 */ /* 0x101fe400000116b3 */
[----:B------:R-:W-:-:S02]  /*a830*/  SHF.R.U32.HI R10, RZ, 0x6, R179 ;  /* 0x00000006ff0a7819 */ /* 0x000fc400000116b3 */
[----:B------:R-:W-:Y:S02]  /*a840*/  SGXT.U32 R148, R148, 0x1 ;  /* 0x000000019494781a */ /* 0x000fe40000000000 */
[----:B------:R-:W-:Y:S02]  /*a850*/  SGXT.U32 R10, R10, 0x1 ;  /* 0x000000010a0a781a */ /* 0x000fe40000000000 */
[----:B------:R-:W-:Y:S02]  /*a860*/  LOP3.LUT R148, R148, 0x4, RZ, 0xfc, !PT ;  /* 0x0000000494947812 */ /* 0x000fe400078efcff */
[----:B------:R-:W-:-:S03]  /*a870*/  LOP3.LUT R10, R10, 0xc, RZ, 0xfc, !PT ;  /* 0x0000000c0a0a7812 */ /* 0x000fc600078efcff */
[----:B------:R-:W-:Y:S01]  /*a880*/  IMAD R148, R148, UR4, RZ ;  /* 0x0000000494947c24 */ /* 0x000fe2000f8e02ff */
[----:B------:R-:W-:-:S03]  /*a890*/  ULDC UR4, c[0x0][0x238] ;  /* 0x00008e0000047ab9 */ /* 0x000fc60000000800 */
[----:B-1----:R-:W-:Y:S01]  /*a8a0*/  IMAD.WIDE R6, R148, 0x2, R4 ;  /* 0x0000000294067825 */ /* 0x002fe200078e0204 */
[----:B------:R-:W-:-:S04]  /*a8b0*/  SHF.R.U32.HI R148, RZ, 0x6, R179 ;  /* 0x00000006ff947819 */ /* 0x000fc800000116b3 */
[----:B------:R-:W-:Y:S01]  /*a8c0*/  SGXT.U32 R148, R148, 0x1 ;  /* 0x000000019494781a */ /* 0x000fe20000000000 */
[----:B------:R0:W3:Y:S01]  /*a8d0*/  @!P0 LDG.E.U16 R15, desc[UR18][R6.64] ;  /* 0x00000012060f8981 */ /* 0x0000e2000c1e1500 */
[----:B------:R-:W-:Y:S02]  /*a8e0*/  ISETP.GE.AND P0, PT, R10, UR17, PT ;  /* 0x000000110a007c0c */ /* 0x000fe4000bf06270 */
[----:B------:R-:W-:Y:S02]  /*a8f0*/  LOP3.LUT R148, R148, 0xc, RZ, 0xfc, !PT ;  /* 0x0000000c94947812 */ /* 0x000fe400078efcff */
[----:B------:R-:W-:Y:S02]  /*a900*/  SHF.R.U32.HI R10, RZ, 0x6, R179 ;  /* 0x00000006ff0a7819 */ /* 0x000fe400000116b3 */
[----:B------:R-:W-:Y:S01]  /*a910*/  PRMT R18, RZ, 0x7610, R18 ;  /* 0x00007610ff127816 */ /* 0x000fe20000000012 */
[----:B------:R-:W-:Y:S01]  /*a920*/  IMAD R148, R148, UR4, RZ ;  /* 0x0000000494947c24 */ /* 0x000fe2000f8e02ff */
[----:B------:R-:W-:Y:S01]  /*a930*/  SGXT.U32 R10, R10, 0x1 ;  /* 0x000000010a0a781a */ /* 0x000fe20000000000 */
[----:B------:R-:W-:-:S02]  /*a940*/  ULDC UR4, c[0x0][0x238] ;  /* 0x00008e0000047ab9 */ /* 0x000fc40000000800 */
[----:B0-----:R-:W-:Y:S01]  /*a950*/  IMAD.WIDE R6, R148, 0x2, R4 ;  /* 0x0000000294067825 */ /* 0x001fe200078e0204 */
[--C-:B------:R-:W-:Y:S02]  /*a960*/  SHF.R.U32.HI R148, RZ, 0x6, R179.reuse ;  /* 0x00000006ff947819 */ /* 0x100fe400000116b3 */
[----:B------:R-:W-:Y:S02]  /*a970*/  LOP3.LUT R10, R10, 0x14, RZ, 0xfc, !PT ;  /* 0x000000140a0a7812 */ /* 0x000fe400078efcff */
[----:B------:R-:W-:Y:S01]  /*a980*/  SGXT.U32 R148, R148, 0x1 ;  /* 0x000000019494781a */ /* 0x000fe20000000000 */
[----:B------:R0:W3:Y:S01]  /*a990*/  @!P0 LDG.E.U16 R18, desc[UR18][R6.64] ;  /* 0x0000001206128981 */ /* 0x0000e2000c1e1500 */
[----:B------:R-:W-:Y:S02]  /*a9a0*/  ISETP.GE.AND P0, PT, R10, UR17, PT ;  /* 0x000000110a007c0c */ /* 0x000fe4000bf06270 */
[----:B------:R-:W-:Y:S02]  /*a9b0*/  LOP3.LUT R148, R148, 0x14, RZ, 0xfc, !PT ;  /* 0x0000001494947812 */ /* 0x000fe400078efcff */
[----:B------:R-:W-:-:S02]  /*a9c0*/  SHF.R.U32.HI R10, RZ, 0x6, R179 ;  /* 0x00000006ff0a7819 */ /* 0x000fc400000116b3 */
[----:B------:R-:W-:Y:S01]  /*a9d0*/  PRMT R22, RZ, 0x7610, R22 ;  /* 0x00007610ff167816 */ /* 0x000fe20000000016 */
[----:B------:R-:W-:Y:S01]  /*a9e0*/  IMAD R148, R148, UR4, RZ ;  /* 0x0000000494947c24 */ /* 0x000fe2000f8e02ff */
[----:B------:R-:W-:Y:S01]  /*a9f0*/  SGXT.U32 R10, R10, 0x1 ;  /* 0x000000010a0a781a */ /* 0x000fe20000000000 */
[----:B------:R-:W-:Y:S02]  /*aa00*/  ULDC UR4, c[0x0][0x238] ;  /* 0x00008e0000047ab9 */ /* 0x000fe40000000800 */
[----:B0-----:R-:W-:Y:S01]  /*aa10*/  IMAD.WIDE R6, R148, 0x2, R4 ;  /* 0x0000000294067825 */ /* 0x001fe200078e0204 */
[----:B------:R-:W-:Y:S01]  /*aa20*/  LOP3.LUT R10, R10, 0x1c, RZ, 0xfc, !PT ;  /* 0x0000001c0a0a7812 */ /* 0x000fe200078efcff */
[----:B------:R-:W0:Y:S03]  /*aa30*/  LDC R148, c[0x0][0x238] ;  /* 0x00008e00ff947b82 */ /* 0x000e260000000800 */
[----:B------:R-:W-:Y:S01]  /*aa40*/  ISETP.GE.AND P1, PT, R10, UR17, PT ;  /* 0x000000110a007c0c */ /* 0x000fe2000bf26270 */
[----:B------:R1:W3:Y:S01]  /*aa50*/  @!P0 LDG.E.U16 R22, desc[UR18][R6.64] ;  /* 0x0000001206168981 */ /* 0x0002e2000c1e1500 */
[----:B------:R-:W-:-:S02]  /*aa60*/  SHF.R.U32.HI R10, RZ, 0x6, R179 ;  /* 0x00000006ff0a7819 */ /* 0x000fc400000116b3 */
[----:B------:R-:W-:Y:S02]  /*aa70*/  PRMT R152, RZ, 0x7610, R152 ;  /* 0x00007610ff987816 */ /* 0x000fe40000000098 */
[----:B------:R-:W-:Y:S02]  /*aa80*/  SGXT.U32 R10, R10, 0x1 ;  /* 0x000000010a0a781a */ /* 0x000fe40000000000 */
[----:B------:R-:W-:Y:S02]  /*aa90*/  SHF.R.U32.HI R149, RZ, 0x6, R179 ;  /* 0x00000006ff957819 */ /* 0x000fe400000116b3 */
[----:B------:R-:W-:Y:S02]  /*aaa0*/  LOP3.LUT R10, R10, 0x1c, RZ, 0xfc, !PT ;  /* 0x0000001c0a0a7812 */ /* 0x000fe400078efcff */
[----:B------:R-:W-:-:S04]  /*aab0*/  SGXT.U32 R149, R149, 0x1 ;  /* 0x000000019595781a */ /* 0x000fc80000000000 */
[----:B------:R-:W-:-:S04]  /*aac0*/  LOP3.LUT R149, R149, 0x6, RZ, 0xfc, !PT ;  /* 0x0000000695957812 */ /* 0x000fc800078efcff */
[----:B------:R-:W-:Y:S01]  /*aad0*/  ISETP.GE.AND P0, PT, R149, UR17, PT ;  /* 0x0000001195007c0c */ /* 0x000fe2000bf06270 */
[----:B0-----:R-:W-:-:S04]  /*aae0*/  IMAD R10, R10, R148, RZ ;  /* 0x000000940a0a7224 */ /* 0x001fc800078e02ff */
[----:B-1----:R-:W-:Y:S01]  /*aaf0*/  IMAD.WIDE R6, R10, 0x2, R4 ;  /* 0x000000020a067825 */ /* 0x002fe200078e0204 */
[----:B------:R-:W-:-:S04]  /*ab00*/  SHF.R.U32.HI R10, RZ, 0x6, R179 ;  /* 0x00000006ff0a7819 */ /* 0x000fc800000116b3 */
[----:B------:R-:W-:Y:S01]  /*ab10*/  SGXT.U32 R10, R10, 0x1 ;  /* 0x000000010a0a781a */ /* 0x000fe20000000000 */
[----:B------:R0:W3:Y:S03]  /*ab20*/  @!P1 LDG.E.U16 R152, desc[UR18][R6.64] ;  /* 0x0000001206989981 */ /* 0x0000e6000c1e1500 */
[----:B------:R-:W-:Y:S02]  /*ab30*/  LOP3.LUT R10, R10, 0x6, RZ, 0xfc, !PT ;  /* 0x000000060a0a7812 */ /* 0x000fe400078efcff */
[----:B------:R-:W-:-:S03]  /*ab40*/  SHF.R.U32.HI R148, RZ, 0x6, R179 ;  /* 0x00000006ff947819 */ /* 0x000fc600000116b3 */
[----:B------:R-:W-:Y:S01]  /*ab50*/  IMAD R10, R10, UR4, RZ ;  /* 0x000000040a0a7c24 */ /* 0x000fe2000f8e02ff */
[----:B------:R-:W-:Y:S01]  /*ab60*/  SGXT.U32 R148, R148, 0x1 ;  /* 0x000000019494781a */ /* 0x000fe20000000000 */
[----:B------:R-:W-:Y:S02]  /*ab70*/  ULDC UR4, c[0x0][0x238] ;  /* 0x00008e0000047ab9 */ /* 0x000fe40000000800 */
[----:B0-----:R-:W-:Y:S02]  /*ab80*/  IMAD.WIDE R6, R10, 0x2, R4 ;  /* 0x000000020a067825 */ /* 0x001fe400078e0204 */
[----:B------:R-:W2:Y:S01]  /*ab90*/  LDL.LU R10, [R1+0x4e0] ;  /* 0x0004e000010a7983 */ /* 0x000ea20000300800 */
[----:B------:R-:W-:-:S03]  /*aba0*/  LOP3.LUT R148, R148, 0x16, RZ, 0xfc, !PT ;  /* 0x0000001694947812 */ /* 0x000fc600078efcff */
[----:B------:R-:W4:Y:S01]  /*abb0*/  LDL.LU R181, [R1+0x3dc] ;  /* 0x0003dc0001b57983 */ /* 0x000f220000300800 */
[----:B------:R-:W-:-:S03]  /*abc0*/  ISETP.GE.AND P1, PT, R148, UR17, PT ;  /* 0x0000001194007c0c */ /* 0x000fc6000bf26270 */
[----:B------:R-:W3:Y:S04]  /*abd0*/  LDL R148, [R1+0x3cc] ;  /* 0x0003cc0001947983 */ /* 0x000ee80000100800 */
[----:B------:R-:W3:Y:S01]  /*abe0*/  LDL.LU R180, [R1+0x3d4] ;  /* 0x0003d40001b47983 */ /* 0x000ee20000300800 */
[----:B------:R-:W-:Y:S02]  /*abf0*/  SHF.R.U32.HI R149, RZ, 0x6, R179 ;  /* 0x00000006ff957819 */ /* 0x000fe400000116b3 */
[----:B------:R-:W-:Y:S02]  /*ac00*/  PRMT R154, RZ, 0x7610, R154 ;  /* 0x00007610ff9a7816 */ /* 0x000fe4000000009a */
[----:B------:R-:W-:-:S04]  /*ac10*/  SGXT.U32 R149, R149, 0x1 ;  /* 0x000000019595781a */ /* 0x000fc80000000000 */
[----:B------:R-:W-:Y:S01]  /*ac20*/  LOP3.LUT R149, R149, 0xe, RZ, 0xfc, !PT ;  /* 0x0000000e95957812 */ /* 0x000fe200078efcff */
[----:B------:R0:W3:Y:S03]  /*ac30*/  @!P0 LDG.E.U16 R154, desc[UR18][R6.64] ;  /* 0x00000012069a8981 */ /* 0x0000e6000c1e1500 */
[----:B------:R-:W-:Y:S02]  /*ac40*/  ISETP.GE.AND P0, PT, R149, UR17, PT ;  /* 0x0000001195007c0c */ /* 0x000fe4000bf06270 */
[----:B------:R-:W-:-:S04]  /*ac50*/  SHF.R.U32.HI R149, RZ, 0x6, R179 ;  /* 0x00000006ff957819 */ /* 0x000fc800000116b3 */
[----:B------:R-:W-:-:S04]  /*ac60*/  SGXT.U32 R149, R149, 0x1 ;  /* 0x000000019595781a */ /* 0x000fc80000000000 */
[----:B------:R-:W-:-:S05]  /*ac70*/  LOP3.LUT R149, R149, 0xe, RZ, 0xfc, !PT ;  /* 0x0000000e95957812 */ /* 0x000fca00078efcff */
[----:B------:R-:W-:-:S04]  /*ac80*/  IMAD R149, R149, UR4, RZ ;  /* 0x0000000495957c24 */ /* 0x000fc8000f8e02ff */
[----:B0-----:R-:W-:Y:S01]  /*ac90*/  IMAD.WIDE R6, R149, 0x2, R4 ;  /* 0x0000000295067825 */ /* 0x001fe200078e0204 */
[----:B------:R-:W-:-:S04]  /*aca0*/  SHF.R.U32.HI R149, RZ, 0x6, R179 ;  /* 0x00000006ff957819 */ /* 0x000fc800000116b3 */
[----:B------:R-:W-:-:S04]  /*acb0*/  SGXT.U32 R149, R149, 0x1 ;  /* 0x000000019595781a */ /* 0x000fc80000000000 */
[----:B------:R-:W-:-:S05]  /*acc0*/  LOP3.LUT R149, R149, 0x16, RZ, 0xfc, !PT ;  /* 0x0000001695957812 */ /* 0x000fca00078efcff */
[----:B------:R-:W-:Y:S02]  /*acd0*/  IMAD R149, R149, R150, RZ ;  /* 0x0000009695957224 */ /* 0x000fe400078e02ff */
[----:B------:R-:W0:Y:S01]  /*ace0*/  LDC R150, c[0x0][0x238] ;  /* 0x00008e00ff967b82 */ /* 0x000e220000000800 */
[----:B------:R-:W-:Y:S02]  /*acf0*/  PRMT R156, RZ, 0x7610, R156 ;  /* 0x00007610ff9c7816 */ /* 0x000fe4000000009c */
[----:B------:R-:W-:-:S04]  /*ad00*/  SHF.R.U32.HI R151, RZ, 0x6, R179 ;  /* 0x00000006ff977819 */ /* 0x000fc800000116b3 */
[----:B------:R1:W3:Y:S01]  /*ad10*/  @!P0 LDG.E.U16 R156, desc[UR18][R6.64] ;  /* 0x00000012069c8981 */ /* 0x0002e2000c1e1500 */
[----:B------:R-:W-:Y:S01]  /*ad20*/  SGXT.U32 R151, R151, 0x1 ;  /* 0x000000019797781a */ /* 0x000fe20000000000 */
[----:B-1----:R-:W-:Y:S01]  /*ad30*/  IMAD.WIDE R6, R149, 0x2, R4 ;  /* 0x0000000295067825 */ /* 0x002fe200078e0204 */
[----:B------:R-:W-:Y:S02]  /*ad40*/  SHF.R.U32.HI R149, RZ, 0x6, R179 ;  /* 0x00000006ff957819 */ /* 0x000fe400000116b3 */
[----:B------:R-:W-:Y:S02]  /*ad50*/  LOP3.LUT R151, R151, 0x1e, RZ, 0xfc, !PT ;  /* 0x0000001e97977812 */ /* 0x000fe400078efcff */
[----:B------:R-:W-:Y:S02]  /*ad60*/  SGXT.U32 R149, R149, 0x1 ;  /* 0x000000019595781a */ /* 0x000fe40000000000 */
[----:B------:R-:W-:Y:S02]  /*ad70*/  ISETP.GE.AND P0, PT, R151, UR17, PT ;  /* 0x0000001197007c0c */ /* 0x000fe4000bf06270 */
[----:B------:R-:W-:-:S02]  /*ad80*/  LOP3.LUT R149, R149, 0x1e, RZ, 0xfc, !PT ;  /* 0x0000001e95957812 */ /* 0x000fc400078efcff */
[----:B------:R-:W-:-:S03]  /*ad90*/  PRMT R158, RZ, 0x7610, R158 ;  /* 0x00007610ff9e7816 */ /* 0x000fc6000000009e */
[----:B0-----:R-:W-:Y:S01]  /*ada0*/  IMAD R149, R149, R150, RZ ;  /* 0x0000009695957224 */ /* 0x001fe200078e02ff */
[----:B------:R-:W-:Y:S02]  /*adb0*/  PRMT R160, RZ, 0x7610, R160 ;  /* 0x00007610ffa07816 */ /* 0x000fe400000000a0 */
[----:B------:R0:W3:Y:S02]  /*adc0*/  @!P1 LDG.E.U16 R158, desc[UR18][R6.64] ;  /* 0x00000012069e9981 */ /* 0x0000e4000c1e1500 */
[----:B0-----:R-:W-:-:S05]  /*add0*/  IMAD.WIDE R6, R149, 0x2, R4 ;  /* 0x0000000295067825 */ /* 0x001fca00078e0204 */
[----:B------:R2:W3:Y:S01]  /*ade0*/  @!P0 LDG.E.U16 R160, desc[UR18][R6.64] ;  /* 0x0000001206a08981 */ /* 0x0004e2000c1e1500 */
[----:B------:R-:W-:Y:S01]  /*adf0*/  BAR.SYNC.DEFER_BLOCKING 0x0 ;  /* 0x0000000000007b1d */ /* 0x000fe20000010000 */
[----:B------:R-:W-:-:S04]  /*ae00*/  LOP3.LUT R149, R179, 0x1f, RZ, 0xc0, !PT ;  /* 0x0000001fb3957812 */ /* 0x000fc800078ec0ff */
[----:B------:R-:W-:Y:S02]  /*ae10*/  ISETP.GE.AND P0, PT, R149, UR17, PT ;  /* 0x0000001195007c0c */ /* 0x000fe4000bf06270 */
[----:B------:R-:W-:Y:S01]  /*ae20*/  PRMT R162, RZ, 0x7610, R162 ;  /* 0x00007610ffa27816 */ /* 0x000fe200000000a2 */
[----:B------:R-:W-:Y:S04]  /*ae30*/  STL [R1+0x57c], R4 ;  /* 0x00057c0401007387 */ /* 0x000fe80000100800 */
[----:B------:R-:W-:Y:S04]  /*ae40*/  STL [R1+0x578], R5 ;  /* 0x0005780501007387 */ /* 0x000fe80000100800 */
[----:B------:R-:W3:Y:S04]  /*ae50*/  LDL R149, [R1+0x3b4] ;  /* 0x0003b40001957983 */ /* 0x000ee80000100800 */
[----:B------:R-:W3:Y:S01]  /*ae60*/  LDL.LU R179, [R1+0x3e0] ;  /* 0x0003e00001b37983 */ /* 0x000ee20000300800 */
[----:B--2---:R-:W-:-:S03]  /*ae70*/  IADD3 R6, P1, R10, R2, RZ ;  /* 0x000000020a067210 */ /* 0x004fc60007f3e0ff */
[----:B------:R-:W-:Y:S02]  /*ae80*/  STL [R1+0x580], R10 ;  /* 0x0005800a01007387 */ /* 0x000fe40000100800 */
[----:B----4-:R-:W-:Y:S02]  /*ae90*/  IMAD.X R7, R181, 0x1, R0, P1 ;  /* 0x00000001b5077824 */ /* 0x010fe400008e0600 */
[----:B------:R-:W-:Y:S04]  /*aea0*/  STL [R1+0x584], R181 ;  /* 0x000584b501007387 */ /* 0x000fe80000100800 */
[----:B------:R0:W2:Y:S04]  /*aeb0*/  @!P0 LDG.E.U16 R162, desc[UR18][R6.64] ;  /* 0x0000001206a28981 */ /* 0x0000a8000c1e1500 */
[----:B---3--:R1:W-:Y:S01]  /*aec0*/  STL [R1+0x588], R180 ;  /* 0x000588b401007387 */ /* 0x0083e20000100800 */
[----:B0-----:R-:W-:-:S03]  /*aed0*/  IADD3 R6, P1, R180, R2, RZ ;  /* 0x00000002b4067210 */ /* 0x001fc60007f3e0ff */
[----:B-1----:R-:W3:Y:S01]  /*aee0*/  LDL.LU R180, [R1+0x3c4] ;  /* 0x0003c40001b47983 */ /* 0x002ee20000300800 */
[----:B------:R-:W-:Y:S01]  /*aef0*/  PRMT R165, RZ, 0x7610, R165 ;  /* 0x00007610ffa57816 */ /* 0x000fe200000000a5 */
[----:B------:R-:W-:-:S05]  /*af00*/  IMAD.X R7, R244, 0x1, R0, P1 ;  /* 0x00000001f4077824 */ /* 0x000fca00008e0600 */
[----:B------:R0:W4:Y:S01]  /*af10*/  @!P0 LDG.E.U16 R165, desc[UR18][R6.64] ;  /* 0x0000001206a58981 */ /* 0x000122000c1e1500 */
[----:B------:R-:W-:Y:S02]  /*af20*/  PRMT R166, RZ, 0x7610, R166 ;  /* 0x00007610ffa67816 */ /* 0x000fe400000000a6 */
[----:B0-----:R-:W-:Y:S01]  /*af30*/  IADD3 R6, P1, R148, R2, RZ ;  /* 0x0000000294067210 */ /* 0x001fe20007f3e0ff */
[----:B------:R-:W-:Y:S04]  /*af40*/  STL [R1+0x58c], R244 ;  /* 0x00058cf401007387 */ /* 0x000fe80000100800 */
[----:B------:R-:W-:Y:S01]  /*af50*/  IMAD.X R7, R243, 0x1, R0, P1 ;  /* 0x00000001f3077824 */ /* 0x000fe200008e0600 */
[----:B------:R-:W2:Y:S04]  /*af60*/  LDL R5, [R1+0x3ac] ;  /* 0x0003ac0001057983 */ /* 0x000ea80000100800 */
[----:B------:R-:W4:Y:S04]  /*af70*/  LDL R148, [R1+0x3a4] ;  /* 0x0003a40001947983 */ /* 0x000f280000100800 */
[----:B------:R-:W4:Y:S04]  /*af80*/  LDL R4, [R1+0x39c] ;  /* 0x00039c0001047983 */ /* 0x000f280000100800 */
[----:B------:R-:W4:Y:S04]  /*af90*/  LDL R10, [R1+0x394] ;  /* 0x00039400010a7983 */ /* 0x000f280000100800 */
[----:B------:R-:W-:Y:S04]  /*afa0*/  STL [R1+0x590], R243 ;  /* 0x000590f301007387 */ /* 0x000fe80000100800 */
[----:B------:R3:W4:Y:S01]  /*afb0*/  @!P0 LDG.E.U16 R166, desc[UR18][R6.64] ;  /* 0x0000001206a68981 */ /* 0x000722000c1e1500 */
[----:B------:R-:W-:-:S02]  /*afc0*/  PRMT R167, RZ, 0x7610, R167 ;  /* 0x00007610ffa77816 */ /* 0x000fc400000000a7 */
[----:B------:R-:W-:Y:S02]  /*afd0*/  PRMT R178, RZ, 0x7610, R178 ;  /* 0x00007610ffb27816 */ /* 0x000fe400000000b2 */
[----:B---3--:R-:W-:Y:S01]  /*afe0*/  IADD3 R6, P1, R180, R2, RZ ;  /* 0x00000002b4067210 */ /* 0x008fe20007f3e0ff */
[----:B------:R0:W-:Y:S04]  /*aff0*/  STL [R1+0x594], R180 ;  /* 0x000594b401007387 */ /* 0x0001e80000100800 */
[----:B0-----:R-:W3:Y:S01]  /*b000*/  LDL.LU R180, [R1+0x3bc] ;  /* 0x0003bc0001b47983 */ /* 0x001ee20000300800 */
[----:B------:R-:W-:-:S05]  /*b010*/  IMAD.X R7, R242, 0x1, R0, P1 ;  /* 0x00000001f2077824 */ /* 0x000fca00008e0600 */
[----:B------:R0:W4:Y:S02]  /*b020*/  @!P0 LDG.E.U16 R167, desc[UR18][R6.64] ;  /* 0x0000001206a78981 */ /* 0x000124000c1e1500 */
[----:B0-----:R-:W-:-:S05]  /*b030*/  IADD3 R6, P1, R179, R2, RZ ;  /* 0x00000002b3067210 */ /* 0x001fca0007f3e0ff */
[----:B------:R-:W-:-:S05]  /*b040*/  IMAD.X R7, R245, 0x1, R0, P1 ;  /* 0x00000001f5077824 */ /* 0x000fca00008e0600 */
[----:B------:R3:W4:Y:S01]  /*b050*/  @!P0 LDG.E.U16 R178, desc[UR18][R6.64] ;  /* 0x0000001206b28981 */ /* 0x000722000c1e1500 */
[----:B------:R-:W-:Y:S02]  /*b060*/  PRMT R164, RZ, 0x7610, R164 ;  /* 0x00007610ffa47816 */ /* 0x000fe400000000a4 */
[----:B------:R-:W-:Y:S02]  /*b070*/  PRMT R163, RZ, 0x7610, R163 ;  /* 0x00007610ffa37816 */ /* 0x000fe400000000a3 */
[----:B------:R-:W-:Y:S02]  /*b080*/  PRMT R161, RZ, 0x7610, R161 ;  /* 0x00007610ffa17816 */ /* 0x000fe400000000a1 */
[----:B------:R-:W-:Y:S01]  /*b090*/  PRMT R159, RZ, 0x7610, R159 ;  /* 0x00007610ff9f7816 */ /* 0x000fe2000000009f */
[----:B------:R-:W-:Y:S01]  /*b0a0*/  STL [R1+0x598], R242 ;  /* 0x000598f201007387 */ /* 0x000fe20000100800 */
[----:B------:R-:W-:Y:S02]  /*b0b0*/  PRMT R157, RZ, 0x7610, R157 ;  /* 0x00007610ff9d7816 */ /* 0x000fe4000000009d */
[----:B---3--:R-:W-:-:S05]  /*b0c0*/  IADD3 R6, P1, R180, R2, RZ ;  /* 0x00000002b4067210 */ /* 0x008fca0007f3e0ff */
[----:B------:R-:W-:-:S05]  /*b0d0*/  IMAD.X R7, R241, 0x1, R0, P1 ;  /* 0x00000001f1077824 */ /* 0x000fca00008e0600 */
[----:B------:R0:W3:Y:S02]  /*b0e0*/  @!P0 LDG.E.U16 R164, desc[UR18][R6.64] ;  /* 0x0000001206a48981 */ /* 0x0000e4000c1e1500 */
[----:B0-----:R-:W-:-:S05]  /*b0f0*/  IADD3 R6, P1, R149, R2, RZ ;  /* 0x0000000295067210 */ /* 0x001fca0007f3e0ff */
[----:B------:R-:W-:-:S05]  /*b100*/  IMAD.X R7, R240, 0x1, R0, P1 ;  /* 0x00000001f0077824 */ /* 0x000fca00008e0600 */
[----:B------:R2:W3:Y:S02]  /*b110*/  @!P0 LDG.E.U16 R163, desc[UR18][R6.64] ;  /* 0x0000001206a38981 */ /* 0x0004e4000c1e1500 */
[----:B--2---:R-:W-:-:S05]  /*b120*/  IADD3 R6, P1, R5, R2, RZ ;  /* 0x0000000205067210 */ /* 0x004fca0007f3e0ff */
[----:B------:R-:W-:-:S05]  /*b130*/  IMAD.X R7, R239, 0x1, R0, P1 ;  /* 0x00000001ef077824 */ /* 0x000fca00008e0600 */
[----:B------:R4:W2:Y:S02]  /*b140*/  @!P0 LDG.E.U16 R161, desc[UR18][R6.64] ;  /* 0x0000001206a18981 */ /* 0x0008a4000c1e1500 */
[----:B----4-:R-:W-:-:S05]  /*b150*/  IADD3 R6, P1, R148, R2, RZ ;  /* 0x0000000294067210 */ /* 0x010fca0007f3e0ff */
[----:B------:R-:W-:-:S05]  /*b160*/  IMAD.X R7, R238, 0x1, R0, P1 ;  /* 0x00000001ee077824 */ /* 0x000fca00008e0600 */
[----:B------:R0:W4:Y:S04]  /*b170*/  @!P0 LDG.E.U16 R159, desc[UR18][R6.64] ;  /* 0x00000012069f8981 */ /* 0x000128000c1e1500 */
[----:B------:R-:W-:Y:S01]  /*b180*/  STL [R1+0x87c], R178 ;  /* 0x00087cb201007387 */ /* 0x000fe20000100800 */
[----:B0-----:R-:W-:-:S03]  /*b190*/  IADD3 R6, P1, R4, R2, RZ ;  /* 0x0000000204067210 */ /* 0x001fc60007f3e0ff */
[----:B------:R-:W-:Y:S02]  /*b1a0*/  STL [R1+0x59c], R180 ;  /* 0x00059cb401007387 */ /* 0x000fe40000100800 */
[----:B------:R-:W-:Y:S02]  /*b1b0*/  IMAD.X R7, R237, 0x1, R0, P1 ;  /* 0x00000001ed077824 */ /* 0x000fe400008e0600 */
[----:B------:R-:W-:Y:S04]  /*b1c0*/  STL [R1+0x5a0], R241 ;  /* 0x0005a0f101007387 */ /* 0x000fe80000100800 */
[----:B------:R-:W-:Y:S04]  /*b1d0*/  STL [R1+0x5a4], R240 ;  /* 0x0005a4f001007387 */ /* 0x000fe80000100800 */
[----:B------:R-:W3:Y:S04]  /*b1e0*/  LDL R5, [R1+0x384] ;  /* 0x0003840001057983 */ /* 0x000ee80000100800 */
[----:B------:R0:W4:Y:S04]  /*b1f0*/  @!P0 LDG.E.U16 R157, desc[UR18][R6.64] ;  /* 0x00000012069d8981 */ /* 0x000128000c1e1500 */
[----:B------:R-:W-:Y:S04]  /*b200*/  STL [R1+0x5ac], R239 ;  /* 0x0005acef01007387 */ /* 0x000fe80000100800 */
[----:B------:R-:W2:Y:S01]  /*b210*/  LDL R148, [R1+0x37c] ;  /* 0x00037c0001947983 */ /* 0x000ea20000100800 */
[----:B0-----:R-:W-:-:S03]  /*b220*/  IADD3 R6, P1, R10, R2, RZ ;  /* 0x000000020a067210 */ /* 0x001fc60007f3e0ff */
[----:B------:R-:W-:Y:S04]  /*b230*/  STL [R1+0x5b4], R238 ;  /* 0x0005b4ee01007387 */ /* 0x000fe80000100800 */
[----:B------:R-:W4:Y:S01]  /*b240*/  LDL R4, [R1+0x374] ;  /* 0x0003740001047983 */ /* 0x000f220000100800 */
[----:B------:R-:W-:-:S03]  /*b250*/  IMAD.X R7, R236, 0x1, R0, P1 ;  /* 0x00000001ec077824 */ /* 0x000fc600008e0600 */
[----:B------:R-:W-:Y:S04]  /*b260*/  STL [R1+0x5bc], R237 ;  /* 0x0005bced01007387 */ /* 0x000fe80000100800 */
[----:B------:R0:W-:Y:S04]  /*b270*/  STL [R1+0x5c4], R236 ;  /* 0x0005c4ec01007387 */ /* 0x0001e80000100800 */
[----:B0-----:R-:W3:Y:S01]  /*b280*/  LDL.LU R236, [R1+0x38c] ;  /* 0x00038c0001ec7983 */ /* 0x001ee20000300800 */
[----:B------:R-:W-:-:S06]  /*b290*/  PRMT R155, RZ, 0x7610, R155 ;  /* 0x00007610ff9b7816 */ /* 0x000fcc000000009b */
[----:B------:R3:W4:Y:S01]  /*b2a0*/  @!P0 LDG.E.U16 R155, desc[UR18][R6.64] ;  /* 0x00000012069b8981 */ /* 0x000722000c1e1500 */
[----:B------:R-:W-:Y:S02]  /*b2b0*/  PRMT R153, RZ, 0x7610, R153 ;  /* 0x00007610ff997816 */ /* 0x000fe40000000099 */
[----:B------:R-:W-:Y:S02]  /*b2c0*/  PRMT R23, RZ, 0x7610, R23 ;  /* 0x00007610ff177816 */ /* 0x000fe40000000017 */
        /* <DEDUP_REMOVED lines=8> */
[----:B------:R-:W-:Y:S01]  /*b350*/  IMAD.X R7, R233, 0x1, R0, P1 ;  /* 0x00000001e9077824 */ /* 0x000fe200008e0600 */
[----:B------:R-:W-:Y:S04]  /*b360*/  STL [R1+0x5d0], R236 ;  /* 0x0005d0ec01007387 */ /* 0x000fe80000100800 */
[----:B------:R4:W2:Y:S04]  /*b370*/  @!P0 LDG.E.U16 R21, desc[UR18][R6.64] ;  /* 0x0000001206158981 */ /* 0x0008a8000c1e1500 */
[----:B------:R-:W-:Y:S04]  /*b380*/  STL [R1+0x5d4], R235 ;  /* 0x0005d4eb01007387 */ /* 0x000fe80000100800 */
[----:B------:R-:W3:Y:S01]  /*b390*/  LDL R5, [R1+0x364] ;  /* 0x0003640001057983 */ /* 0x000ee20000100800 */
[----:B----4-:R-:W-:-:S03]  /*b3a0*/  IADD3 R6, P1, R4, R2, RZ ;  /* 0x0000000204067210 */ /* 0x010fc60007f3e0ff */
[----:B------:R-:W-:Y:S04]  /*b3b0*/  STL [R1+0x5d8], R234 ;  /* 0x0005d8ea01007387 */ /* 0x000fe80000100800 */
[----:B------:R-:W-:Y:S01]  /*b3c0*/  STL [R1+0x5e0], R233 ;  /* 0x0005e0e901007387 */ /* 0x000fe20000100800 */
[----:B------:R-:W-:-:S03]  /*b3d0*/  IMAD.X R7, R232, 0x1, R0, P1 ;  /* 0x00000001e8077824 */ /* 0x000fc600008e0600 */
[----:B------:R-:W4:Y:S04]  /*b3e0*/  LDL R193, [R1+0x49c] ;  /* 0x00049c0001c17983 */ /* 0x000f280000100800 */
[----:B------:R-:W2:Y:S04]  /*b3f0*/  LDL R181, [R1+0x35c] ;  /* 0x00035c0001b57983 */ /* 0x000ea80000100800 */
[----:B------:R-:W2:Y:S04]  /*b400*/  LDL R4, [R1+0x498] ;  /* 0x0004980001047983 */ /* 0x000ea80000100800 */
[----:B------:R-:W2:Y:S04]  /*b410*/  LDL R178, [R1+0x354] ;  /* 0x0003540001b27983 */ /* 0x000ea80000100800 */
[----:B------:R-:W2:Y:S04]  /*b420*/  LDL R151, [R1+0x494] ;  /* 0x0004940001977983 */ /* 0x000ea80000100800 */
[----:B------:R-:W2:Y:S04]  /*b430*/  LDL R148, [R1+0x34c] ;  /* 0x00034c0001947983 */ /* 0x000ea80000100800 */
[----:B------:R-:W2:Y:S04]  /*b440*/  LDL R150, [R1+0x490] ;  /* 0x0004900001967983 */ /* 0x000ea80000100800 */
[----:B------:R-:W2:Y:S04]  /*b450*/  LDL R149, [R1+0x344] ;  /* 0x0003440001957983 */ /* 0x000ea80000100800 */
[----:B------:R0:W-:Y:S04]  /*b460*/  STL [R1+0x5e4], R232 ;  /* 0x0005e4e801007387 */ /* 0x0001e80000100800 */
[----:B0-----:R-:W3:Y:S01]  /*b470*/  LDL.LU R232, [R1+0x36c] ;  /* 0x00036c0001e87983 */ /* 0x001ee20000300800 */
[----:B------:R-:W-:-:S06]  /*b480*/  PRMT R20, RZ, 0x7610, R20 ;  /* 0x00007610ff147816 */ /* 0x000fcc0000000014 */
[----:B------:R3:W2:Y:S01]  /*b490*/  @!P0 LDG.E.U16 R20, desc[UR18][R6.64] ;  /* 0x0000001206148981 */ /* 0x0006a2000c1e1500 */
[C---:B------:R-:W-:Y:S02]  /*b4a0*/  LOP3.LUT R10, R3.reuse, 0x20, RZ, 0x3c, !PT ;  /* 0x00000020030a7812 */ /* 0x040fe400078e3cff */
[----:B------:R-:W-:Y:S01]  /*b4b0*/  PRMT R19, RZ, 0x7610, R19 ;  /* 0x00007610ff137816 */ /* 0x000fe20000000013 */
[----:B------:R-:W-:Y:S01]  /*b4c0*/  STS.U16 [R3+UR16+0x8000], R17 ;  /* 0x0080001103007988 */ /* 0x000fe20008000410 */
[----:B------:R-:W-:-:S03]  /*b4d0*/  LOP3.LUT R180, R3, 0x40, RZ, 0x3c, !PT ;  /* 0x0000004003b47812 */ /* 0x000fc600078e3cff */
[----:B------:R-:W-:Y:S04]  /*b4e0*/  STS.U16 [R3+UR16+0x8400], R14 ;  /* 0x0084000e03007988 */ /* 0x000fe80008000410 */
[----:B------:R-:W-:Y:S04]  /*b4f0*/  STS.U16 [R3+UR16+0x8800], R12 ;  /* 0x0088000c03007988 */ /* 0x000fe80008000410 */
[----:B------:R-:W-:Y:S04]  /*b500*/  STS.U16 [R3+UR16+0x8c00], R9 ;  /* 0x008c000903007988 */ /* 0x000fe80008000410 */
[----:B------:R-:W-:Y:S04]  /*b510*/  STS.U16 [R10+UR16+0x8100], R16 ;  /* 0x008100100a007988 */ /* 0x000fe80008000410 */
[----:B------:R-:W-:Y:S04]  /*b520*/  STS.U16 [R10+UR16+0x8500], R13 ;  /* 0x0085000d0a007988 */ /* 0x000fe80008000410 */
[----:B------:R-:W-:Y:S04]  /*b530*/  STS.U16 [R10+UR16+0x8900], R11 ;  /* 0x0089000b0a007988 */ /* 0x000fe80008000410 */
[----:B------:R-:W-:Y:S04]  /*b540*/  STS.U16 [R10+UR16+0x8d00], R8 ;  /* 0x008d00080a007988 */ /* 0x000fe80008000410 */
[----:B------:R-:W-:Y:S04]  /*b550*/  STS.U16 [R180+UR16+0x8200], R15 ;  /* 0x0082000fb4007988 */ /* 0x000fe80008000410 */
[----:B------:R0:W-:Y:S02]  /*b560*/  STS.U16 [R180+UR16+0x8600], R18 ;  /* 0x00860012b4007988 */ /* 0x0001e40008000410 */
[----:B0-----:R-:W-:-:S02]  /*b570*/  PRMT R18, RZ, 0x7610, R18 ;  /* 0x00007610ff127816 */ /* 0x001fc40000000012 */
        /* <DEDUP_REMOVED lines=8> */
[----:B----4-:R-:W-:-:S05]  /*b600*/  IADD3 R6, P1, R193, R2, RZ ;  /* 0x00000002c1067210 */ /* 0x010fca0007f3e0ff */
[----:B--2---:R-:W-:-:S05]  /*b610*/  IMAD.X R7, R181, 0x1, R0, P1 ;  /* 0x00000001b5077824 */ /* 0x004fca00008e0600 */
[----:B------:R0:W2:Y:S04]  /*b620*/  @!P0 LDG.E.U16 R17, desc[UR18][R6.64] ;  /* 0x0000001206118981 */ /* 0x0000a8000c1e1500 */
[----:B------:R-:W-:Y:S01]  /*b630*/  STL [R1+0x5f0], R232 ;  /* 0x0005f0e801007387 */ /* 0x000fe20000100800 */
[----:B0-----:R-:W-:-:S03]  /*b640*/  IADD3 R6, P1, R4, R2, RZ ;  /* 0x0000000204067210 */ /* 0x001fc60007f3e0ff */
[----:B------:R-:W-:Y:S02]  /*b650*/  STL [R1+0x5f4], R231 ;  /* 0x0005f4e701007387 */ /* 0x000fe40000100800 */
[----:B------:R-:W-:Y:S02]  /*b660*/  IMAD.X R7, R178, 0x1, R0, P1 ;  /* 0x00000001b2077824 */ /* 0x000fe400008e0600 */
[----:B------:R-:W4:Y:S04]  /*b670*/  LDL R10, [R1+0x48c] ;  /* 0x00048c00010a7983 */ /* 0x000f280000100800 */
[----:B------:R0:W2:Y:S04]  /*b680*/  @!P0 LDG.E.U16 R16, desc[UR18][R6.64] ;  /* 0x0000001206108981 */ /* 0x0000a8000c1e1500 */
[----:B------:R-:W3:Y:S01]  /*b690*/  LDL R5, [R1+0x33c] ;  /* 0x00033c0001057983 */ /* 0x000ee20000100800 */
[----:B0-----:R-:W-:-:S03]  /*b6a0*/  IADD3 R6, P1, R151, R2, RZ ;  /* 0x0000000297067210 */ /* 0x001fc60007f3e0ff */
[----:B------:R-:W-:Y:S02]  /*b6b0*/  STL [R1+0x5f8], R230 ;  /* 0x0005f8e601007387 */ /* 0x000fe40000100800 */
[----:B------:R-:W-:Y:S02]  /*b6c0*/  IMAD.X R7, R148, 0x1, R0, P1 ;  /* 0x0000000194077824 */ /* 0x000fe400008e0600 */
[----:B------:R-:W2:Y:S04]  /*b6d0*/  LDL R196, [R1+0x334] ;  /* 0x0003340001c47983 */ /* 0x000ea80000100800 */
[----:B------:R-:W2:Y:S04]  /*b6e0*/  LDL R148, [R1+0x488] ;  /* 0x0004880001947983 */ /* 0x000ea80000100800 */
[----:B------:R-:W2:Y:S04]  /*b6f0*/  LDL R151, [R1+0x484] ;  /* 0x0004840001977983 */ /* 0x000ea80000100800 */
[----:B------:R-:W2:Y:S01]  /*b700*/  LDL R195, [R1+0x32c] ;  /* 0x00032c0001c37983 */ /* 0x000ea20000100800 */
[----:B------:R-:W-:-:S03]  /*b710*/  PRMT R15, RZ, 0x7610, R15 ;  /* 0x00007610ff0f7816 */ /* 0x000fc6000000000f */
[----:B------:R-:W2:Y:S04]  /*b720*/  LDL R194, [R1+0x480] ;  /* 0x0004800001c27983 */ /* 0x000ea80000100800 */
[----:B------:R0:W2:Y:S04]  /*b730*/  @!P0 LDG.E.U16 R15, desc[UR18][R6.64] ;  /* 0x00000012060f8981 */ /* 0x0000a8000c1e1500 */
[----:B------:R-:W2:Y:S01]  /*b740*/  LDL R193, [R1+0x324] ;  /* 0x0003240001c17983 */ /* 0x000ea20000100800 */
[----:B------:R-:W-:Y:S02]  /*b750*/  PRMT R14, RZ, 0x7610, R14 ;  /* 0x00007610ff0e7816 */ /* 0x000fe4000000000e */
[----:B------:R-:W-:Y:S01]  /*b760*/  LOP3.LUT R4, R3, 0x60, RZ, 0x3c, !PT ;  /* 0x0000006003047812 */ /* 0x000fe200078e3cff */
[----:B------:R-:W2:Y:S01]  /*b770*/  LDL R178, [R1+0x478] ;  /* 0x0004780001b27983 */ /* 0x000ea20000100800 */
[----:B0-----:R-:W-:-:S03]  /*b780*/  IADD3 R6, P1, R150, R2, RZ ;  /* 0x0000000296067210 */ /* 0x001fc60007f3e0ff */
[----:B------:R-:W2:Y:S02]  /*b790*/  LDL R150, [R1+0x47c] ;  /* 0x00047c0001967983 */ /* 0x000ea40000100800 */
[----:B------:R-:W-:Y:S02]  /*b7a0*/  IMAD.X R7, R149, 0x1, R0, P1 ;  /* 0x0000000195077824 */ /* 0x000fe400008e0600 */
[----:B------:R-:W2:Y:S04]  /*b7b0*/  LDL R149, [R1+0x31c] ;  /* 0x00031c0001957983 */ /* 0x000ea80000100800 */
[----:B------:R4:W2:Y:S01]  /*b7c0*/  @!P0 LDG.E.U16 R14, desc[UR18][R6.64] ;  /* 0x00000012060e8981 */ /* 0x0008a2000c1e1500 */
[----:B------:R-:W-:-:S03]  /*b7d0*/  PRMT R13, RZ, 0x7610, R13 ;  /* 0x00007610ff0d7816 */ /* 0x000fc6000000000d */
[----:B------:R-:W2:Y:S04]  /*b7e0*/  LDL.LU R239, [R1+0x3a8] ;  /* 0x0003a80001ef7983 */ /* 0x000ea80000300800 */
[----:B------:R-:W-:Y:S04]  /*b7f0*/  STS.U16 [R180+UR16+0x8a00], R22 ;  /* 0x008a0016b4007988 */ /* 0x000fe80008000410 */
[----:B------:R-:W2:Y:S04]  /*b800*/  LDL.LU R240, [R1+0x3b0] ;  /* 0x0003b00001f07983 */ /* 0x000ea80000300800 */
[----:B------:R0:W-:Y:S04]  /*b810*/  STS.U16 [R180+UR16+0x8e00], R152 ;  /* 0x008e0098b4007988 */ /* 0x0001e80008000410 */
[----:B------:R-:W2:Y:S04]  /*b820*/  LDL.LU R241, [R1+0x4cc] ;  /* 0x0004cc0001f17983 */ /* 0x000ea80000300800 */
[----:B------:R-:W-:Y:S04]  /*b830*/  STS.U16 [R4+UR16+0x8300], R154 ;  /* 0x0083009a04007988 */ /* 0x000fe80008000410 */
[----:B0-----:R-:W2:Y:S04]  /*b840*/  LDL.LU R180, [R1+0x3b8] ;  /* 0x0003b80001b47983 */ /* 0x001ea80000300800 */
[----:B------:R-:W2:Y:S04]  /*b850*/  LDL.LU R242, [R1+0x4d0] ;  /* 0x0004d00001f27983 */ /* 0x000ea80000300800 */
[----:B------:R-:W2:Y:S04]  /*b860*/  LDL.LU R243, [R1+0x3c8] ;  /* 0x0003c80001f37983 */ /* 0x000ea80000300800 */
[----:B------:R-:W-:Y:S04]  /*b870*/  STS.U16 [R4+UR16+0x8700], R156 ;  /* 0x0087009c04007988 */ /* 0x000fe80008000410 */
[----:B------:R-:W2:Y:S04]  /*b880*/  LDL.LU R244, [R1+0x4d4] ;  /* 0x0004d40001f47983 */ /* 0x000ea80000300800 */
[----:B------:R-:W-:Y:S04]  /*b890*/  STS.U16 [R4+UR16+0x8b00], R158 ;  /* 0x008b009e04007988 */ /* 0x000fe80008000410 */
[----:B------:R-:W2:Y:S04]  /*b8a0*/  LDL.LU R181, [R1+0x4d8] ;  /* 0x0004d80001b57983 */ /* 0x000ea80000300800 */
[----:B------:R0:W-:Y:S01]  /*b8b0*/  STS.U16 [R4+UR16+0x8f00], R160 ;  /* 0x008f00a004007988 */ /* 0x0001e20008000410 */
[----:B------:R-:W-:-:S02]  /*b8c0*/  PRMT R12, RZ, 0x7610, R12 ;  /* 0x00007610ff0c7816 */ /* 0x000fc4000000000c */
[----:B----4-:R-:W-:Y:S02]  /*b8d0*/  IADD3 R6, P1, R10, R2, RZ ;  /* 0x000000020a067210 */ /* 0x010fe40007f3e0ff */
[----:B------:R-:W4:Y:S04]  /*b8e0*/  LDL.LU R10, [R1+0x3d0] ;  /* 0x0003d000010a7983 */ /* 0x000f280000300800 */
[----:B0-----:R-:W4:Y:S01]  /*b8f0*/  LDL.LU R4, [R1+0x3d8] ;  /* 0x0003d80001047983 */ /* 0x001f220000300800 */
[----:B---3--:R-:W-:-:S03]  /*b900*/  IMAD.X R7, R5, 0x1, R0, P1 ;  /* 0x0000000105077824 */ /* 0x008fc600008e0600 */
[----:B------:R-:W3:Y:S04]  /*b910*/  LDL.LU R5, [R1+0x4dc] ;  /* 0x0004dc0001057983 */ /* 0x000ee80000300800 */
[----:B------:R2:W4:Y:S04]  /*b920*/  @!P0 LDG.E.U16 R13, desc[UR18][R6.64] ;  /* 0x00000012060d8981 */ /* 0x000528000c1e1500 */
[----:B------:R-:W3:Y:S04]  /*b930*/  LDL R199, [R1+0x474] ;  /* 0x0004740001c77983 */ /* 0x000ee80000100800 */
[----:B------:R-:W4:Y:S01]  /*b940*/  LDL R198, [R1+0x470] ;  /* 0x0004700001c67983 */ /* 0x000f220000100800 */
[----:B--2---:R-:W-:-:S03]  /*b950*/  IADD3 R6, P1, R148, R2, RZ ;  /* 0x0000000294067210 */ /* 0x004fc60007f3e0ff */
[----:B------:R-:W2:Y:S02]  /*b960*/  LDL R148, [R1+0x314] ;  /* 0x0003140001947983 */ /* 0x000ea40000100800 */
[----:B------:R-:W-:Y:S02]  /*b970*/  IMAD.X R7, R196, 0x1, R0, P1 ;  /* 0x00000001c4077824 */ /* 0x000fe400008e0600 */
[----:B------:R-:W4:Y:S04]  /*b980*/  LDL R197, [R1+0x304] ;  /* 0x0003040001c57983 */ /* 0x000f280000100800 */
[----:B------:R0:W4:Y:S01]  /*b990*/  @!P0 LDG.E.U16 R12, desc[UR18][R6.64] ;  /* 0x00000012060c8981 */ /* 0x000122000c1e1500 */
[----:B------:R-:W-:-:S03]  /*b9a0*/  PRMT R11, RZ, 0x7610, R11 ;  /* 0x00007610ff0b7816 */ /* 0x000fc6000000000b */
[----:B------:R-:W4:Y:S01]  /*b9b0*/  LDL R196, [R1+0x46c] ;  /* 0x00046c0001c47983 */ /* 0x000f220000100800 */
[----:B0-----:R-:W-:-:S03]  /*b9c0*/  IADD3 R6, P1, R151, R2, RZ ;  /* 0x0000000297067210 */ /* 0x001fc60007f3e0ff */
[----:B------:R-:W4:Y:S02]  /*b9d0*/  LDL R151, [R1+0x30c] ;  /* 0x00030c0001977983 */ /* 0x000f240000100800 */
[----:B------:R-:W-:Y:S02]  /*b9e0*/  IMAD.X R7, R195, 0x1, R0, P1 ;  /* 0x00000001c3077824 */ /* 0x000fe400008e0600 */
[----:B------:R-:W4:Y:S04]  /*b9f0*/  LDL R195, [R1+0x2fc] ;  /* 0x0002fc0001c37983 */ /* 0x000f280000100800 */
[----:B------:R0:W4:Y:S01]  /*ba00*/  @!P0 LDG.E.U16 R11, desc[UR18][R6.64] ;  /* 0x00000012060b8981 */ /* 0x000122000c1e1500 */
[----:B------:R-:W-:Y:S02]  /*ba10*/  PRMT R9, RZ, 0x7610, R9 ;  /* 0x00007610ff097816 */ /* 0x000fe40000000009 */
[----:B0-----:R-:W-:-:S02]  /*ba20*/  IADD3 R6, P1, R194, R2, RZ ;  /* 0x00000002c2067210 */ /* 0x001fc40007f3e0ff */
[----:B------:R-:W4:Y:S03]  /*ba30*/  LDL R194, [R1+0x468] ;  /* 0x0004680001c27983 */ /* 0x000f260000100800 */
[----:B------:R-:W-:Y:S01]  /*ba40*/  IMAD.X R7, R193, 0x1, R0, P1 ;  /* 0x00000001c1077824 */ /* 0x000fe200008e0600 */
[----:B------:R-:W-:Y:S01]  /*ba50*/  PRMT R8, RZ, 0x7610, R8 ;  /* 0x00007610ff087816 */ /* 0x000fe20000000008 */
[----:B------:R-:W4:Y:S04]  /*ba60*/  LDL R193, [R1+0x2ec] ;  /* 0x0002ec0001c17983 */ /* 0x000f280000100800 */
[----:B------:R0:W4:Y:S02]  /*ba70*/  @!P0 LDG.E.U16 R9, desc[UR18][R6.64] ;  /* 0x0000001206098981 */ /* 0x000124000c1e1500 */
[----:B0-----:R-:W-:-:S02]  /*ba80*/  IADD3 R6, P1, R150, R2, RZ ;  /* 0x0000000296067210 */ /* 0x001fc40007f3e0ff */
[----:B------:R-:W4:Y:S03]  /*ba90*/  LDL R150, [R1+0x2f4] ;  /* 0x0002f40001967983 */ /* 0x000f260000100800 */
[----:B------:R-:W-:Y:S02]  /*baa0*/  IMAD.X R7, R149, 0x1, R0, P1 ;  /* 0x0000000195077824 */ /* 0x000fe400008e0600 */
[----:B------:R-:W4:Y:S04]  /*bab0*/  LDL R149, [R1+0x464] ;  /* 0x0004640001957983 */ /* 0x000f280000100800 */
[----:B------:R0:W4:Y:S01]  /*bac0*/  @!P0 LDG.E.U16 R8, desc[UR18][R6.64] ;  /* 0x0000001206088981 */ /* 0x000122000c1e1500 */
[----:B------:R-:W-:-:S02]  /*bad0*/  PRMT R173, RZ, 0x7610, R173 ;  /* 0x00007610ffad7816 */ /* 0x000fc400000000ad */
[-C--:B0-----:R-:W-:Y:S02]  /*bae0*/  IADD3 R6, P1, R178, R2.reuse, RZ ;  /* 0x00000002b2067210 */ /* 0x081fe40007f3e0ff */
[----:B------:R-:W4:Y:S03]  /*baf0*/  LDL R178, [R1+0x2e4] ;  /* 0x0002e40001b27983 */ /* 0x000f260000100800 */
[----:B--2---:R-:W-:Y:S02]  /*bb00*/  IMAD.X R7, R148, 0x1, R0, P1 ;  /* 0x0000000194077824 */ /* 0x004fe400008e0600 */
[----:B------:R-:W2:Y:S04]  /*bb10*/  LDL R148, [R1+0x460] ;  /* 0x0004600001947983 */ /* 0x000ea80000100800 */
[----:B------:R3:W2:Y:S02]  /*bb20*/  @!P0 LDG.E.U16 R173, desc[UR18][R6.64] ;  /* 0x0000001206ad8981 */ /* 0x0006a4000c1e1500 */
[----:B---3--:R-:W-:-:S05]  /*bb30*/  IADD3 R6, P1, R199, R2, RZ ;  /* 0x00000002c7067210 */ /* 0x008fca0007f3e0ff */
[----:B----4-:R-:W-:Y:S02]  /*bb40*/  IMAD.X R7, R151, 0x1, R0, P1 ;  /* 0x0000000197077824 */ /* 0x010fe400008e0600 */
[----:B------:R-:W3:Y:S01]  /*bb50*/  LDL R151, [R1+0x2dc] ;  /* 0x0002dc0001977983 */ /* 0x000ee20000100800 */
[----:B------:R-:W-:-:S06]  /*bb60*/  PRMT R152, RZ, 0x7610, R152 ;  /* 0x00007610ff987816 */ /* 0x000fcc0000000098 */
[----:B------:R0:W4:Y:S01]  /*bb70*/  @!P0 LDG.E.U16 R152, desc[UR18][R6.64] ;  /* 0x0000001206988981 */ /* 0x000122000c1e1500 */
[----:B------:R-:W-:Y:S02]  /*bb80*/  PRMT R172, RZ, 0x7610, R172 ;  /* 0x00007610ffac7816 */ /* 0x000fe400000000ac */
[----:B0-----:R-:W-:-:S05]  /*bb90*/  IADD3 R6, P1, R198, R2, RZ ;  /* 0x00000002c6067210 */ /* 0x001fca0007f3e0ff */
[----:B------:R-:W-:-:S05]  /*bba0*/  IMAD.X R7, R197, 0x1, R0, P1 ;  /* 0x00000001c5077824 */ /* 0x000fca00008e0600 */
[----:B------:R0:W4:Y:S01]  /*bbb0*/  @!P0 LDG.E.U16 R172, desc[UR18][R6.64] ;  /* 0x0000001206ac8981 */ /* 0x000122000c1e1500 */
[----:B------:R-:W-:Y:S02]  /*bbc0*/  PRMT R22, RZ, 0x7610, R22 ;  /* 0x00007610ff167816 */ /* 0x000fe40000000016 */
[----:B0-----:R-:W-:-:S05]  /*bbd0*/  IADD3 R6, P1, R196, R2, RZ ;  /* 0x00000002c4067210 */ /* 0x001fca0007f3e0ff */
[----:B------:R-:W-:-:S05]  /*bbe0*/  IMAD.X R7, R195, 0x1, R0, P1 ;  /* 0x00000001c3077824 */ /* 0x000fca00008e0600 */
[----:B------:R0:W4:Y:S01]  /*bbf0*/  @!P0 LDG.E.U16 R22, desc[UR18][R6.64] ;  /* 0x0000001206168981 */ /* 0x000122000c1e1500 */
[----:B------:R-:W-:Y:S02]  /*bc00*/  PRMT R171, RZ, 0x7610, R171 ;  /* 0x00007610ffab7816 */ /* 0x000fe400000000ab */
[----:B0-----:R-:W-:-:S05]  /*bc10*/  IADD3 R6, P1, R194, R2, RZ ;  /* 0x00000002c2067210 */ /* 0x001fca0007f3e0ff */
[----:B------:R-:W-:Y:S01]  /*bc20*/  IMAD.X R7, R150, 0x1, R0, P1 ;  /* 0x0000000196077824 */ /* 0x000fe200008e0600 */
[----:B------:R-:W-:Y:S01]  /*bc30*/  PRMT R170, RZ, 0x7610, R170 ;  /* 0x00007610ffaa7816 */ /* 0x000fe200000000aa */
[----:B------:R-:W4:Y:S04]  /*bc40*/  LDL.LU R150, [R1+0x45c] ;  /* 0x00045c0001967983 */ /* 0x000f280000300800 */
[----:B------:R0:W4:Y:S02]  /*bc50*/  @!P0 LDG.E.U16 R171, desc[UR18][R6.64] ;  /* 0x0000001206ab8981 */ /* 0x000124000c1e1500 */
[----:B0-----:R-:W-:Y:S02]  /*bc60*/  IADD3 R6, P1, R149, R2, RZ ;  /* 0x0000000295067210 */ /* 0x001fe40007f3e0ff */
[----:B------:R-:W-:Y:S01]  /*bc70*/  PRMT R169, RZ, 0x7610, R169 ;  /* 0x00007610ffa97816 */ /* 0x000fe200000000a9 */
[----:B------:R-:W4:Y:S02]  /*bc80*/  LDL.LU R149, [R1+0x2d4] ;  /* 0x0002d40001957983 */ /* 0x000f240000300800 */
[----:B------:R-:W-:-:S05]  /*bc90*/  IMAD.X R7, R193, 0x1, R0, P1 ;  /* 0x00000001c1077824 */ /* 0x000fca00008e0600 */
[----:B------:R2:W4:Y:S02]  /*bca0*/  @!P0 LDG.E.U16 R170, desc[UR18][R6.64] ;  /* 0x0000001206aa8981 */ /* 0x000524000c1e1500 */
[-C--:B--2---:R-:W-:Y:S02]  /*bcb0*/  IADD3 R6, P1, R148, R2.reuse, RZ ;  /* 0x0000000294067210 */ /* 0x084fe40007f3e0ff */
[----:B------:R-:W2:Y:S03]  /*bcc0*/  LDL.LU R148, [R1+0x2cc] ;  /* 0x0002cc0001947983 */ /* 0x000ea60000300800 */
[----:B------:R-:W-:Y:S01]  /*bcd0*/  IMAD.X R7, R178, 0x1, R0, P1 ;  /* 0x00000001b2077824 */ /* 0x000fe200008e0600 */
[----:B------:R-:W2:Y:S04]  /*bce0*/  LDL R194, [R1+0x44c] ;  /* 0x00044c0001c27983 */ /* 0x000ea80000100800 */
[----:B------:R3:W2:Y:S04]  /*bcf0*/  @!P0 LDG.E.U16 R169, desc[UR18][R6.64] ;  /* 0x0000001206a98981 */ /* 0x0006a8000c1e1500 */
[----:B------:R-:W2:Y:S04]  /*bd00*/  LDL R178, [R1+0x2b4] ;  /* 0x0002b40001b27983 */ /* 0x000ea80000100800 */
[----:B------:R-:W2:Y:S01]  /*bd10*/  LDL R195, [R1+0x448] ;  /* 0x0004480001c37983 */ /* 0x000ea20000100800 */
[----:B---3--:R-:W-:-:S03]  /*bd20*/  IADD3 R6, P1, R151, R2, RZ ;  /* 0x0000000297067210 */ /* 0x008fc60007f3e0ff */
[----:B------:R-:W3:Y:S04]  /*bd30*/  LDL R193, [R1+0x2ac] ;  /* 0x0002ac0001c17983 */ /* 0x000ee80000100800 */
[----:B------:R-:W3:Y:S04]  /*bd40*/  LDL R231, [R1+0x2a4] ;  /* 0x0002a40001e77983 */ /* 0x000ee80000100800 */
[----:B------:R-:W3:Y:S04]  /*bd50*/  LDL R230, [R1+0x440] ;  /* 0x0004400001e67983 */ /* 0x000ee80000100800 */
[----:B------:R-:W3:Y:S04]  /*bd60*/  LDL R196, [R1+0x29c] ;  /* 0x00029c0001c47983 */ /* 0x000ee80000100800 */
[----:B------:R-:W3:Y:S04]  /*bd70*/  LDL.LU R199, [R1+0x450] ;  /* 0x0004500001c77983 */ /* 0x000ee80000300800 */
[----:B------:R-:W3:Y:S01]  /*bd80*/  LDL.LU R198, [R1+0x454] ;  /* 0x0004540001c67983 */ /* 0x000ee20000300800 */
[----:B------:R-:W-:-:S03]  /*bd90*/  IMAD.X R7, R213, 0x1, R0, P1 ;  /* 0x00000001d5077824 */ /* 0x000fc600008e0600 */
[----:B------:R-:W3:Y:S04]  /*bda0*/  LDL.LU R197, [R1+0x2c4] ;  /* 0x0002c40001c57983 */ /* 0x000ee80000300800 */
[----:B------:R-:W3:Y:S04]  /*bdb0*/  LDL.LU R151, [R1+0x2bc] ;  /* 0x0002bc0001977983 */ /* 0x000ee80000300800 */
[----:B------:R-:W3:Y:S04]  /*bdc0*/  LDL.LU R251, [R1+0x444] ;  /* 0x0004440001fb7983 */ /* 0x000ee80000300800 */
[----:B------:R0:W-:Y:S04]  /*bdd0*/  STL [R1+0x850], R213 ;  /* 0x000850d501007387 */ /* 0x0001e80000100800 */
[----:B0-----:R-:W2:Y:S01]  /*bde0*/  LDL.LU R213, [R1+0x458] ;  /* 0x0004580001d57983 */ /* 0x001ea20000300800 */
[----:B------:R-:W-:-:S06]  /*bdf0*/  PRMT R168, RZ, 0x7610, R168 ;  /* 0x00007610ffa87816 */ /* 0x000fcc00000000a8 */
[----:B------:R4:W3:Y:S04]  /*be00*/  @!P0 LDG.E.U16 R168, desc[UR18][R6.64] ;  /* 0x0000001206a88981 */ /* 0x0008e8000c1e1500 */
[----:B------:R0:W-:Y:S01]  /*be10*/  STS.U16 [R3+UR16+0x600], R167 ;  /* 0x000600a703007988 */ /* 0x0001e20008000410 */
[----:B----4-:R-:W-:Y:S02]  /*be20*/  IADD3 R6, P1, R150, R2, RZ ;  /* 0x0000000296067210 */ /* 0x010fe40007f3e0ff */
[----:B0-----:R-:W-:Y:S01]  /*be30*/  PRMT R167, RZ, 0x7610, R167 ;  /* 0x00007610ffa77816 */ /* 0x001fe200000000a7 */
[----:B------:R0:W-:Y:S02]  /*be40*/  STS.U16 [R3+UR16+0x400], R166 ;  /* 0x000400a603007988 */ /* 0x0001e40008000410 */
[----:B------:R-:W-:-:S05]  /*be50*/  IMAD.X R7, R149, 0x1, R0, P1 ;  /* 0x0000000195077824 */ /* 0x000fca00008e0600 */
[----:B------:R2:W4:Y:S01]  /*be60*/  @!P0 LDG.E.U16 R167, desc[UR18][R6.64] ;  /* 0x0000001206a78981 */ /* 0x000522000c1e1500 */
[----:B0-----:R-:W-:-:S03]  /*be70*/  PRMT R166, RZ, 0x7610, R166 ;  /* 0x00007610ffa67816 */ /* 0x001fc600000000a6 */
[----:B------:R0:W-:Y:S02]  /*be80*/  STS.U16 [R3+UR16+0x200], R165 ;  /* 0x000200a503007988 */ /* 0x0001e40008000410 */
[----:B0-----:R-:W-:Y:S02]  /*be90*/  PRMT R165, RZ, 0x7610, R165 ;  /* 0x00007610ffa57816 */ /* 0x001fe400000000a5 */
[----:B------:R0:W-:Y:S02]  /*bea0*/  STS.U16 [R3+UR16+0x800], R164 ;  /* 0x000800a403007988 */ /* 0x0001e40008000410 */
[----:B0-----:R-:W-:Y:S02]  /*beb0*/  PRMT R164, RZ, 0x7610, R164 ;  /* 0x00007610ffa47816 */ /* 0x001fe400000000a4 */
[----:B------:R0:W-:Y:S02]  /*bec0*/  STS.U16 [R3+UR16+0xa00], R163 ;  /* 0x000a00a303007988 */ /* 0x0001e40008000410 */
[----:B0-----:R-:W-:-:S02]  /*bed0*/  PRMT R163, RZ, 0x7610, R163 ;  /* 0x00007610ffa37816 */ /* 0x001fc400000000a3 */
[----:B--2---:R-:W-:-:S05]  /*bee0*/  IADD3 R6, P1, R213, R2, RZ ;  /* 0x00000002d5067210 */ /* 0x004fca0007f3e0ff */
[----:B------:R-:W-:-:S05]  /*bef0*/  IMAD.X R7, R148, 0x1, R0, P1 ;  /* 0x0000000194077824 */ /* 0x000fca00008e0600 */
[----:B------:R3:W2:Y:S02]  /*bf00*/  @!P0 LDG.E.U16 R166, desc[UR18][R6.64] ;  /* 0x0000001206a68981 */ /* 0x0006a4000c1e1500 */
[----:B---3--:R-:W-:-:S05]  /*bf10*/  IADD3 R6, P1, R198, R2, RZ ;  /* 0x00000002c6067210 */ /* 0x008fca0007f3e0ff */
[----:B------:R-:W-:-:S05]  /*bf20*/  IMAD.X R7, R197, 0x1, R0, P1 ;  /* 0x00000001c5077824 */ /* 0x000fca00008e0600 */
[----:B------:R0:W3:Y:S02]  /*bf30*/  @!P0 LDG.E.U16 R165, desc[UR18][R6.64] ;  /* 0x0000001206a58981 */ /* 0x0000e4000c1e1500 */
[----:B0-----:R-:W-:-:S05]  /*bf40*/  IADD3 R6, P1, R199, R2, RZ ;  /* 0x00000002c7067210 */ /* 0x001fca0007f3e0ff */
[----:B------:R-:W-:-:S05]  /*bf50*/  IMAD.X R7, R151, 0x1, R0, P1 ;  /* 0x0000000197077824 */ /* 0x000fca00008e0600 */
[----:B------:R0:W3:Y:S02]  /*bf60*/  @!P0 LDG.E.U16 R164, desc[UR18][R6.64] ;  /* 0x0000001206a48981 */ /* 0x0000e4000c1e1500 */
[-C--:B0-----:R-:W-:Y:S02]  /*bf70*/  IADD3 R6, P1, R194, R2.reuse, RZ ;  /* 0x00000002c2067210 */ /* 0x081fe40007f3e0ff */
[----:B------:R-:W4:Y:S03]  /*bf80*/  LDL R194, [R1+0x438] ;  /* 0x0004380001c27983 */ /* 0x000f260000100800 */
[----:B------:R-:W-:Y:S02]  /*bf90*/  IMAD.X R7, R178, 0x1, R0, P1 ;  /* 0x00000001b2077824 */ /* 0x000fe400008e0600 */
[----:B------:R-:W2:Y:S04]  /*bfa0*/  LDL R178, [R1+0x28c] ;  /* 0x00028c0001b27983 */ /* 0x000ea80000100800 */
[----:B------:R0:W3:Y:S04]  /*bfb0*/  @!P0 LDG.E.U16 R163, desc[UR18][R6.64] ;  /* 0x0000001206a38981 */ /* 0x0000e8000c1e1500 */
[----:B------:R-:W4:Y:S01]  /*bfc0*/  LDL.LU R247, [R1+0x43c] ;  /* 0x00043c0001f77983 */ /* 0x000f220000300800 */
[----:B0-----:R-:W-:-:S05]  /*bfd0*/  IADD3 R6, P1, R195, R2, RZ ;  /* 0x00000002c3067210 */ /* 0x001fca0007f3e0ff */
[----:B------:R-:W-:Y:S02]  /*bfe0*/  IMAD.X R7, R193, 0x1, R0, P1 ;  /* 0x00000001c1077824 */ /* 0x000fe400008e0600 */
[----:B------:R-:W3:Y:S04]  /*bff0*/  LDL R193, [R1+0x434] ;  /* 0x0004340001c17983 */ /* 0x000ee80000100800 */
[----:B------:R-:W2:Y:S04]  /*c000*/  LDL.LU R195, [R1+0x294] ;  /* 0x0002940001c37983 */ /* 0x000ea80000300800 */
[----:B------:R0:W-:Y:S04]  /*c010*/  STS.U16 [R3+UR16], R162 ;  /* 0x000000a203007988 */ /* 0x0001e80008000410 */
[----:B------:R1:W-:Y:S01]  /*c020*/  STS.U16 [R3+UR16+0xc00], R161 ;  /* 0x000c00a103007988 */ /* 0x0003e20008000410 */
[----:B------:R-:W-:-:S03]  /*c030*/  PRMT R160, RZ, 0x7610, R160 ;  /* 0x00007610ffa07816 */ /* 0x000fc600000000a0 */
[----:B------:R1:W-:Y:S01]  /*c040*/  STS.U16 [R3+UR16+0xe00], R159 ;  /* 0x000e009f03007988 */ /* 0x0003e20008000410 */
[----:B0-----:R-:W-:-:S03]  /*c050*/  PRMT R162, RZ, 0x7610, R162 ;  /* 0x00007610ffa27816 */ /* 0x001fc600000000a2 */
[----:B------:R-:W3:Y:S04]  /*c060*/  LDL R234, [R1+0x430] ;  /* 0x0004300001ea7983 */ /* 0x000ee80000100800 */
[----:B------:R0:W3:Y:S01]  /*c070*/  @!P0 LDG.E.U16 R162, desc[UR18][R6.64] ;  /* 0x0000001206a28981 */ /* 0x0000e2000c1e1500 */
[----:B-1----:R-:W-:-:S03]  /*c080*/  PRMT R161, RZ, 0x7610, R161 ;  /* 0x00007610ffa17816 */ /* 0x002fc600000000a1 */
[----:B------:R-:W3:Y:S01]  /*c090*/  LDL R233, [R1+0x274] ;  /* 0x0002740001e97983 */ /* 0x000ee20000100800 */
[----:B0-----:R-:W-:-:S05]  /*c0a0*/  IADD3 R6, P1, R251, R2, RZ ;  /* 0x00000002fb067210 */ /* 0x001fca0007f3e0ff */
[----:B------:R-:W-:-:S05]  /*c0b0*/  IMAD.X R7, R231, 0x1, R0, P1 ;  /* 0x00000001e7077824 */ /* 0x000fca00008e0600 */
[----:B------:R0:W3:Y:S02]  /*c0c0*/  @!P0 LDG.E.U16 R161, desc[UR18][R6.64] ;  /* 0x0000001206a18981 */ /* 0x0000e4000c1e1500 */
[----:B0-----:R-:W-:Y:S02]  /*c0d0*/  IADD3 R6, P1, R230, R2, RZ ;  /* 0x00000002e6067210 */ /* 0x001fe40007f3e0ff */
[----:B------:R-:W3:Y:S03]  /*c0e0*/  LDL R230, [R1+0x284] ;  /* 0x0002840001e67983 */ /* 0x000ee60000100800 */
[----:B------:R-:W-:Y:S01]  /*c0f0*/  IMAD.X R7, R196, 0x1, R0, P1 ;  /* 0x00000001c4077824 */ /* 0x000fe200008e0600 */
[----:B------:R-:W-:Y:S01]  /*c100*/  PRMT R159, RZ, 0x7610, R159 ;  /* 0x00007610ff9f7816 */ /* 0x000fe2000000009f */
[----:B------:R-:W3:Y:S04]  /*c110*/  LDL.LU R249, [R1+0x27c] ;  /* 0x00027c0001f97983 */ /* 0x000ee80000300800 */
[----:B------:R4:W3:Y:S04]  /*c120*/  @!P0 LDG.E.U16 R160, desc[UR18][R6.64] ;  /* 0x0000001206a08981 */ /* 0x0008e8000c1e1500 */
[----:B------:R-:W3:Y:S04]  /*c130*/  LDL R231, [R1+0x424] ;  /* 0x0004240001e77983 */ /* 0x000ee80000100800 */
[----:B------:R-:W3:Y:S01]  /*c140*/  LDL R232, [R1+0x420] ;  /* 0x0004200001e87983 */ /* 0x000ee20000100800 */
[----:B------:R-:W-:-:S02]  /*c150*/  PRMT R158, RZ, 0x7610, R158 ;  /* 0x00007610ff9e7816 */ /* 0x000fc4000000009e */
[----:B----4-:R-:W-:-:S05]  /*c160*/  IADD3 R6, P1, R247, R2, RZ ;  /* 0x00000002f7067210 */ /* 0x010fca0007f3e0ff */
[----:B--2---:R-:W-:-:S05]  /*c170*/  IMAD.X R7, R195, 0x1, R0, P1 ;  /* 0x00000001c3077824 */ /* 0x004fca00008e0600 */
[----:B------:R0:W2:Y:S02]  /*c180*/  @!P0 LDG.E.U16 R159, desc[UR18][R6.64] ;  /* 0x00000012069f8981 */ /* 0x0000a4000c1e1500 */
[----:B0-----:R-:W-:-:S05]  /*c190*/  IADD3 R6, P1, R194, R2, RZ ;  /* 0x00000002c2067210 */ /* 0x001fca0007f3e0ff */
[----:B------:R-:W-:Y:S02]  /*c1a0*/  IMAD.X R7, R178, 0x1, R0, P1 ;  /* 0x00000001b2077824 */ /* 0x000fe400008e0600 */
[----:B------:R-:W4:Y:S04]  /*c1b0*/  LDL R178, [R1+0x264] ;  /* 0x0002640001b27983 */ /* 0x000f280000100800 */
[----:B------:R-:W2:Y:S04]  /*c1c0*/  LDL.LU R196, [R1+0x42c] ;  /* 0x00042c0001c47983 */ /* 0x000ea80000300800 */
[----:B------:R-:W4:Y:S04]  /*c1d0*/  LDL.LU R194, [R1+0x428] ;  /* 0x0004280001c27983 */ /* 0x000f280000300800 */
[----:B------:R3:W4:Y:S02]  /*c1e0*/  @!P0 LDG.E.U16 R158, desc[UR18][R6.64] ;  /* 0x00000012069e8981 */ /* 0x000724000c1e1500 */
[----:B---3--:R-:W-:-:S02]  /*c1f0*/  IADD3 R6, P1, R193, R2, RZ ;  /* 0x00000002c1067210 */ /* 0x008fc40007f3e0ff */
[----:B------:R-:W3:Y:S04]  /*c200*/  LDL.LU R193, [R1+0x26c] ;  /* 0x00026c0001c17983 */ /* 0x000ee80000300800 */
[----:B------:R0:W-:Y:S01]  /*c210*/  STS.U16 [R3+UR16+0x1000], R157 ;  /* 0x0010009d03007988 */ /* 0x0001e20008000410 */
[----:B------:R-:W-:Y:S01]  /*c220*/  IMAD.X R7, R230, 0x1, R0, P1 ;  /* 0x00000001e6077824 */ /* 0x000fe200008e0600 */
[----:B------:R-:W-:Y:S02]  /*c230*/  PRMT R156, RZ, 0x7610, R156 ;  /* 0x00007610ff9c7816 */ /* 0x000fe4000000009c */
[----:B------:R1:W-:Y:S01]  /*c240*/  STS.U16 [R3+UR16+0x1200], R155 ;  /* 0x0012009b03007988 */ /* 0x0003e20008000410 */
[----:B------:R-:W-:-:S03]  /*c250*/  PRMT R154, RZ, 0x7610, R154 ;  /* 0x00007610ff9a7816 */ /* 0x000fc6000000009a */
[----:B------:R-:W3:Y:S01]  /*c260*/  LDL R230, [R1+0x25c] ;  /* 0x00025c0001e67983 */ /* 0x000ee20000100800 */
[----:B0-----:R-:W-:-:S03]  /*c270*/  PRMT R157, RZ, 0x7610, R157 ;  /* 0x00007610ff9d7816 */ /* 0x001fc6000000009d */
[----:B------:R-:W3:Y:S04]  /*c280*/  LDL R236, [R1+0x418] ;  /* 0x0004180001ec7983 */ /* 0x000ee80000100800 */
[----:B------:R0:W3:Y:S04]  /*c290*/  @!P0 LDG.E.U16 R157, desc[UR18][R6.64] ;  /* 0x00000012069d8981 */ /* 0x0000e8000c1e1500 */
[----:B------:R-:W3:Y:S01]  /*c2a0*/  LDL R235, [R1+0x24c] ;  /* 0x00024c0001eb7983 */ /* 0x000ee20000100800 */
[----:B0-----:R-:W-:Y:S02]  /*c2b0*/  IADD3 R6, P1, R234, R2, RZ ;  /* 0x00000002ea067210 */ /* 0x001fe40007f3e0ff */
[----:B-1----:R-:W-:Y:S01]  /*c2c0*/  PRMT R155, RZ, 0x7610, R155 ;  /* 0x00007610ff9b7816 */ /* 0x002fe2000000009b */
[----:B------:R0:W-:Y:S02]  /*c2d0*/  STS.U16 [R3+UR16+0x1400], R153 ;  /* 0x0014009903007988 */ /* 0x0001e40008000410 */
[----:B------:R-:W-:-:S02]  /*c2e0*/  IMAD.X R7, R249, 0x1, R0, P1 ;  /* 0x00000001f9077824 */ /* 0x000fc400008e0600 */
[----:B------:R-:W3:Y:S04]  /*c2f0*/  LDL R234, [R1+0x414] ;  /* 0x0004140001ea7983 */ /* 0x000ee80000100800 */
[----:B------:R2:W3:Y:S02]  /*c300*/  @!P0 LDG.E.U16 R156, desc[UR18][R6.64] ;  /* 0x00000012069c8981 */ /* 0x0004e4000c1e1500 */
[----:B--2---:R-:W-:-:S05]  /*c310*/  IADD3 R6, P1, R196, R2, RZ ;  /* 0x00000002c4067210 */ /* 0x004fca0007f3e0ff */
[----:B------:R-:W-:Y:S01]  /*c320*/  IMAD.X R7, R233, 0x1, R0, P1 ;  /* 0x00000001e9077824 */ /* 0x000fe200008e0600 */
[----:B0-----:R-:W-:Y:S01]  /*c330*/  PRMT R153, RZ, 0x7610, R153 ;  /* 0x00007610ff997816 */ /* 0x001fe20000000099 */
[----:B------:R-:W2:Y:S04]  /*c340*/  LDL R233, [R1+0x244] ;  /* 0x0002440001e97983 */ /* 0x000ea80000100800 */
[----:B------:R4:W2:Y:S02]  /*c350*/  @!P0 LDG.E.U16 R155, desc[UR18][R6.64] ;  /* 0x00000012069b8981 */ /* 0x0008a4000c1e1500 */
[----:B----4-:R-:W-:-:S05]  /*c360*/  IADD3 R6, P1, R194, R2, RZ ;  /* 0x00000002c2067210 */ /* 0x010fca0007f3e0ff */
[----:B---3--:R-:W-:-:S05]  /*c370*/  IMAD.X R7, R193, 0x1, R0, P1 ;  /* 0x00000001c1077824 */ /* 0x008fca00008e0600 */
[----:B------:R0:W3:Y:S02]  /*c380*/  @!P0 LDG.E.U16 R154, desc[UR18][R6.64] ;  /* 0x00000012069a8981 */ /* 0x0000e4000c1e1500 */
[-C--:B0-----:R-:W-:Y:S02]  /*c390*/  IADD3 R6, P1, R231, R2.reuse, RZ ;  /* 0x00000002e7067210 */ /* 0x081fe40007f3e0ff */
[----:B------:R-:W4:Y:S03]  /*c3a0*/  LDL R231, [R1+0x41c] ;  /* 0x00041c0001e77983 */ /* 0x000f260000100800 */
[----:B------:R-:W-:Y:S02]  /*c3b0*/  IMAD.X R7, R178, 0x1, R0, P1 ;  /* 0x00000001b2077824 */ /* 0x000fe400008e0600 */
[----:B------:R-:W2:Y:S04]  /*c3c0*/  LDL R178, [R1+0x254] ;  /* 0x0002540001b27983 */ /* 0x000ea80000100800 */
[----:B------:R0:W3:Y:S04]  /*c3d0*/  @!P0 LDG.E.U16 R153, desc[UR18][R6.64] ;  /* 0x0000001206998981 */ /* 0x0000e8000c1e1500 */
[----:B------:R1:W-:Y:S01]  /*c3e0*/  STS.U16 [R3+UR16+0x3400], R152 ;  /* 0x0034009803007988 */ /* 0x0003e20008000410 */
[----:B0-----:R-:W-:-:S03]  /*c3f0*/  IADD3 R6, P1, R232, R2, RZ ;  /* 0x00000002e8067210 */ /* 0x001fc60007f3e0ff */
[----:B------:R-:W3:Y:S01]  /*c400*/  LDL R232, [R1+0x410] ;  /* 0x0004100001e87983 */ /* 0x000ee20000100800 */
[----:B-1----:R-:W-:Y:S01]  /*c410*/  PRMT R152, RZ, 0x7610, R152 ;  /* 0x00007610ff987816 */ /* 0x002fe20000000098 */
[----:B------:R-:W-:Y:S02]  /*c420*/  IMAD.X R7, R230, 0x1, R0, P1 ;  /* 0x00000001e6077824 */ /* 0x000fe400008e0600 */
[----:B------:R-:W3:Y:S04]  /*c430*/  LDL R230, [R1+0x23c] ;  /* 0x00023c0001e67983 */ /* 0x000ee80000100800 */
[----:B------:R4:W3:Y:S04]  /*c440*/  @!P0 LDG.E.U16 R152, desc[UR18][R6.64] ;  /* 0x0000001206988981 */ /* 0x0008e8000c1e1500 */
[----:B------:R0:W-:Y:S01]  /*c450*/  STS.U16 [R3+UR16+0x1600], R23 ;  /* 0x0016001703007988 */ /* 0x0001e20008000410 */
[----:B----4-:R-:W-:-:S03]  /*c460*/  IADD3 R6, P1, R231, R2, RZ ;  /* 0x00000002e7067210 */ /* 0x010fc60007f3e0ff */
[----:B------:R-:W4:Y:S02]  /*c470*/  LDL R231, [R1+0x22c] ;  /* 0x00022c0001e77983 */ /* 0x000f240000100800 */
[----:B--2---:R-:W-:Y:S02]  /*c480*/  IMAD.X R7, R178, 0x1, R0, P1 ;  /* 0x00000001b2077824 */ /* 0x004fe400008e0600 */
[----:B------:R-:W2:Y:S01]  /*c490*/  LDL.LU R178, [R1+0x234] ;  /* 0x0002340001b27983 */ /* 0x000ea20000300800 */
[----:B0-----:R-:W-:-:S06]  /*c4a0*/  PRMT R23, RZ, 0x7610, R23 ;  /* 0x00007610ff177816 */ /* 0x001fcc0000000017 */
[----:B------:R0:W4:Y:S04]  /*c4b0*/  @!P0 LDG.E.U16 R23, desc[UR18][R6.64] ;  /* 0x0000001206178981 */ /* 0x000128000c1e1500 */
[----:B------:R1:W-:Y:S01]  /*c4c0*/  STS.U16 [R3+UR16+0x3800], R22 ;  /* 0x0038001603007988 */ /* 0x0003e20008000410 */
[----:B0-----:R-:W-:Y:S02]  /*c4d0*/  IADD3 R6, P1, R236, R2, RZ ;  /* 0x00000002ec067210 */ /* 0x001fe40007f3e0ff */
[----:B-1----:R-:W-:-:S03]  /*c4e0*/  PRMT R22, RZ, 0x7610, R22 ;  /* 0x00007610ff167816 */ /* 0x002fc60000000016 */
[----:B------:R-:W-:Y:S01]  /*c4f0*/  IMAD.X R7, R235, 0x1, R0, P1 ;  /* 0x00000001eb077824 */ /* 0x000fe200008e0600 */
[----:B------:R0:W-:Y:S04]  /*c500*/  STS.U16 [R3+UR16+0x1800], R21 ;  /* 0x0018001503007988 */ /* 0x0001e80008000410 */
[----:B------:R1:W4:Y:S01]  /*c510*/  @!P0 LDG.E.U16 R22, desc[UR18][R6.64] ;  /* 0x0000001206168981 */ /* 0x000322000c1e1500 */
[----:B0-----:R-:W-:Y:S02]  /*c520*/  PRMT R21, RZ, 0x7610, R21 ;  /* 0x00007610ff157816 */ /* 0x001fe40000000015 */
[----:B-1----:R-:W-:-:S05]  /*c530*/  IADD3 R6, P1, R234, R2, RZ ;  /* 0x00000002ea067210 */ /* 0x002fca0007f3e0ff */
[----:B------:R-:W-:Y:S01]  /*c540*/  IMAD.X R7, R233, 0x1, R0, P1 ;  /* 0x00000001e9077824 */ /* 0x000fe200008e0600 */
[----:B------:R0:W-:Y:S04]  /*c550*/  STS.U16 [R3+UR16+0x1a00], R20 ;  /* 0x001a001403007988 */ /* 0x0001e80008000410 */
[----:B------:R3:W4:Y:S01]  /*c560*/  @!P0 LDG.E.U16 R21, desc[UR18][R6.64] ;  /* 0x0000001206158981 */ /* 0x000722000c1e1500 */
[----:B0-----:R-:W-:Y:S02]  /*c570*/  PRMT R20, RZ, 0x7610, R20 ;  /* 0x00007610ff147816 */ /* 0x001fe40000000014 */
[----:B---3--:R-:W-:-:S05]  /*c580*/  IADD3 R6, P1, R232, R2, RZ ;  /* 0x00000002e8067210 */ /* 0x008fca0007f3e0ff */
[--C-:B------:R-:W-:Y:S02]  /*c590*/  IMAD.X R7, R230, 0x1, R0.reuse, P1 ;  /* 0x00000001e6077824 */ /* 0x100fe400008e0600 */
[----:B------:R-:W3:Y:S04]  /*c5a0*/  LDL R230, [R1+0x214] ;  /* 0x0002140001e67983 */ /* 0x000ee80000100800 */
[----:B------:R2:W3:Y:S02]  /*c5b0*/  @!P0 LDG.E.U16 R20, desc[UR18][R6.64] ;  /* 0x0000001206148981 */ /* 0x0004e4000c1e1500 */
[----:B--2---:R-:W-:Y:S02]  /*c5c0*/  IADD3 R6, P1, R178, R2, RZ ;  /* 0x00000002b2067210 */ /* 0x004fe40007f3e0ff */
[----:B------:R0:W-:Y:S04]  /*c5d0*/  STL [R1+0x880], R178 ;  /* 0x000880b201007387 */ /* 0x0001e80000100800 */
[----:B0-----:R-:W2:Y:S01]  /*c5e0*/  LDL.LU R178, [R1+0x224] ;  /* 0x0002240001b27983 */ /* 0x001ea20000300800 */
[----:B------:R-:W-:-:S03]  /*c5f0*/  IMAD.X R7, R192, 0x1, R0, P1 ;  /* 0x00000001c0077824 */ /* 0x000fc600008e0600 */
[----:B------:R0:W-:Y:S04]  /*c600*/  STL [R1+0x884], R192 ;  /* 0x000884c001007387 */ /* 0x0001e80000100800 */
[----:B0-----:R-:W3:Y:S04]  /*c610*/  LDL.LU R192, [R1+0x21c] ;  /* 0x00021c0001c07983 */ /* 0x001ee80000300800 */
[----:B------:R0:W-:Y:S02]  /*c620*/  STS.U16 [R3+UR16+0x1c00], R19 ;  /* 0x001c001303007988 */ /* 0x0001e40008000410 */
[----:B0-----:R-:W-:-:S06]  /*c630*/  PRMT R19, RZ, 0x7610, R19 ;  /* 0x00007610ff137816 */ /* 0x001fcc0000000013 */
[----:B------:R4:W3:Y:S04]  /*c640*/  @!P0 LDG.E.U16 R19, desc[UR18][R6.64] ;  /* 0x0000001206138981 */ /* 0x0008e8000c1e1500 */
[----:B------:R0:W-:Y:S01]  /*c650*/  STL [R1+0x888], R191 ;  /* 0x000888bf01007387 */ /* 0x0001e20000100800 */
[----:B----4-:R-:W-:-:S03]  /*c660*/  IADD3 R6, P1, R231, R2, RZ ;  /* 0x00000002e7067210 */ /* 0x010fc60007f3e0ff */
[----:B------:R1:W-:Y:S02]  /*c670*/  STS.U16 [R3+UR16+0x1e00], R18 ;  /* 0x001e001203007988 */ /* 0x0003e40008000410 */
[----:B------:R-:W-:Y:S02]  /*c680*/  IMAD.X R7, R191, 0x1, R0, P1 ;  /* 0x00000001bf077824 */ /* 0x000fe400008e0600 */
[----:B0-----:R-:W4:Y:S01]  /*c690*/  LDL.LU R191, [R1+0x20c] ;  /* 0x00020c0001bf7983 */ /* 0x001f220000300800 */
[----:B-1----:R-:W-:-:S06]  /*c6a0*/  PRMT R18, RZ, 0x7610, R18 ;  /* 0x00007610ff127816 */ /* 0x002fcc0000000012 */
[----:B------:R2:W4:Y:S04]  /*c6b0*/  @!P0 LDG.E.U16 R18, desc[UR18][R6.64] ;  /* 0x0000001206128981 */ /* 0x000528000c1e1500 */
[----:B------:R0:W-:Y:S02]  /*c6c0*/  STS.U16 [R3+UR16+0x2000], R17 ;  /* 0x0020001103007988 */ /* 0x0001e40008000410 */
[----:B0-----:R-:W-:Y:S02]  /*c6d0*/  PRMT R17, RZ, 0x7610, R17 ;  /* 0x00007610ff117816 */ /* 0x001fe40000000011 */
[----:B------:R0:W-:Y:S02]  /*c6e0*/  STS.U16 [R3+UR16+0x2200], R16 ;  /* 0x0022001003007988 */ /* 0x0001e40008000410 */
[----:B0-----:R-:W-:-:S02]  /*c6f0*/  PRMT R16, RZ, 0x7610, R16 ;  /* 0x00007610ff107816 */ /* 0x001fc40000000010 */
[----:B--2---:R-:W-:Y:S01]  /*c700*/  IADD3 R6, P1, R178, R2, RZ ;  /* 0x00000002b2067210 */ /* 0x004fe20007f3e0ff */
[----:B------:R0:W-:Y:S04]  /*c710*/  STL [R1+0x88c], R178 ;  /* 0x00088cb201007387 */ /* 0x0001e80000100800 */
[----:B0-----:R-:W2:Y:S01]  /*c720*/  LDL.LU R178, [R1+0x204] ;  /* 0x0002040001b27983 */ /* 0x001ea20000300800 */
[----:B------:R-:W-:-:S05]  /*c730*/  IMAD.X R7, R190, 0x1, R0, P1 ;  /* 0x00000001be077824 */ /* 0x000fca00008e0600 */
[----:B------:R3:W2:Y:S02]  /*c740*/  @!P0 LDG.E.U16 R17, desc[UR18][R6.64] ;  /* 0x0000001206118981 */ /* 0x0006a4000c1e1500 */
[----:B---3--:R-:W-:-:S05]  /*c750*/  IADD3 R6, P1, R192, R2, RZ ;  /* 0x00000002c0067210 */ /* 0x008fca0007f3e0ff */
[----:B------:R-:W-:-:S05]  /*c760*/  IMAD.X R7, R189, 0x1, R0, P1 ;  /* 0x00000001bd077824 */ /* 0x000fca00008e0600 */
[----:B------:R0:W3:Y:S02]  /*c770*/  @!P0 LDG.E.U16 R16, desc[UR18][R6.64] ;  /* 0x0000001206108981 */ /* 0x0000e4000c1e1500 */
[----:B0-----:R-:W-:Y:S02]  /*c780*/  IADD3 R6, P1, R230, R2, RZ ;  /* 0x00000002e6067210 */ /* 0x001fe40007f3e0ff */
[----:B------:R-:W3:Y:S04]  /*c790*/  LDL R230, [R1+0x3c0] ;  /* 0x0003c00001e67983 */ /* 0x000ee80000100800 */
[----:B------:R0:W-:Y:S01]  /*c7a0*/  STS.U16 [R3+UR16+0x2400], R15 ;  /* 0x0024000f03007988 */ /* 0x0001e20008000410 */
[----:B------:R-:W-:Y:S01]  /*c7b0*/  IMAD.X R7, R188, 0x1, R0, P1 ;  /* 0x00000001bc077824 */ /* 0x000fe200008e0600 */
[----:B0-----:R-:W-:-:S02]  /*c7c0*/  PRMT R15, RZ, 0x7610, R15 ;  /* 0x00007610ff0f7816 */ /* 0x001fc4000000000f */
[----:B------:R0:W-:Y:S04]  /*c7d0*/  STS.U16 [R3+UR16+0x2600], R14 ;  /* 0x0026000e03007988 */ /* 0x0001e80008000410 */
[----:B------:R4:W3:Y:S01]  /*c7e0*/  @!P0 LDG.E.U16 R15, desc[UR18][R6.64] ;  /* 0x00000012060f8981 */ /* 0x0008e2000c1e1500 */
[----:B0-----:R-:W-:Y:S02]  /*c7f0*/  PRMT R14, RZ, 0x7610, R14 ;  /* 0x00007610ff0e7816 */ /* 0x001fe4000000000e */
[----:B----4-:R-:W-:-:S05]  /*c800*/  IADD3 R6, P1, R191, R2, RZ ;  /* 0x00000002bf067210 */ /* 0x010fca0007f3e0ff */
[----:B------:R-:W-:Y:S01]  /*c810*/  IMAD.X R7, R187, 0x1, R0, P1 ;  /* 0x00000001bb077824 */ /* 0x000fe200008e0600 */
[----:B------:R0:W-:Y:S04]  /*c820*/  STS.U16 [R3+UR16+0x2800], R13 ;  /* 0x0028000d03007988 */ /* 0x0001e80008000410 */
        /* <DEDUP_REMOVED lines=8> */
[----:B------:R0:W-:Y:S02]  /*c8b0*/  STS.U16 [R3+UR16+0x3000], R8 ;  /* 0x0030000803007988 */ /* 0x0001e40008000410 */
[----:B0-----:R-:W-:Y:S02]  /*c8c0*/  PRMT R8, RZ, 0x7610, R8 ;  /* 0x00007610ff087816 */ /* 0x001fe40000000008 */
[----:B------:R-:W-:Y:S02]  /*c8d0*/  PRMT R177, RZ, 0x7610, R177 ;  /* 0x00007610ffb17816 */ /* 0x000fe400000000b1 */
[----:B------:R-:W-:Y:S02]  /*c8e0*/  PRMT R176, RZ, 0x7610, R176 ;  /* 0x00007610ffb07816 */ /* 0x000fe400000000b0 */
[----:B------:R-:W-:Y:S01]  /*c8f0*/  PRMT R175, RZ, 0x7610, R175 ;  /* 0x00007610ffaf7816 */ /* 0x000fe200000000af */
[----:B------:R0:W-:Y:S01]  /*c900*/  STL [R1+0x5a8], R5 ;  /* 0x0005a80501007387 */ /* 0x0001e20000100800 */
[----:B--2---:R-:W-:-:S05]  /*c910*/  IADD3 R6, P1, R178, R2, RZ ;  /* 0x00000002b2067210 */ /* 0x004fca0007f3e0ff */
[----:B------:R-:W-:-:S05]  /*c920*/  IMAD.X R7, R186, 0x1, R0, P1 ;  /* 0x00000001ba077824 */ /* 0x000fca00008e0600 */
[----:B------:R1:W2:Y:S02]  /*c930*/  @!P0 LDG.E.U16 R13, desc[UR18][R6.64] ;  /* 0x00000012060d8981 */ /* 0x0002a4000c1e1500 */
[----:B-1----:R-:W-:-:S05]  /*c940*/  IADD3 R6, P1, R252, R2, RZ ;  /* 0x00000002fc067210 */ /* 0x002fca0007f3e0ff */
        /* <DEDUP_REMOVED lines=11> */
[----:B-1----:R-:W-:Y:S02]  /*ca00*/  IADD3 R6, P1, R5, R2, RZ ;  /* 0x0000000205067210 */ /* 0x002fe40007f3e0ff */
[----:B0-----:R-:W4:Y:S03]  /*ca10*/  LDL.LU R5, [R1+0x4c8] ;  /* 0x0004c80001057983 */ /* 0x001f260000300800 */
[----:B------:R-:W-:-:S05]  /*ca20*/  IMAD.X R7, R4, 0x1, R0, P1 ;  /* 0x0000000104077824 */ /* 0x000fca00008e0600 */
[----:B------:R0:W2:Y:S02]  /*ca30*/  @!P0 LDG.E.U16 R177, desc[UR18][R6.64] ;  /* 0x0000001206b18981 */ /* 0x0000a4000c1e1500 */
[----:B0-----:R-:W-:-:S05]  /*ca40*/  IADD3 R6, P1, R181, R2, RZ ;  /* 0x00000002b5067210 */ /* 0x001fca0007f3e0ff */
[----:B------:R-:W-:-:S05]  /*ca50*/  IMAD.X R7, R10, 0x1, R0, P1 ;  /* 0x000000010a077824 */ /* 0x000fca00008e0600 */
[----:B------:R0:W2:Y:S02]  /*ca60*/  @!P0 LDG.E.U16 R176, desc[UR18][R6.64] ;  /* 0x0000001206b08981 */ /* 0x0000a4000c1e1500 */
[----:B0-----:R-:W-:-:S05]  /*ca70*/  IADD3 R6, P1, R244, R2, RZ ;  /* 0x00000002f4067210 */ /* 0x001fca0007f3e0ff */
[----:B------:R-:W-:Y:S01]  /*ca80*/  IMAD.X R7, R243, 0x1, R0, P1 ;  /* 0x00000001f3077824 */ /* 0x000fe200008e0600 */
[----:B------:R0:W-:Y:S04]  /*ca90*/  STL [R1+0x5b0], R4 ;  /* 0x0005b00401007387 */ /* 0x0001e80000100800 */
[----:B------:R1:W2:Y:S04]  /*caa0*/  @!P0 LDG.E.U16 R175, desc[UR18][R6.64] ;  /* 0x0000001206af8981 */ /* 0x0002a8000c1e1500 */
[----:B0-----:R-:W2:Y:S01]  /*cab0*/  LDL.LU R4, [R1+0x4c4] ;  /* 0x0004c40001047983 */ /* 0x001ea20000300800 */
[----:B-1----:R-:W-:-:S03]  /*cac0*/  IADD3 R6, P1, R242, R2, RZ ;  /* 0x00000002f2067210 */ /* 0x002fc60007f3e0ff */
[----:B------:R-:W-:Y:S04]  /*cad0*/  STL [R1+0x5b8], R181 ;  /* 0x0005b8b501007387 */ /* 0x000fe80000100800 */
[----:B------:R-:W-:Y:S01]  /*cae0*/  STL [R1+0x5c0], R10 ;  /* 0x0005c00a01007387 */ /* 0x000fe20000100800 */
[----:B---3--:R-:W-:-:S03]  /*caf0*/  IMAD.X R7, R230, 0x1, R0, P1 ;  /* 0x00000001e6077824 */ /* 0x008fc600008e0600 */
[----:B------:R-:W-:Y:S04]  /*cb00*/  STL [R1+0x5c8], R244 ;  /* 0x0005c8f401007387 */ /* 0x000fe80000100800 */
[----:B------:R-:W-:Y:S04]  /*cb10*/  STL [R1+0x5cc], R243 ;  /* 0x0005ccf301007387 */ /* 0x000fe80000100800 */
[----:B------:R0:W-:Y:S04]  /*cb20*/  STL [R1+0x5dc], R242 ;  /* 0x0005dcf201007387 */ /* 0x0001e80000100800 */
[----:B------:R-:W3:Y:S04]  /*cb30*/  LDL R230, [R1+0x4ac] ;  /* 0x0004ac0001e67983 */ /* 0x000ee80000100800 */
[----:B------:R-:W3:Y:S04]  /*cb40*/  LDL.LU R231, [R1+0x4a0] ;  /* 0x0004a00001e77983 */ /* 0x000ee80000300800 */
[----:B------:R-:W3:Y:S04]  /*cb50*/  LDL.LU R232, [R1+0x368] ;  /* 0x0003680001e87983 */ /* 0x000ee80000300800 */
[----:B------:R-:W3:Y:S04]  /*cb60*/  LDL.LU R233, [R1+0x378] ;  /* 0x0003780001e97983 */ /* 0x000ee80000300800 */
[----:B0-----:R-:W3:Y:S04]  /*cb70*/  LDL.LU R242, [R1+0x4b0] ;  /* 0x0004b00001f27983 */ /* 0x001ee80000300800 */
[----:B------:R-:W3:Y:S04]  /*cb80*/  LDL.LU R234, [R1+0x380] ;  /* 0x0003800001ea7983 */ /* 0x000ee80000300800 */
[----:B------:R-:W3:Y:S04]  /*cb90*/  LDL.LU R235, [R1+0x4b4] ;  /* 0x0004b40001eb7983 */ /* 0x000ee80000300800 */
[----:B------:R-:W3:Y:S04]  /*cba0*/  LDL.LU R236, [R1+0x388] ;  /* 0x0003880001ec7983 */ /* 0x000ee80000300800 */
[----:B------:R-:W3:Y:S04]  /*cbb0*/  LDL.LU R243, [R1+0x390] ;  /* 0x0003900001f37983 */ /* 0x000ee80000300800 */
[----:B------:R-:W3:Y:S04]  /*cbc0*/  LDL.LU R244, [R1+0x4b8] ;  /* 0x0004b80001f47983 */ /* 0x000ee80000300800 */
[----:B------:R-:W3:Y:S04]  /*cbd0*/  LDL.LU R10, [R1+0x4bc] ;  /* 0x0004bc00010a7983 */ /* 0x000ee80000300800 */
[----:B------:R-:W3:Y:S04]  /*cbe0*/  LDL.LU R237, [R1+0x398] ;  /* 0x0003980001ed7983 */ /* 0x000ee80000300800 */
[----:B------:R-:W3:Y:S04]  /*cbf0*/  LDL.LU R181, [R1+0x4c0] ;  /* 0x0004c00001b57983 */ /* 0x000ee80000300800 */
[----:B------:R-:W3:Y:S01]  /*cc00*/  LDL.LU R238, [R1+0x3a0] ;  /* 0x0003a00001ee7983 */ /* 0x000ee20000300800 */
[----:B------:R-:W-:-:S06]  /*cc10*/  PRMT R174, RZ, 0x7610, R174 ;  /* 0x00007610ffae7816 */ /* 0x000fcc00000000ae */
[----:B------:R0:W3:Y:S04]  /*cc20*/  @!P0 LDG.E.U16 R174, desc[UR18][R6.64] ;  /* 0x0000001206ae8981 */ /* 0x0000e8000c1e1500 */
[----:B------:R1:W-:Y:S01]  /*cc30*/  STS.U16 [R3+UR16+0x3200], R173 ;  /* 0x003200ad03007988 */ /* 0x0003e20008000410 */
[----:B0-----:R-:W-:Y:S02]  /*cc40*/  IADD3 R6, P1, R241, R2, RZ ;  /* 0x00000002f1067210 */ /* 0x001fe40007f3e0ff */
[----:B-1----:R-:W-:-:S03]  /*cc50*/  PRMT R173, RZ, 0x7610, R173 ;  /* 0x00007610ffad7816 */ /* 0x002fc600000000ad */
[----:B------:R-:W-:Y:S01]  /*cc60*/  IMAD.X R7, R180, 0x1, R0, P1 ;  /* 0x00000001b4077824 */ /* 0x000fe200008e0600 */
[----:B------:R0:W-:Y:S04]  /*cc70*/  STS.U16 [R3+UR16+0x3600], R172 ;  /* 0x003600ac03007988 */ /* 0x0001e80008000410 */
[----:B------:R4:W3:Y:S01]  /*cc80*/  @!P0 LDG.E.U16 R173, desc[UR18][R6.64] ;  /* 0x0000001206ad8981 */ /* 0x0008e2000c1e1500 */
[----:B0-----:R-:W-:-:S03]  /*cc90*/  PRMT R172, RZ, 0x7610, R172 ;  /* 0x00007610ffac7816 */ /* 0x001fc600000000ac */
[----:B------:R0:W-:Y:S02]  /*cca0*/  STS.U16 [R3+UR16+0x3a00], R171 ;  /* 0x003a00ab03007988 */ /* 0x0001e40008000410 */
[----:B0-----:R-:W-:Y:S02]  /*ccb0*/  PRMT R171, RZ, 0x7610, R171 ;  /* 0x00007610ffab7816 */ /* 0x001fe400000000ab */
[----:B------:R0:W-:Y:S02]  /*ccc0*/  STS.U16 [R3+UR16+0x3c00], R170 ;  /* 0x003c00aa03007988 */ /* 0x0001e40008000410 */
[----:B0-----:R-:W-:Y:S02]  /*ccd0*/  PRMT R170, RZ, 0x7610, R170 ;  /* 0x00007610ffaa7816 */ /* 0x001fe400000000aa */
[----:B------:R0:W-:Y:S02]  /*cce0*/  STS.U16 [R3+UR16+0x3e00], R169 ;  /* 0x003e00a903007988 */ /* 0x0001e40008000410 */
[----:B0-----:R-:W-:-:S02]  /*ccf0*/  PRMT R169, RZ, 0x7610, R169 ;  /* 0x00007610ffa97816 */ /* 0x001fc400000000a9 */
[----:B------:R0:W-:Y:S04]  /*cd00*/  STS.U16 [R3+UR16+0x4000], R168 ;  /* 0x004000a803007988 */ /* 0x0001e80008000410 */
[----:B------:R1:W-:Y:S01]  /*cd10*/  STL [R1+0x5e8], R241 ;  /* 0x0005e8f101007387 */ /* 0x0003e20000100800 */
[----:B0-----:R-:W-:-:S03]  /*cd20*/  PRMT R168, RZ, 0x7610, R168 ;  /* 0x00007610ffa87816 */ /* 0x001fc600000000a8 */
[----:B-1----:R-:W3:Y:S04]  /*cd30*/  LDL.LU R241, [R1+0x4a8] ;  /* 0x0004a80001f17983 */ /* 0x002ee80000300800 */
[----:B------:R0:W-:Y:S04]  /*cd40*/  STL [R1+0x5ec], R180 ;  /* 0x0005ecb401007387 */ /* 0x0001e80000100800 */
[----:B------:R1:W-:Y:S04]  /*cd50*/  STS.U16 [R3+UR16+0x4200], R167 ;  /* 0x004200a703007988 */ /* 0x0003e80008000410 */
[----:B0-----:R-:W3:Y:S01]  /*cd60*/  LDL.LU R180, [R1+0x370] ;  /* 0x0003700001b47983 */ /* 0x001ee20000300800 */
[----:B-1----:R-:W-:-:S02]  /*cd70*/  PRMT R167, RZ, 0x7610, R167 ;  /* 0x00007610ffa77816 */ /* 0x002fc400000000a7 */
[----:B----4-:R-:W-:-:S05]  /*cd80*/  IADD3 R6, P1, R5, R2, RZ ;  /* 0x0000000205067210 */ /* 0x010fca0007f3e0ff */
[----:B------:R-:W-:-:S05]  /*cd90*/  IMAD.X R7, R240, 0x1, R0, P1 ;  /* 0x00000001f0077824 */ /* 0x000fca00008e0600 */
[----:B------:R2:W4:Y:S02]  /*cda0*/  @!P0 LDG.E.U16 R172, desc[UR18][R6.64] ;  /* 0x0000001206ac8981 */ /* 0x000524000c1e1500 */
[----:B--2---:R-:W-:-:S05]  /*cdb0*/  IADD3 R6, P1, R4, R2, RZ ;  /* 0x0000000204067210 */ /* 0x004fca0007f3e0ff */
[----:B------:R-:W-:-:S05]  /*cdc0*/  IMAD.X R7, R239, 0x1, R0, P1 ;  /* 0x00000001ef077824 */ /* 0x000fca00008e0600 */
[----:B------:R3:W2:Y:S04]  /*cdd0*/  @!P0 LDG.E.U16 R171, desc[UR18][R6.64] ;  /* 0x0000001206ab8981 */ /* 0x0006a8000c1e1500 */
[----:B------:R0:W-:Y:S04]  /*cde0*/  STL [R1+0x5fc], R5 ;  /* 0x0005fc0501007387 */ /* 0x0001e80000100800 */
[----:B0-----:R-:W4:Y:S04]  /*cdf0*/  LDL.LU R5, [R1+0x4a4] ;  /* 0x0004a40001057983 */ /* 0x001f280000300800 */
[----:B------:R-:W-:Y:S04]  /*ce00*/  STL [R1+0x600], R240 ;  /* 0x000600f001007387 */ /* 0x000fe80000100800 */
[----:B------:R-:W-:Y:S01]  /*ce10*/  STL [R1+0x604], R4 ;  /* 0x0006040401007387 */ /* 0x000fe20000100800 */
[----:B---3--:R-:W-:-:S05]  /*ce20*/  IADD3 R6, P1, R181, R2, RZ ;  /* 0x00000002b5067210 */ /* 0x008fca0007f3e0ff */
[----:B------:R-:W-:-:S05]  /*ce30*/  IMAD.X R7, R238, 0x1, R0, P1 ;  /* 0x00000001ee077824 */ /* 0x000fca00008e0600 */
[----:B------:R0:W3:Y:S02]  /*ce40*/  @!P0 LDG.E.U16 R170, desc[UR18][R6.64] ;  /* 0x0000001206aa8981 */ /* 0x0000e4000c1e1500 */
[----:B0-----:R-:W-:-:S05]  /*ce50*/  IADD3 R6, P1, R10, R2, RZ ;  /* 0x000000020a067210 */ /* 0x001fca0007f3e0ff */
[----:B------:R-:W-:-:S05]  /*ce60*/  IMAD.X R7, R237, 0x1, R0, P1 ;  /* 0x00000001ed077824 */ /* 0x000fca00008e0600 */
[----:B------:R0:W3:Y:S02]  /*ce70*/  @!P0 LDG.E.U16 R169, desc[UR18][R6.64] ;  /* 0x0000001206a98981 */ /* 0x0000e4000c1e1500 */
[----:B0-----:R-:W-:-:S05]  /*ce80*/  IADD3 R6, P1, R244, R2, RZ ;  /* 0x00000002f4067210 */ /* 0x001fca0007f3e0ff */
[----:B------:R-:W-:-:S05]  /*ce90*/  IMAD.X R7, R243, 0x1, R0, P1 ;  /* 0x00000001f3077824 */ /* 0x000fca00008e0600 */
[----:B------:R0:W3:Y:S04]  /*cea0*/  @!P0 LDG.E.U16 R168, desc[UR18][R6.64] ;  /* 0x0000001206a88981 */ /* 0x0000e8000c1e1500 */
[----:B------:R-:W-:Y:S01]  /*ceb0*/  STL [R1+0x608], R239 ;  /* 0x000608ef01007387 */ /* 0x000fe20000100800 */
[----:B0-----:R-:W-:-:S03]  /*cec0*/  IADD3 R6, P1, R235, R2, RZ ;  /* 0x00000002eb067210 */ /* 0x001fc60007f3e0ff */
[----:B------:R-:W-:Y:S02]  /*ced0*/  STL [R1+0x60c], R181 ;  /* 0x00060cb501007387 */ /* 0x000fe40000100800 */
[----:B------:R-:W-:Y:S02]  /*cee0*/  IMAD.X R7, R236, 0x1, R0, P1 ;  /* 0x00000001ec077824 */ /* 0x000fe400008e0600 */
[----:B------:R-:W-:Y:S04]  /*cef0*/  STL [R1+0x610], R238 ;  /* 0x000610ee01007387 */ /* 0x000fe80000100800 */
[----:B------:R-:W-:Y:S04]  /*cf00*/  STL [R1+0x614], R10 ;  /* 0x0006140a01007387 */ /* 0x000fe80000100800 */
[----:B------:R-:W-:Y:S04]  /*cf10*/  STL [R1+0x618], R237 ;  /* 0x000618ed01007387 */ /* 0x000fe80000100800 */
[----:B------:R0:W3:Y:S04]  /*cf20*/  @!P0 LDG.E.U16 R167, desc[UR18][R6.64] ;  /* 0x0000001206a78981 */ /* 0x0000e8000c1e1500 */
[----:B------:R-:W-:Y:S04]  /*cf30*/  STL [R1+0x61c], R244 ;  /* 0x00061cf401007387 */ /* 0x000fe80000100800 */
[----:B------:R-:W-:Y:S01]  /*cf40*/  STL [R1+0x620], R243 ;  /* 0x000620f301007387 */ /* 0x000fe20000100800 */
[----:B0-----:R-:W-:-:S03]  /*cf50*/  IADD3 R6, P1, R242, R2, RZ ;  /* 0x00000002f2067210 */ /* 0x001fc60007f3e0ff */
[----:B------:R-:W-:Y:S04]  /*cf60*/  STL [R1+0x624], R235 ;  /* 0x000624eb01007387 */ /* 0x000fe80000100800 */
[----:B------:R-:W-:Y:S01]  /*cf70*/  STL [R1+0x628], R236 ;  /* 0x000628ec01007387 */ /* 0x000fe20000100800 */
[----:B------:R-:W-:-:S03]  /*cf80*/  IMAD.X R7, R234, 0x1, R0, P1 ;  /* 0x00000001ea077824 */ /* 0x000fc600008e0600 */
[----:B------:R-:W-:Y:S04]  /*cf90*/  STL [R1+0x62c], R242 ;  /* 0x00062cf201007387 */ /* 0x000fe80000100800 */
[----:B------:R0:W-:Y:S04]  /*cfa0*/  STL [R1+0x630], R234 ;  /* 0x000630ea01007387 */ /* 0x0001e80000100800 */
[----:B------:R1:W-:Y:S04]  /*cfb0*/  STS.U16 [R3+UR16+0x4400], R166 ;  /* 0x004400a603007988 */ /* 0x0003e80008000410 */
[----:B0-----:R-:W2:Y:S04]  /*cfc0*/  LDL.LU R234, [R1+0x2f8] ;  /* 0x0002f80001ea7983 */ /* 0x001ea80000300800 */
[----:B------:R-:W3:Y:S01]  /*cfd0*/  LDL.LU R242, [R1+0x300] ;  /* 0x0003000001f27983 */ /* 0x000ee20000300800 */
[----:B-1----:R-:W-:-:S03]  /*cfe0*/  PRMT R166, RZ, 0x7610, R166 ;  /* 0x00007610ffa67816 */ /* 0x002fc600000000a6 */
[----:B------:R-:W2:Y:S04]  /*cff0*/  LDL.LU R236, [R1+0x308] ;  /* 0x0003080001ec7983 */ /* 0x000ea80000300800 */
[----:B------:R-:W3:Y:S04]  /*d000*/  LDL.LU R235, [R1+0x310] ;  /* 0x0003100001eb7983 */ /* 0x000ee80000300800 */
[----:B------:R-:W2:Y:S04]  /*d010*/  LDL.LU R243, [R1+0x318] ;  /* 0x0003180001f37983 */ /* 0x000ea80000300800 */
[----:B------:R-:W3:Y:S04]  /*d020*/  LDL.LU R244, [R1+0x320] ;  /* 0x0003200001f47983 */ /* 0x000ee80000300800 */
[----:B------:R-:W2:Y:S04]  /*d030*/  LDL.LU R237, [R1+0x328] ;  /* 0x0003280001ed7983 */ /* 0x000ea80000300800 */
[----:B------:R-:W3:Y:S04]  /*d040*/  LDL.LU R10, [R1+0x330] ;  /* 0x00033000010a7983 */ /* 0x000ee80000300800 */
[----:B------:R-:W2:Y:S04]  /*d050*/  LDL.LU R238, [R1+0x338] ;  /* 0x0003380001ee7983 */ /* 0x000ea80000300800 */
[----:B------:R-:W3:Y:S04]  /*d060*/  LDL.LU R181, [R1+0x340] ;  /* 0x0003400001b57983 */ /* 0x000ee80000300800 */
[----:B------:R-:W2:Y:S04]  /*d070*/  LDL.LU R239, [R1+0x348] ;  /* 0x0003480001ef7983 */ /* 0x000ea80000300800 */
[----:B------:R0:W3:Y:S04]  /*d080*/  @!P0 LDG.E.U16 R166, desc[UR18][R6.64] ;  /* 0x0000001206a68981 */ /* 0x0000e8000c1e1500 */
[----:B------:R-:W2:Y:S04]  /*d090*/  LDL.LU R4, [R1+0x350] ;  /* 0x0003500001047983 */ /* 0x000ea80000300800 */
[----:B------:R-:W3:Y:S01]  /*d0a0*/  LDL.LU R240, [R1+0x358] ;  /* 0x0003580001f07983 */ /* 0x000ee20000300800 */
[----:B0-----:R-:W-:-:S03]  /*d0b0*/  IADD3 R6, P1, R230, R2, RZ ;  /* 0x00000002e6067210 */ /* 0x001fc60007f3e0ff */
[----:B------:R-:W2:Y:S04]  /*d0c0*/  LDL.LU R230, [R1+0x360] ;  /* 0x0003600001e67983 */ /* 0x000ea80000300800 */
[----:B------:R0:W-:Y:S01]  /*d0d0*/  STS.U16 [R3+UR16+0x4600], R165 ;  /* 0x004600a503007988 */ /* 0x0001e20008000410 */
[----:B------:R-:W-:Y:S01]  /*d0e0*/  IMAD.X R7, R233, 0x1, R0, P1 ;  /* 0x00000001e9077824 */ /* 0x000fe200008e0600 */
[----:B0-----:R-:W-:Y:S02]  /*d0f0*/  PRMT R165, RZ, 0x7610, R165 ;  /* 0x00007610ffa57816 */ /* 0x001fe400000000a5 */
[----:B------:R0:W-:Y:S04]  /*d100*/  STS.U16 [R3+UR16+0x4800], R164 ;  /* 0x004800a403007988 */ /* 0x0001e80008000410 */
[----:B------:R1:W3:Y:S01]  /*d110*/  @!P0 LDG.E.U16 R165, desc[UR18][R6.64] ;  /* 0x0000001206a58981 */ /* 0x0002e2000c1e1500 */
[----:B0-----:R-:W-:-:S02]  /*d120*/  PRMT R164, RZ, 0x7610, R164 ;  /* 0x00007610ffa47816 */ /* 0x001fc400000000a4 */
[----:B-1----:R-:W-:-:S05]  /*d130*/  IADD3 R6, P1, R241, R2, RZ ;  /* 0x00000002f1067210 */ /* 0x002fca0007f3e0ff */
[----:B------:R-:W-:Y:S01]  /*d140*/  IMAD.X R7, R180, 0x1, R0, P1 ;  /* 0x00000001b4077824 */ /* 0x000fe200008e0600 */
[----:B------:R0:W-:Y:S04]  /*d150*/  STL [R1+0x634], R233 ;  /* 0x000634e901007387 */ /* 0x0001e80000100800 */
[----:B------:R4:W3:Y:S04]  /*d160*/  @!P0 LDG.E.U16 R164, desc[UR18][R6.64] ;  /* 0x0000001206a48981 */ /* 0x0008e8000c1e1500 */
[----:B------:R1:W-:Y:S04]  /*d170*/  STS.U16 [R3+UR16+0x4a00], R163 ;  /* 0x004a00a303007988 */ /* 0x0003e80008000410 */
[----:B0-----:R-:W3:Y:S04]  /*d180*/  LDL.LU R233, [R1+0x2e8] ;  /* 0x0002e80001e97983 */ /* 0x001ee80000300800 */
[----:B------:R0:W-:Y:S01]  /*d190*/  STL [R1+0x638], R241 ;  /* 0x000638f101007387 */ /* 0x0001e20000100800 */
[----:B-1----:R-:W-:-:S03]  /*d1a0*/  PRMT R163, RZ, 0x7610, R163 ;  /* 0x00007610ffa37816 */ /* 0x002fc600000000a3 */
[----:B0-----:R-:W3:Y:S04]  /*d1b0*/  LDL.LU R241, [R1+0x2e0] ;  /* 0x0002e00001f17983 */ /* 0x001ee80000300800 */
[----:B------:R0:W-:Y:S04]  /*d1c0*/  STL [R1+0x63c], R180 ;  /* 0x00063cb401007387 */ /* 0x0001e80000100800 */
[----:B0-----:R-:W3:Y:S01]  /*d1d0*/  LDL.LU R180, [R1+0x2d8] ;  /* 0x0002d80001b47983 */ /* 0x001ee20000300800 */
[----:B----4-:R-:W-:-:S03]  /*d1e0*/  IADD3 R6, P1, R5, R2, RZ ;  /* 0x0000000205067210 */ /* 0x010fc60007f3e0ff */
[----:B------:R0:W-:Y:S02]  /*d1f0*/  STL [R1+0x854], R5 ;  /* 0x0008540501007387 */ /* 0x0001e40000100800 */
[----:B------:R-:W-:-:S05]  /*d200*/  IMAD.X R7, R232, 0x1, R0, P1 ;  /* 0x00000001e8077824 */ /* 0x000fca00008e0600 */
[----:B------:R1:W4:Y:S01]  /*d210*/  @!P0 LDG.E.U16 R163, desc[UR18][R6.64] ;  /* 0x0000001206a38981 */ /* 0x000322000c1e1500 */
[----:B0-----:R-:W-:-:S03]  /*d220*/  IMAD.MOV.U32 R5, RZ, RZ, R199 ;  /* 0x000000ffff057224 */ /* 0x001fc600078e00c7 */
[----:B------:R-:W4:Y:S04]  /*d230*/  LDL.LU R199, [R1+0x8b4] ;  /* 0x0008b40001c77983 */ /* 0x000f280000300800 */
[----:B------:R0:W-:Y:S01]  /*d240*/  STL [R1+0x858], R232 ;  /* 0x000858e801007387 */ /* 0x0001e20000100800 */
[----:B-1----:R-:W-:Y:S01]  /*d250*/  IADD3 R6, P1, R231, R2, RZ ;  /* 0x00000002e7067210 */ /* 0x002fe20007f3e0ff */
[----:B0-----:R-:W-:Y:S02]  /*d260*/  IMAD.MOV.U32 R232, RZ, RZ, R198 ;  /* 0x000000ffffe87224 */ /* 0x001fe400078e00c6 */
[----:B------:R-:W4:Y:S04]  /*d270*/  LDL.LU R198, [R1+0x8b0] ;  /* 0x0008b00001c67983 */ /* 0x000f280000300800 */
[----:B------:R0:W-:Y:S02]  /*d280*/  STL [R1+0x85c], R231 ;  /* 0x00085ce701007387 */ /* 0x0001e40000100800 */
[----:B0-----:R-:W-:-:S02]  /*d290*/  IMAD.MOV.U32 R231, RZ, RZ, R197 ;  /* 0x000000ffffe77224 */ /* 0x001fc400078e00c5 */
[----:B------:R-:W4:Y:S04]  /*d2a0*/  LDL.LU R197, [R1+0x8ac] ;  /* 0x0008ac0001c57983 */ /* 0x000f280000300800 */
[----:B------:R0:W-:Y:S02]  /*d2b0*/  STS.U16 [R3+UR16+0x4c00], R162 ;  /* 0x004c00a203007988 */ /* 0x0001e40008000410 */
[----:B0-----:R-:W-:Y:S01]  /*d2c0*/  PRMT R162, RZ, 0x7610, R162 ;  /* 0x00007610ffa27816 */ /* 0x001fe200000000a2 */
[----:B--2---:R-:W-:Y:S01]  /*d2d0*/  IMAD.X R7, R230, 0x1, R0, P1 ;  /* 0x00000001e6077824 */ /* 0x004fe200008e0600 */
[----:B------:R0:W-:Y:S04]  /*d2e0*/  STL [R1+0x860], R230 ;  /* 0x000860e601007387 */ /* 0x0001e80000100800 */
[----:B------:R3:W2:Y:S04]  /*d2f0*/  @!P0 LDG.E.U16 R162, desc[UR18][R6.64] ;  /* 0x0000001206a28981 */ /* 0x0006a8000c1e1500 */
[----:B0-----:R-:W4:Y:S01]  /*d300*/  LDL R230, [R1+0x2f0] ;  /* 0x0002f00001e67983 */ /* 0x001f220000100800 */
[----:B---3--:R-:W-:-:S03]  /*d310*/  IADD3 R6, P1, R240, R2, RZ ;  /* 0x00000002f0067210 */ /* 0x008fc60007f3e0ff */
[----:B------:R0:W-:Y:S02]  /*d320*/  STS.U16 [R3+UR16+0x4e00], R161 ;  /* 0x004e00a103007988 */ /* 0x0001e40008000410 */
[----:B------:R-:W-:Y:S01]  /*d330*/  IMAD.X R7, R229, 0x1, R0, P1 ;  /* 0x00000001e5077824 */ /* 0x000fe200008e0600 */
[----:B0-----:R-:W-:Y:S01]  /*d340*/  PRMT R161, RZ, 0x7610, R161 ;  /* 0x00007610ffa17816 */ /* 0x001fe200000000a1 */
[----:B------:R0:W-:Y:S05]  /*d350*/  STS.U16 [R3+UR16+0x5000], R160 ;  /* 0x005000a003007988 */ /* 0x0001ea0008000410 */
[----:B------:R1:W3:Y:S01]  /*d360*/  @!P0 LDG.E.U16 R161, desc[UR18][R6.64] ;  /* 0x0000001206a18981 */ /* 0x0002e2000c1e1500 */
[----:B0-----:R-:W-:-:S02]  /*d370*/  PRMT R160, RZ, 0x7610, R160 ;  /* 0x00007610ffa07816 */ /* 0x001fc400000000a0 */
[----:B-1----:R-:W-:-:S05]  /*d380*/  IADD3 R6, P1, R4, R2, RZ ;  /* 0x0000000204067210 */ /* 0x002fca0007f3e0ff */
[----:B------:R-:W-:Y:S01]  /*d390*/  IMAD.X R7, R228, 0x1, R0, P1 ;  /* 0x00000001e4077824 */ /* 0x000fe200008e0600 */
[----:B------:R0:W-:Y:S04]  /*d3a0*/  STS.U16 [R3+UR16+0x5200], R159 ;  /* 0x0052009f03007988 */ /* 0x0001e80008000410 */
[----:B------:R1:W3:Y:S01]  /*d3b0*/  @!P0 LDG.E.U16 R160, desc[UR18][R6.64] ;  /* 0x0000001206a08981 */ /* 0x0002e2000c1e1500 */
[----:B0-----:R-:W-:Y:S02]  /*d3c0*/  PRMT R159, RZ, 0x7610, R159 ;  /* 0x00007610ff9f7816 */ /* 0x001fe4000000009f */
        /* <DEDUP_REMOVED lines=45> */
[----:B-1----:R-:W-:Y:S01]  /*d6a0*/  IADD3 R6, P1, R242, R2, RZ ;  /* 0x00000002f2067210 */ /* 0x002fe20007f3e0ff */
[----:B------:R0:W-:Y:S04]  /*d6b0*/  STL [R1+0x864], R240 ;  /* 0x000864f001007387 */ /* 0x0001e80000100800 */
[----:B------:R-:W-:Y:S01]  /*d6c0*/  IMAD.X R7, R218, 0x1, R0, P1 ;  /* 0x00000001da077824 */ /* 0x000fe200008e0600 */
[----:B------:R-:W-:Y:S04]  /*d6d0*/  STL [R1+0x868], R229 ;  /* 0x000868e501007387 */ /* 0x000fe80000100800 */
[----:B------:R1:W3:Y:S01]  /*d6e0*/  @!P0 LDG.E.U16 R22, desc[UR18][R6.64] ;  /* 0x0000001206168981 */ /* 0x0002e2000c1e1500 */
[----:B0-----:R-:W-:-:S03]  /*d6f0*/  LOP3.LUT R240, R3, 0x20, RZ, 0x3c, !PT ;  /* 0x0000002003f07812 */ /* 0x001fc600078e3cff */
[----:B------:R0:W-:Y:S04]  /*d700*/  STS.U16 [R3+UR16+0x6600], R21 ;  /* 0x0066001503007988 */ /* 0x0001e80008000410 */
[----:B------:R-:W-:Y:S01]  /*d710*/  STS.U16 [R3+UR16+0x6800], R20 ;  /* 0x0068001403007988 */ /* 0x000fe20008000410 */
[----:B-1----:R-:W-:-:S03]  /*d720*/  IADD3 R6, P1, R234, R2, RZ ;  /* 0x00000002ea067210 */ /* 0x002fc60007f3e0ff */
[----:B------:R-:W-:Y:S01]  /*d730*/  STS.U16 [R3+UR16+0x6a00], R19 ;  /* 0x006a001303007988 */ /* 0x000fe20008000410 */
[----:B0-----:R-:W-:-:S03]  /*d740*/  PRMT R21, RZ, 0x7610, R21 ;  /* 0x00007610ff157816 */ /* 0x001fc60000000015 */
[----:B------:R-:W-:Y:S01]  /*d750*/  STS.U16 [R3+UR16+0x6c00], R18 ;  /* 0x006c001203007988 */ /* 0x000fe20008000410 */
[----:B------:R-:W-:-:S03]  /*d760*/  IMAD.X R7, R217, 0x1, R0, P1 ;  /* 0x00000001d9077824 */ /* 0x000fc600008e0600 */
[----:B------:R-:W-:Y:S04]  /*d770*/  STS.U16 [R3+UR16+0x6e00], R17 ;  /* 0x006e001103007988 */ /* 0x000fe80008000410 */
[----:B------:R-:W-:Y:S04]  /*d780*/  STS.U16 [R3+UR16+0x7000], R16 ;  /* 0x0070001003007988 */ /* 0x000fe80008000410 */
[----:B------:R-:W-:Y:S04]  /*d790*/  STS.U16 [R3+UR16+0x7200], R15 ;  /* 0x0072000f03007988 */ /* 0x000fe80008000410 */
[----:B------:R-:W-:Y:S04]  /*d7a0*/  STS.U16 [R3+UR16+0x7400], R14 ;  /* 0x0074000e03007988 */ /* 0x000fe80008000410 */
[----:B------:R-:W-:Y:S04]  /*d7b0*/  STS.U16 [R3+UR16+0x7600], R13 ;  /* 0x0076000d03007988 */ /* 0x000fe80008000410 */
[----:B------:R-:W-:Y:S04]  /*d7c0*/  STL [R1+0x86c], R4 ;  /* 0x00086c0401007387 */ /* 0x000fe80000100800 */
[----:B------:R-:W-:Y:S04]  /*d7d0*/  STS.U16 [R3+UR16+0x7800], R12 ;  /* 0x0078000c03007988 */ /* 0x000fe80008000410 */
[----:B------:R-:W-:Y:S04]  /*d7e0*/  STS.U16 [R3+UR16+0x7a00], R11 ;  /* 0x007a000b03007988 */ /* 0x000fe80008000410 */
[----:B------:R-:W-:Y:S04]  /*d7f0*/  STS.U16 [R3+UR16+0x7c00], R9 ;  /* 0x007c000903007988 */ /* 0x000fe80008000410 */
[----:B------:R-:W-:Y:S04]  /*d800*/  STS.U16 [R3+UR16+0x7e00], R8 ;  /* 0x007e000803007988 */ /* 0x000fe80008000410 */
[----:B------:R-:W-:Y:S04]  /*d810*/  STL [R1+0x870], R228 ;  /* 0x000870e401007387 */ /* 0x000fe80000100800 */
[----:B------:R-:W-:Y:S04]  /*d820*/  STS.U16 [R240+UR16+0x100], R177 ;  /* 0x000100b1f0007988 */ /* 0x000fe80008000410 */
[----:B------:R-:W-:Y:S04]  /*d830*/  STL [R1+0x874], R239 ;  /* 0x000874ef01007387 */ /* 0x000fe80000100800 */
[----:B------:R-:W-:Y:S04]  /*d840*/  STS.U16 [R240+UR16+0x300], R176 ;  /* 0x000300b0f0007988 */ /* 0x000fe80008000410 */
[----:B------:R0:W-:Y:S04]  /*d850*/  STL [R1+0x878], R227 ;  /* 0x000878e301007387 */ /* 0x0001e80000100800 */
[----:B------:R1:W-:Y:S04]  /*d860*/  STS.U16 [R240+UR16+0x500], R175 ;  /* 0x000500aff0007988 */ /* 0x0003e80008000410 */
[----:B------:R2:W-:Y:S04]  /*d870*/  STS.U16 [R240+UR16+0x700], R174 ;  /* 0x000700aef0007988 */ /* 0x0005e80008000410 */
[----:B0-----:R-:W3:Y:S04]  /*d880*/  LDL.LU R227, [R1+0x290] ;  /* 0x0002900001e37983 */ /* 0x001ee80000300800 */
[----:B------:R-:W-:Y:S04]  /*d890*/  STS.U16 [R240+UR16+0x900], R173 ;  /* 0x000900adf0007988 */ /* 0x000fe80008000410 */
[----:B------:R-:W3:Y:S04]  /*d8a0*/  LDL.LU R239, [R1+0x280] ;  /* 0x0002800001ef7983 */ /* 0x000ee80000300800 */
[----:B------:R-:W-:Y:S04]  /*d8b0*/  STS.U16 [R240+UR16+0xb00], R172 ;  /* 0x000b00acf0007988 */ /* 0x000fe80008000410 */
[----:B------:R-:W3:Y:S01]  /*d8c0*/  LDL.LU R228, [R1+0x240] ;  /* 0x0002400001e47983 */ /* 0x000ee20000300800 */
[----:B-1----:R-:W-:-:S03]  /*d8d0*/  IMAD.MOV.U32 R175, RZ, RZ, R231 ;  /* 0x000000ffffaf7224 */ /* 0x002fc600078e00e7 */
[----:B------:R-:W-:Y:S04]  /*d8e0*/  STS.U16 [R240+UR16+0xd00], R171 ;  /* 0x000d00abf0007988 */ /* 0x000fe80008000410 */
[----:B------:R-:W3:Y:S01]  /*d8f0*/  LDL.LU R4, [R1+0x248] ;  /* 0x0002480001047983 */ /* 0x000ee20000300800 */
[----:B------:R-:W-:-:S03]  /*d900*/  IMAD.MOV.U32 R176, RZ, RZ, R232 ;  /* 0x000000ffffb07224 */ /* 0x000fc600078e00e8 */
[----:B------:R4:W3:Y:S04]  /*d910*/  @!P0 LDG.E.U16 R21, desc[UR18][R6.64] ;  /* 0x0000001206158981 */ /* 0x0008e8000c1e1500 */
[----:B------:R0:W-:Y:S04]  /*d920*/  STS.U16 [R240+UR16+0xf00], R170 ;  /* 0x000f00aaf0007988 */ /* 0x0001e80008000410 */
[----:B------:R-:W3:Y:S01]  /*d930*/  LDL.LU R229, [R1+0x288] ;  /* 0x0002880001e57983 */ /* 0x000ee20000300800 */
[----:B----4-:R-:W-:Y:S01]  /*d940*/  IADD3 R6, P1, R230, R2, RZ ;  /* 0x00000002e6067210 */ /* 0x010fe20007f3e0ff */
[----:B--2---:R-:W-:-:S02]  /*d950*/  IMAD.MOV.U32 R174, RZ, RZ, R5 ;  /* 0x000000ffffae7224 */ /* 0x004fc400078e0005 */
[----:B0-----:R-:W2:Y:S01]  /*d960*/  LDL.LU R240, [R1+0x250] ;  /* 0x0002500001f07983 */ /* 0x001ea20000300800 */
[----:B------:R-:W-:-:S03]  /*d970*/  IMAD.MOV.U32 R177, RZ, RZ, R213 ;  /* 0x000000ffffb17224 */ /* 0x000fc600078e00d5 */
[----:B------:R-:W4:Y:S04]  /*d980*/  LDL.LU R230, [R1+0x278] ;  /* 0x0002780001e67983 */ /* 0x000f280000300800 */
[----:B------:R-:W2:Y:S04]  /*d990*/  LDL.LU R231, [R1+0x258] ;  /* 0x0002580001e77983 */ /* 0x000ea80000300800 */
[----:B------:R-:W2:Y:S04]  /*d9a0*/  LDL.LU R232, [R1+0x260] ;  /* 0x0002600001e87983 */ /* 0x000ea80000300800 */
[----:B------:R-:W2:Y:S01]  /*d9b0*/  LDL.LU R5, [R1+0x268] ;  /* 0x0002680001057983 */ /* 0x000ea20000300800 */
[----:B------:R-:W-:-:S03]  /*d9c0*/  IMAD.MOV.U32 R173, RZ, RZ, R151 ;  /* 0x000000ffffad7224 */ /* 0x000fc600078e0097 */
[----:B------:R-:W2:Y:S04]  /*d9d0*/  LDL.LU R213, [R1+0x270] ;  /* 0x0002700001d57983 */ /* 0x000ea80000300800 */
[----:B------:R-:W4:Y:S04]  /*d9e0*/  LDL.LU R172, [R1+0x2b8] ;  /* 0x0002b80001ac7983 */ /* 0x000f280000300800 */
[----:B------:R-:W2:Y:S04]  /*d9f0*/  LDL.LU R171, [R1+0x2c0] ;  /* 0x0002c00001ab7983 */ /* 0x000ea80000300800 */
[----:B------:R-:W4:Y:S04]  /*da00*/  LDL.LU R170, [R1+0x2c8] ;  /* 0x0002c80001aa7983 */ /* 0x000f280000300800 */
[----:B------:R-:W3:Y:S01]  /*da10*/  LDL.LU R151, [R1+0x2d0] ;  /* 0x0002d00001977983 */ /* 0x000ee20000300800 */
[----:B------:R-:W-:Y:S01]  /*da20*/  PRMT R20, RZ, 0x7610, R20 ;  /* 0x00007610ff147816 */ /* 0x000fe20000000014 */
[----:B------:R-:W-:-:S05]  /*da30*/  IMAD.X R7, R216, 0x1, R0, P1 ;  /* 0x00000001d8077824 */ /* 0x000fca00008e0600 */
[----:B------:R0:W2:Y:S02]  /*da40*/  @!P0 LDG.E.U16 R20, desc[UR18][R6.64] ;  /* 0x0000001206148981 */ /* 0x0000a4000c1e1500 */
[----:B0-----:R-:W-:Y:S01]  /*da50*/  LOP3.LUT R6, R3, 0x20, RZ, 0x3c, !PT ;  /* 0x0000002003067812 */ /* 0x001fe200078e3cff */
[----:B------:R-:W-:Y:S01]  /*da60*/  IMAD.MOV.U32 R7, RZ, RZ, R196 ;  /* 0x000000ffff077224 */ /* 0x000fe200078e00c4 */
[----:B------:R-:W-:Y:S01]  /*da70*/  PRMT R19, RZ, 0x7610, R19 ;  /* 0x00007610ff137816 */ /* 0x000fe20000000013 */
[----:B------:R-:W2:Y:S04]  /*da80*/  LDL.LU R196, [R1+0x8a8] ;  /* 0x0008a80001c47983 */ /* 0x000ea80000300800 */
[----:B------:R0:W-:Y:S02]  /*da90*/  STS.U16 [R6+UR16+0x1100], R169 ;  /* 0x001100a906007988 */ /* 0x0001e40008000410 */
[----:B0-----:R-:W-:Y:S01]  /*daa0*/  IADD3 R6, P1, R233, R2, RZ ;  /* 0x00000002e9067210 */ /* 0x001fe20007f3e0ff */
[----:B------:R-:W-:-:S04]  /*dab0*/  IMAD.MOV.U32 R169, RZ, RZ, R7 ;  /* 0x000000ffffa97224 */ /* 0x000fc800078e0007 */
[----:B------:R-:W-:-:S05]  /*dac0*/  IMAD.X R7, R215, 0x1, R0, P1 ;  /* 0x00000001d7077824 */ /* 0x000fca00008e0600 */
[----:B------:R0:W2:Y:S01]  /*dad0*/  @!P0 LDG.E.U16 R19, desc[UR18][R6.64] ;  /* 0x0000001206138981 */ /* 0x0000a2000c1e1500 */
[----:B------:R-:W-:Y:S02]  /*dae0*/  PRMT R18, RZ, 0x7610, R18 ;  /* 0x00007610ff127816 */ /* 0x000fe40000000012 */
[----:B0-----:R-:W-:Y:S02]  /*daf0*/  LOP3.LUT R7, R3, 0x20, RZ, 0x3c, !PT ;  /* 0x0000002003077812 */ /* 0x001fe400078e3cff */
[----:B------:R-:W-:-:S03]  /*db00*/  IADD3 R6, P1, R241, R2, RZ ;  /* 0x00000002f1067210 */ /* 0x000fc60007f3e0ff */
[----:B------:R0:W-:Y:S02]  /*db10*/  STS.U16 [R7+UR16+0x1300], R168 ;  /* 0x001300a807007988 */ /* 0x0001e40008000410 */
[----:B0-----:R-:W-:Y:S01]  /*db20*/  IMAD.X R7, R214, 0x1, R0, P1 ;  /* 0x00000001d6077824 */ /* 0x001fe200008e0600 */
[----:B------:R-:W-:Y:S01]  /*db30*/  PRMT R17, RZ, 0x7610, R17 ;  /* 0x00007610ff117816 */ /* 0x000fe20000000011 */
[----:B------:R-:W2:Y:S04]  /*db40*/  LDL.LU R168, [R1+0x298] ;  /* 0x0002980001a87983 */ /* 0x000ea80000300800 */
[----:B------:R0:W2:Y:S02]  /*db50*/  @!P0 LDG.E.U16 R18, desc[UR18][R6.64] ;  /* 0x0000001206128981 */ /* 0x0000a4000c1e1500 */
[----:B0-----:R-:W-:-:S02]  /*db60*/  LOP3.LUT R7, R3, 0x20, RZ, 0x3c, !PT ;  /* 0x0000002003077812 */ /* 0x001fc400078e3cff */
[----:B------:R-:W-:-:S03]  /*db70*/  IADD3 R6, P1, R180, R2, RZ ;  /* 0x00000002b4067210 */ /* 0x000fc60007f3e0ff */
[----:B------:R0:W-:Y:S02]  /*db80*/  STS.U16 [R7+UR16+0x1500], R167 ;  /* 0x001500a707007988 */ /* 0x0001e40008000410 */
[----:B0-----:R-:W-:Y:S02]  /*db90*/  IMAD.X R7, R212, 0x1, R0, P1 ;  /* 0x00000001d4077824 */ /* 0x001fe400008e0600 */
[----:B------:R-:W2:Y:S04]  /*dba0*/  LDL.LU R167, [R1+0x2b0] ;  /* 0x0002b00001a77983 */ /* 0x000ea80000300800 */
[----:B------:R0:W2:Y:S02]  /*dbb0*/  @!P0 LDG.E.U16 R17, desc[UR18][R6.64] ;  /* 0x0000001206118981 */ /* 0x0000a4000c1e1500 */
[----:B0-----:R-:W-:Y:S01]  /*dbc0*/  IMAD.MOV.U32 R7, RZ, RZ, R195 ;  /* 0x000000ffff077224 */ /* 0x001fe200078e00c3 */
[----:B------:R-:W-:Y:S01]  /*dbd0*/  LOP3.LUT R6, R3, 0x20, RZ, 0x3c, !PT ;  /* 0x0000002003067812 */ /* 0x000fe200078e3cff */
[----:B------:R-:W2:Y:S04]  /*dbe0*/  LDL.LU R195, [R1+0x8a4] ;  /* 0x0008a40001c37983 */ /* 0x000ea80000300800 */
[----:B------:R0:W-:Y:S04]  /*dbf0*/  STS.U16 [R6+UR16+0x1700], R166 ;  /* 0x001700a606007988 */ /* 0x0001e80008000410 */
[----:B---3--:R1:W-:Y:S01]  /*dc00*/  STL.64 [R1+0x848], R150 ;  /* 0x0008489601007387 */ /* 0x0083e20000100a00 */
[----:B0-----:R-:W-:-:S03]  /*dc10*/  IADD3 R6, P1, R151, R2, RZ ;  /* 0x0000000297067210 */ /* 0x001fc60007f3e0ff */
[----:B------:R0:W-:Y:S01]  /*dc20*/  STL.64 [R1+0x840], R148 ;  /* 0x0008409401007387 */ /* 0x0001e20000100a00 */
[----:B-1----:R-:W-:Y:S02]  /*dc30*/  IMAD.MOV.U32 R150, RZ, RZ, R251 ;  /* 0x000000ffff967224 */ /* 0x002fe400078e00fb */
[----:B0-----:R-:W-:Y:S02]  /*dc40*/  IMAD.MOV.U32 R148, RZ, RZ, R194 ;  /* 0x000000ffff947224 */ /* 0x001fe400078e00c2 */
[----:B------:R-:W3:Y:S01]  /*dc50*/  LDL.LU R194, [R1+0x8a0] ;  /* 0x0008a00001c27983 */ /* 0x000ee20000300800 */
[----:B------:R-:W-:Y:S02]  /*dc60*/  IMAD.MOV.U32 R149, RZ, RZ, R193 ;  /* 0x000000ffff957224 */ /* 0x000fe400078e00c1 */
[----:B------:R-:W-:Y:S01]  /*dc70*/  IMAD.MOV.U32 R151, RZ, RZ, R249 ;  /* 0x000000ffff977224 */ /* 0x000fe200078e00f9 */
[----:B------:R-:W3:Y:S04]  /*dc80*/  LDL.LU R193, [R1+0x89c] ;  /* 0x00089c0001c17983 */ /* 0x000ee80000300800 */
[----:B------:R-:W3:Y:S04]  /*dc90*/  LDL.LU R251, [R1+0x898] ;  /* 0x0008980001fb7983 */ /* 0x000ee80000300800 */
[----:B------:R-:W3:Y:S04]  /*dca0*/  LDL.LU R249, [R1+0x894] ;  /* 0x0008940001f97983 */ /* 0x000ee80000300800 */
[----:B------:R0:W-:Y:S02]  /*dcb0*/  STL.64 [R1+0x838], R146 ;  /* 0x0008389201007387 */ /* 0x0001e40000100a00 */
[----:B0-----:R-:W-:-:S02]  /*dcc0*/  IMAD.MOV.U32 R147, RZ, RZ, R247 ;  /* 0x000000ffff937224 */ /* 0x001fc400078e00f7 */
[----:B------:R-:W3:Y:S04]  /*dcd0*/  LDL.LU R247, [R1+0x890] ;  /* 0x0008900001f77983 */ /* 0x000ee80000300800 */
[----:B------:R-:W3:Y:S04]  /*dce0*/  LDL.LU R146, [R1+0x40c] ;  /* 0x00040c0001927983 */ /* 0x000ee80000300800 */
[----:B------:R0:W-:Y:S04]  /*dcf0*/  STL.64 [R1+0x830], R144 ;  /* 0x0008309001007387 */ /* 0x0001e80000100a00 */
[----:B0-----:R-:W3:Y:S04]  /*dd00*/  LDL.LU R144, [R1+0x408] ;  /* 0x0004080001907983 */ /* 0x001ee80000300800 */
        /* <DEDUP_REMOVED lines=26> */
[----:B------:R-:W-:Y:S04]  /*deb0*/  STL.64 [R1+0x7e0], R124 ;  /* 0x0007e07c01007387 */ /* 0x000fe80000100a00 */
        /* <DEDUP_REMOVED lines=39> */
[----:B------:R-:W-:Y:S01]  /*e130*/  STL.64 [R1+0x6a0], R44 ;  /* 0x0006a02c01007387 */ /* 0x000fe20000100a00 */
[----:B0-----:R-:W-:-:S03]  /*e140*/  LOP3.LUT R127, R3, 0x20, RZ, 0x3c, !PT ;  /* 0x00000020037f7812 */ /* 0x001fc600078e3cff */
        /* <DEDUP_REMOVED lines=9> */
[----:B------:R-:W-:Y:S04]  /*e1e0*/  STS.U16 [R127+UR16+0x1900], R165 ;  /* 0x001900a57f007988 */ /* 0x000fe80008000410 */
[----:B------:R-:W-:Y:S04]  /*e1f0*/  STL.64 [R1+0x650], R24 ;  /* 0x0006501801007387 */ /* 0x000fe80000100a00 */
[----:B------:R0:W-:Y:S04]  /*e200*/  STS.U16 [R127+UR16+0x1b00], R164 ;  /* 0x001b00a47f007988 */ /* 0x0001e80008000410 */
[----:B0-----:R-:W3:Y:S04]  /*e210*/  LDL.LU R164, [R1+0x2a8] ;  /* 0x0002a80001a47983 */ /* 0x001ee80000300800 */
[----:B------:R-:W-:Y:S04]  /*e220*/  STS.U16 [R127+UR16+0x1d00], R163 ;  /* 0x001d00a37f007988 */ /* 0x000fe80008000410 */
[----:B------:R-:W-:Y:S04]  /*e230*/  STS.U16 [R127+UR16+0x1f00], R162 ;  /* 0x001f00a27f007988 */ /* 0x000fe80008000410 */
[----:B------:R0:W-:Y:S04]  /*e240*/  STS.U16 [R127+UR16+0x2100], R161 ;  /* 0x002100a17f007988 */ /* 0x0001e80008000410 */
[----:B0-----:R-:W3:Y:S01]  /*e250*/  LDL.LU R161, [R1+0x2a0] ;  /* 0x0002a00001a17983 */ /* 0x001ee20000300800 */
[----:B------:R-:W-:Y:S01]  /*e260*/  IMAD.MOV.U32 R166, RZ, RZ, R7 ;  /* 0x000000ffffa67224 */ /* 0x000fe200078e0007 */
[----:B------:R-:W-:Y:S01]  /*e270*/  PRMT R16, RZ, 0x7610, R16 ;  /* 0x00007610ff107816 */ /* 0x000fe20000000010 */
[----:B------:R-:W-:-:S05]  /*e280*/  IMAD.X R7, R211, 0x1, R0, P1 ;  /* 0x00000001d3077824 */ /* 0x000fca00008e0600 */
[----:B------:R4:W3:Y:S01]  /*e290*/  @!P0 LDG.E.U16 R16, desc[UR18][R6.64] ;  /* 0x0000001206108981 */ /* 0x0008e2000c1e1500 */
[----:B------:R-:W-:Y:S02]  /*e2a0*/  PRMT R15, RZ, 0x7610, R15 ;  /* 0x00007610ff0f7816 */ /* 0x000fe4000000000f */
[----:B----4-:R-:W-:-:S05]  /*e2b0*/  IADD3 R6, P1, R170, R2, RZ ;  /* 0x00000002aa067210 */ /* 0x010fca0007f3e0ff */
[----:B------:R-:W-:-:S05]  /*e2c0*/  IMAD.X R7, R210, 0x1, R0, P1 ;  /* 0x00000001d2077824 */ /* 0x000fca00008e0600 */
[----:B------:R2:W4:Y:S01]  /*e2d0*/  @!P0 LDG.E.U16 R15, desc[UR18][R6.64] ;  /* 0x00000012060f8981 */ /* 0x000522000c1e1500 */
[----:B------:R-:W-:Y:S02]  /*e2e0*/  PRMT R14, RZ, 0x7610, R14 ;  /* 0x00007610ff0e7816 */ /* 0x000fe4000000000e */
[----:B--2---:R-:W-:-:S05]  /*e2f0*/  IADD3 R6, P1, R171, R2, RZ ;  /* 0x00000002ab067210 */ /* 0x004fca0007f3e0ff */
[----:B------:R-:W-:-:S05]  /*e300*/  IMAD.X R7, R209, 0x1, R0, P1 ;  /* 0x00000001d1077824 */ /* 0x000fca00008e0600 */
[----:B------:R0:W2:Y:S01]  /*e310*/  @!P0 LDG.E.U16 R14, desc[UR18][R6.64] ;  /* 0x00000012060e8981 */ /* 0x0000a2000c1e1500 */
[----:B------:R-:W-:Y:S02]  /*e320*/  PRMT R13, RZ, 0x7610, R13 ;  /* 0x00007610ff0d7816 */ /* 0x000fe4000000000d */
[----:B0-----:R-:W-:-:S05]  /*e330*/  IADD3 R6, P1, R172, R2, RZ ;  /* 0x00000002ac067210 */ /* 0x001fca0007f3e0ff */
[----:B------:R-:W-:-:S05]  /*e340*/  IMAD.X R7, R208, 0x1, R0, P1 ;  /* 0x00000001d0077824 */ /* 0x000fca00008e0600 */
[----:B------:R0:W2:Y:S01]  /*e350*/  @!P0 LDG.E.U16 R13, desc[UR18][R6.64] ;  /* 0x00000012060d8981 */ /* 0x0000a2000c1e1500 */
[----:B------:R-:W-:Y:S02]  /*e360*/  PRMT R12, RZ, 0x7610, R12 ;  /* 0x00007610ff0c7816 */ /* 0x000fe4000000000c */
[----:B0-----:R-:W-:-:S05]  /*e370*/  IADD3 R6, P1, R167, R2, RZ ;  /* 0x00000002a7067210 */ /* 0x001fca0007f3e0ff */
[----:B------:R-:W-:-:S05]  /*e380*/  IMAD.X R7, R207, 0x1, R0, P1 ;  /* 0x00000001cf077824 */ /* 0x000fca00008e0600 */
[----:B------:R3:W2:Y:S01]  /*e390*/  @!P0 LDG.E.U16 R12, desc[UR18][R6.64] ;  /* 0x00000012060c8981 */ /* 0x0006a2000c1e1500 */
[----:B------:R-:W-:Y:S02]  /*e3a0*/  PRMT R11, RZ, 0x7610, R11 ;  /* 0x00007610ff0b7816 */ /* 0x000fe4000000000b */
[----:B------:R-:W-:Y:S02]  /*e3b0*/  PRMT R9, RZ, 0x7610, R9 ;  /* 0x00007610ff097816 */ /* 0x000fe40000000009 */
[----:B------:R-:W-:Y:S01]  /*e3c0*/  PRMT R8, RZ, 0x7610, R8 ;  /* 0x00007610ff087816 */ /* 0x000fe20000000008 */
[----:B------:R0:W-:Y:S02]  /*e3d0*/  STS.U16 [R127+UR16+0x2300], R160 ;  /* 0x002300a07f007988 */ /* 0x0001e40008000410 */
[----:B0-----:R-:W-:Y:S02]  /*e3e0*/  PRMT R160, RZ, 0x7610, R160 ;  /* 0x00007610ffa07816 */ /* 0x001fe400000000a0 */
[----:B------:R0:W-:Y:S02]  /*e3f0*/  STS.U16 [R127+UR16+0x2500], R159 ;  /* 0x0025009f7f007988 */ /* 0x0001e40008000410 */
[----:B0-----:R-:W-:-:S02]  /*e400*/  PRMT R159, RZ, 0x7610, R159 ;  /* 0x00007610ff9f7816 */ /* 0x001fc4000000009f */
[----:B------:R0:W-:Y:S02]  /*e410*/  STS.U16 [R127+UR16+0x2700], R158 ;  /* 0x0027009e7f007988 */ /* 0x0001e40008000410 */
[----:B0-----:R-:W-:Y:S02]  /*e420*/  PRMT R158, RZ, 0x7610, R158 ;  /* 0x00007610ff9e7816 */ /* 0x001fe4000000009e */
[----:B------:R0:W-:Y:S02]  /*e430*/  STS.U16 [R127+UR16+0x2900], R157 ;  /* 0x0029009d7f007988 */ /* 0x0001e40008000410 */
[----:B0-----:R-:W-:Y:S02]  /*e440*/  PRMT R157, RZ, 0x7610, R157 ;  /* 0x00007610ff9d7816 */ /* 0x001fe4000000009d */
[----:B------:R0:W-:Y:S02]  /*e450*/  STS.U16 [R127+UR16+0x2b00], R156 ;  /* 0x002b009c7f007988 */ /* 0x0001e40008000410 */
[----:B0-----:R-:W-:-:S02]  /*e460*/  PRMT R156, RZ, 0x7610, R156 ;  /* 0x00007610ff9c7816 */ /* 0x001fc4000000009c */
        /* <DEDUP_REMOVED lines=83> */
[----:B----4-:R0:W-:Y:S04]  /*e9a0*/  STS.U16 [R127+UR16+0x4500], R15 ;  /* 0x0045000f7f007988 */ /* 0x0101e80008000410 */
[----:B------:R1:W4:Y:S01]  /*e9b0*/  @!P0 LDG.E.U16 R16, desc[UR18][R6.64] ;  /* 0x0000001206108981 */ /* 0x000322000c1e1500 */
[----:B0-----:R-:W-:Y:S02]  /*e9c0*/  PRMT R15, RZ, 0x7610, R15 ;  /* 0x00007610ff0f7816 */ /* 0x001fe4000000000f */
[----:B-1----:R-:W-:-:S05]  /*e9d0*/  IADD3 R6, P1, R133, R2, RZ ;  /* 0x0000000285067210 */ /* 0x002fca0007f3e0ff */
[----:B------:R-:W-:Y:S01]  /*e9e0*/  IMAD.X R7, R132, 0x1, R0, P1 ;  /* 0x0000000184077824 */ /* 0x000fe200008e0600 */
[----:B--2---:R0:W-:Y:S04]  /*e9f0*/  STS.U16 [R127+UR16+0x4700], R14 ;  /* 0x0047000e7f007988 */ /* 0x0041e80008000410 */
[----:B------:R1:W2:Y:S01]  /*ea00*/  @!P0 LDG.E.U16 R15, desc[UR18][R6.64] ;  /* 0x00000012060f8981 */ /* 0x0002a2000c1e1500 */
[----:B0-----:R-:W-:Y:S02]  /*ea10*/  PRMT R14, RZ, 0x7610, R14 ;  /* 0x00007610ff0e7816 */ /* 0x001fe4000000000e */
[----:B-1----:R-:W-:-:S05]  /*ea20*/  IADD3 R6, P1, R131, R2, RZ ;  /* 0x0000000283067210 */ /* 0x002fca0007f3e0ff */
[----:B------:R-:W-:Y:S01]  /*ea30*/  IMAD.X R7, R130, 0x1, R0, P1 ;  /* 0x0000000182077824 */ /* 0x000fe200008e0600 */
[----:B------:R0:W-:Y:S04]  /*ea40*/  STS.U16 [R127+UR16+0x4900], R13 ;  /* 0x0049000d7f007988 */ /* 0x0001e80008000410 */
        /* <DEDUP_REMOVED lines=9> */
[----:B---3--:R0:W-:Y:S04]  /*eae0*/  STS.U16 [R127+UR16+0x4d00], R11 ;  /* 0x004d000b7f007988 */ /* 0x0081e80008000410 */
[----:B------:R1:W3:Y:S01]  /*eaf0*/  @!P0 LDG.E.U16 R12, desc[UR18][R6.64] ;  /* 0x00000012060c8981 */ /* 0x0002e2000c1e1500 */
[----:B0-----:R-:W-:Y:S02]  /*eb00*/  PRMT R11, RZ, 0x7610, R11 ;  /* 0x00007610ff0b7816 */ /* 0x001fe4000000000b */
[----:B-1----:R-:W-:-:S05]  /*eb10*/  IADD3 R6, P1, R128, R2, RZ ;  /* 0x0000000280067210 */ /* 0x002fca0007f3e0ff */
[----:B------:R-:W-:-:S05]  /*eb20*/  IMAD.X R7, R247, 0x1, R0, P1 ;  /* 0x00000001f7077824 */ /* 0x000fca00008e0600 */
[----:B------:R0:W3:Y:S02]  /*eb30*/  @!P0 LDG.E.U16 R11, desc[UR18][R6.64] ;  /* 0x00000012060b8981 */ /* 0x0000e4000c1e1500 */
[----:B0-----:R-:W-:Y:S02]  /*eb40*/  IMAD.MOV.U32 R6, RZ, RZ, R179 ;  /* 0x000000ffff067224 */ /* 0x001fe400078e00b3 */
[----:B------:R-:W0:Y:S01]  /*eb50*/  LDC R179, c[0x0][0x23c] ;  /* 0x00008f00ffb37b82 */ /* 0x000e220000000800 */
[----:B------:R-:W-:Y:S02]  /*eb60*/  IMAD.MOV.U32 R7, RZ, RZ, R245 ;  /* 0x000000ffff077224 */ /* 0x000fe400078e00f5 */
[----:B0-----:R-:W-:-:S04]  /*eb70*/  IMAD.SHL.U32 R179, R179, 0x20, RZ ;  /* 0x00000020b3b37824 */ /* 0x001fc800078e00ff */
[----:B------:R-:W-:-:S04]  /*eb80*/  IMAD.WIDE R6, R179, 0x2, R6 ;  /* 0x00000002b3067825 */ /* 0x000fc800078e0206 */
[----:B------:R-:W-:Y:S01]  /*eb90*/  IMAD.MOV.U32 R245, RZ, RZ, R7 ;  /* 0x000000fffff57224 */ /* 0x000fe200078e0007 */
[----:B------:R0:W-:Y:S02]  /*eba0*/  STL [R1+0x3e0], R6 ;  /* 0x0003e00601007387 */ /* 0x0001e40000100800 */
[----:B0-----:R-:W-:Y:S02]  /*ebb0*/  IMAD.MOV.U32 R6, RZ, RZ, R128 ;  /* 0x000000ffff067224 */ /* 0x001fe400078e0080 */
[----:B------:R-:W-:Y:S02]  /*ebc0*/  IMAD.MOV.U32 R7, RZ, RZ, R247 ;  /* 0x000000ffff077224 */ /* 0x000fe400078e00f7 */
[----:B------:R-:W-:-:S04]  /*ebd0*/  IMAD.WIDE R6, R179, 0x2, R6 ;  /* 0x00000002b3067825 */ /* 0x000fc800078e0206 */
[----:B------:R-:W-:Y:S01]  /*ebe0*/  IMAD.MOV.U32 R247, RZ, RZ, R7 ;  /* 0x000000fffff77224 */ /* 0x000fe200078e0007 */
[----:B------:R0:W-:Y:S04]  /*ebf0*/  STL [R1+0x3e4], R6 ;  /* 0x0003e40601007387 */ /* 0x0001e80000100800 */
[----:B------:R1:W-:Y:S01]  /*ec00*/  STS.U16 [R127+UR16+0x4f00], R9 ;  /* 0x004f00097f007988 */ /* 0x0003e20008000410 */
[----:B0-----:R-:W-:Y:S02]  /*ec10*/  IMAD.MOV.U32 R6, RZ, RZ, R129 ;  /* 0x000000ffff067224 */ /* 0x001fe400078e0081 */
[----:B------:R-:W-:Y:S01]  /*ec20*/  IMAD.MOV.U32 R7, RZ, RZ, R249 ;  /* 0x000000ffff077224 */ /* 0x000fe200078e00f9 */
[----:B------:R0:W-:Y:S01]  /*ec30*/  STS.U16 [R127+UR16+0x5100], R8 ;  /* 0x005100087f007988 */ /* 0x0001e20008000410 */
[----:B-1----:R-:W-:-:S02]  /*ec40*/  IMAD.MOV.U32 R9, RZ, RZ, R182 ;  /* 0x000000ffff097224 */ /* 0x002fc400078e00b6 */
[----:B------:R-:W-:-:S04]  /*ec50*/  IMAD.WIDE R6, R179, 0x2, R6 ;  /* 0x00000002b3067825 */ /* 0x000fc800078e0206 */
[----:B------:R-:W-:Y:S02]  /*ec60*/  IMAD.MOV.U32 R249, RZ, RZ, R7 ;  /* 0x000000fffff97224 */ /* 0x000fe400078e0007 */
[----:B0-----:R-:W-:Y:S01]  /*ec70*/  IMAD.MOV.U32 R8, RZ, RZ, R246 ;  /* 0x000000ffff087224 */ /* 0x001fe200078e00f6 */
[----:B------:R0:W-:Y:S03]  /*ec80*/  STL [R1+0x3e8], R6 ;  /* 0x0003e80601007387 */ /* 0x0001e60000100800 */
[----:B------:R-:W-:-:S04]  /*ec90*/  IMAD.WIDE R8, R179, 0x2, R8 ;  /* 0x00000002b3087825 */ /* 0x000fc800078e0208 */
[----:B------:R-:W-:Y:S02]  /*eca0*/  IMAD.MOV.U32 R246, RZ, RZ, R8 ;  /* 0x000000fffff67224 */ /* 0x000fe400078e0008 */
[----:B0-----:R-:W-:Y:S02]  /*ecb0*/  IMAD.MOV.U32 R6, RZ, RZ, R136 ;  /* 0x000000ffff067224 */ /* 0x001fe400078e0088 */
[----:B------:R-:W-:Y:S02]  /*ecc0*/  IMAD.MOV.U32 R7, RZ, RZ, R251 ;  /* 0x000000ffff077224 */ /* 0x000fe400078e00fb */
[----:B------:R-:W-:Y:S02]  /*ecd0*/  IMAD.MOV.U32 R182, RZ, RZ, R9 ;  /* 0x000000ffffb67224 */ /* 0x000fe400078e0009 */
[----:B------:R-:W-:-:S04]  /*ece0*/  IMAD.WIDE R6, R179, 0x2, R6 ;  /* 0x00000002b3067825 */ /* 0x000fc800078e0206 */
[----:B------:R-:W-:Y:S02]  /*ecf0*/  IMAD.MOV.U32 R8, RZ, RZ, R248 ;  /* 0x000000ffff087224 */ /* 0x000fe400078e00f8 */
[----:B------:R-:W-:Y:S01]  /*ed00*/  IMAD.MOV.U32 R9, RZ, RZ, R183 ;  /* 0x000000ffff097224 */ /* 0x000fe200078e00b7 */
[----:B------:R0:W-:Y:S01]  /*ed10*/  STL [R1+0x3ec], R6 ;  /* 0x0003ec0601007387 */ /* 0x0001e20000100800 */
[----:B------:R-:W-:-:S03]  /*ed20*/  IMAD.WIDE R8, R179, 0x2, R8 ;  /* 0x00000002b3087825 */ /* 0x000fc600078e0208 */
[----:B------:R-:W4:Y:S01]  /*ed30*/  LDL.LU R136, [R1+0x214] ;  /* 0x0002140001887983 */ /* 0x000f220000300800 */
[----:B------:R-:W-:Y:S02]  /*ed40*/  IMAD.MOV.U32 R248, RZ, RZ, R8 ;  /* 0x000000fffff87224 */ /* 0x000fe400078e0008 */
[----:B------:R-:W-:Y:S02]  /*ed50*/  IMAD.MOV.U32 R183, RZ, RZ, R9 ;  /* 0x000000ffffb77224 */ /* 0x000fe400078e0009 */
[----:B------:R-:W-:Y:S02]  /*ed60*/  IMAD.MOV.U32 R8, RZ, RZ, R250 ;  /* 0x000000ffff087224 */ /* 0x000fe400078e00fa */
[----:B------:R-:W-:Y:S02]  /*ed70*/  IMAD.MOV.U32 R9, RZ, RZ, R184 ;  /* 0x000000ffff097224 */ /* 0x000fe400078e00b8 */
[----:B------:R-:W-:-:S04]  /*ed80*/  IMAD.WIDE R8, R179, 0x2, R8 ;  /* 0x00000002b3087825 */ /* 0x000fc800078e0208 */
[----:B------:R-:W-:Y:S02]  /*ed90*/  IMAD.MOV.U32 R251, RZ, RZ, R7 ;  /* 0x000000fffffb7224 */ /* 0x000fe400078e0007 */
[----:B------:R-:W-:Y:S02]  /*eda0*/  IMAD.MOV.U32 R250, RZ, RZ, R8 ;  /* 0x000000fffffa7224 */ /* 0x000fe400078e0008 */
[----:B------:R-:W-:Y:S02]  /*edb0*/  IMAD.MOV.U32 R184, RZ, RZ, R9 ;  /* 0x000000ffffb87224 */ /* 0x000fe400078e0009 */
[----:B0-----:R-:W-:Y:S02]  /*edc0*/  IMAD.MOV.U32 R6, RZ, RZ, R131 ;  /* 0x000000ffff067224 */ /* 0x001fe400078e0083 */
[----:B------:R-:W-:Y:S02]  /*edd0*/  IMAD.MOV.U32 R7, RZ, RZ, R130 ;  /* 0x000000ffff077224 */ /* 0x000fe400078e0082 */
[----:B------:R-:W-:-:S02]  /*ede0*/  IMAD.MOV.U32 R8, RZ, RZ, R252 ;  /* 0x000000ffff087224 */ /* 0x000fc400078e00fc */
[----:B------:R-:W-:Y:S02]  /*edf0*/  IMAD.MOV.U32 R9, RZ, RZ, R185 ;  /* 0x000000ffff097224 */ /* 0x000fe400078e00b9 */
[----:B------:R-:W-:-:S04]  /*ee00*/  IMAD.WIDE R6, R179, 0x2, R6 ;  /* 0x00000002b3067825 */ /* 0x000fc800078e0206 */
[----:B------:R-:W-:Y:S01]  /*ee10*/  IMAD.WIDE R8, R179, 0x2, R8 ;  /* 0x00000002b3087825 */ /* 0x000fe200078e0208 */
[----:B------:R0:W-:Y:S03]  /*ee20*/  STL [R1+0x3f0], R6 ;  /* 0x0003f00601007387 */ /* 0x0001e60000100800 */
[----:B------:R-:W-:Y:S01]  /*ee30*/  IMAD.MOV.U32 R252, RZ, RZ, R8 ;  /* 0x000000fffffc7224 */ /* 0x000fe200078e0008 */
[----:B------:R1:W-:Y:S01]  /*ee40*/  STL [R1+0x200], R7 ;  /* 0x0002000701007387 */ /* 0x0003e20000100800 */
[----:B------:R-:W-:-:S03]  /*ee50*/  IMAD.MOV.U32 R8, RZ, RZ, R178 ;  /* 0x000000ffff087224 */ /* 0x000fc600078e00b2 */
[----:B------:R-:W2:Y:S01]  /*ee60*/  LDL.LU R178, [R1+0x88c] ;  /* 0x00088c0001b27983 */ /* 0x000ea20000300800 */
[----:B------:R-:W-:Y:S02]  /*ee70*/  IMAD.MOV.U32 R185, RZ, RZ, R9 ;  /* 0x000000ffffb97224 */ /* 0x000fe400078e0009 */
[----:B------:R-:W-:Y:S02]  /*ee80*/  IMAD.MOV.U32 R9, RZ, RZ, R186 ;  /* 0x000000ffff097224 */ /* 0x000fe400078e00ba */
[----:B0-----:R-:W-:Y:S02]  /*ee90*/  IMAD.MOV.U32 R6, RZ, RZ, R133 ;  /* 0x000000ffff067224 */ /* 0x001fe400078e0085 */
[----:B-1----:R-:W-:Y:S02]  /*eea0*/  IMAD.MOV.U32 R7, RZ, RZ, R132 ;  /* 0x000000ffff077224 */ /* 0x002fe400078e0084 */
[----:B------:R-:W-:-:S04]  /*eeb0*/  IMAD.WIDE R8, R179, 0x2, R8 ;  /* 0x00000002b3087825 */ /* 0x000fc800078e0208 */
[----:B------:R-:W-:Y:S01]  /*eec0*/  IMAD.WIDE R6, R179, 0x2, R6 ;  /* 0x00000002b3067825 */ /* 0x000fe200078e0206 */
[----:B------:R0:W-:Y:S03]  /*eed0*/  STL [R1+0x204], R8 ;  /* 0x0002040801007387 */ /* 0x0001e60000100800 */
[----:B------:R-:W-:Y:S01]  /*eee0*/  IMAD.MOV.U32 R186, RZ, RZ, R9 ;  /* 0x000000ffffba7224 */ /* 0x000fe200078e0009 */
[----:B------:R1:W-:Y:S04]  /*eef0*/  STL [R1+0x3f4], R6 ;  /* 0x0003f40601007387 */ /* 0x0003e80000100800 */
[----:B------:R1:W-:Y:S01]  /*ef00*/  STL [R1+0x208], R7 ;  /* 0x0002080701007387 */ /* 0x0003e20000100800 */
[----:B0-----:R-:W-:-:S02]  /*ef10*/  IMAD.MOV.U32 R8, RZ, RZ, R191 ;  /* 0x000000ffff087224 */ /* 0x001fc400078e00bf */
[----:B------:R-:W-:Y:S01]  /*ef20*/  IMAD.MOV.U32 R9, RZ, RZ, R187 ;  /* 0x000000ffff097224 */ /* 0x000fe200078e00bb */
[----:B------:R-:W3:Y:S01]  /*ef30*/  LDL.LU R191, [R1+0x888] ;  /* 0x0008880001bf7983 */ /* 0x000ee20000300800 */
[----:B-1----:R-:W-:Y:S02]  /*ef40*/  IMAD.MOV.U32 R6, RZ, RZ, R135 ;  /* 0x000000ffff067224 */ /* 0x002fe400078e0087 */
[----:B------:R-:W-:Y:S02]  /*ef50*/  IMAD.MOV.U32 R7, RZ, RZ, R134 ;  /* 0x000000ffff077224 */ /* 0x000fe400078e0086 */
[----:B------:R-:W-:-:S04]  /*ef60*/  IMAD.WIDE R8, R179, 0x2, R8 ;  /* 0x00000002b3087825 */ /* 0x000fc800078e0208 */
[----:B------:R-:W-:Y:S01]  /*ef70*/  IMAD.WIDE R6, R179, 0x2, R6 ;  /* 0x00000002b3067825 */ /* 0x000fe200078e0206 */
[----:B------:R-:W-:Y:S03]  /*ef80*/  STL [R1+0x20c], R8 ;  /* 0x00020c0801007387 */ /* 0x000fe60000100800 */
[----:B------:R-:W-:Y:S01]  /*ef90*/  IMAD.MOV.U32 R187, RZ, RZ, R9 ;  /* 0x000000ffffbb7224 */ /* 0x000fe200078e0009 */
[----:B------:R0:W-:Y:S04]  /*efa0*/  STL [R1+0x3f8], R6 ;  /* 0x0003f80601007387 */ /* 0x0001e80000100800 */
[----:B------:R1:W-:Y:S01]  /*efb0*/  STL [R1+0x210], R7 ;  /* 0x0002100701007387 */ /* 0x0003e20000100800 */
[----:B------:R-:W-:-:S02]  /*efc0*/  IMAD.MOV.U32 R9, RZ, RZ, R188 ;  /* 0x000000ffff097224 */ /* 0x000fc400078e00bc */
[----:B0-----:R-:W-:Y:S02]  /*efd0*/  IMAD.MOV.U32 R6, RZ, RZ, R142 ;  /* 0x000000ffff067224 */ /* 0x001fe400078e008e */
[----:B-1----:R-:W-:Y:S02]  /*efe0*/  IMAD.MOV.U32 R7, RZ, RZ, R137 ;  /* 0x000000ffff077224 */ /* 0x002fe400078e0089 */
[----:B------:R-:W-:-:S04]  /*eff0*/  IMAD.WIDE R6, R179, 0x2, R6 ;  /* 0x00000002b3067825 */ /* 0x000fc800078e0206 */
[----:B----4-:R-:W-:-:S04]  /*f000*/  IMAD.MOV.U32 R8, RZ, RZ, R136 ;  /* 0x000000ffff087224 */ /* 0x010fc800078e0088 */
[----:B------:R-:W-:-:S05]  /*f010*/  IMAD.WIDE R8, R179, 0x2, R8 ;  /* 0x00000002b3087825 */ /* 0x000fca00078e0208 */
[----:B------:R0:W-:Y:S01]  /*f020*/  STL [R1+0x214], R8 ;  /* 0x0002140801007387 */ /* 0x0001e20000100800 */
[----:B------:R-:W-:-:S03]  /*f030*/  IMAD.MOV.U32 R188, RZ, RZ, R9 ;  /* 0x000000ffffbc7224 */ /* 0x000fc600078e0009 */
[----:B------:R-:W4:Y:S04]  /*f040*/  LDL.LU R142, [R1+0x22c] ;  /* 0x00022c00018e7983 */ /* 0x000f280000300800 */
[----:B------:R1:W-:Y:S04]  /*f050*/  STL [R1+0x3fc], R6 ;  /* 0x0003fc0601007387 */ /* 0x0003e80000100800 */
[----:B------:R1:W-:Y:S01]  /*f060*/  STL [R1+0x218], R7 ;  /* 0x0002180701007387 */ /* 0x0003e20000100800 */
[----:B0-----:R-:W-:Y:S02]  /*f070*/  IMAD.MOV.U32 R8, RZ, RZ, R192 ;  /* 0x000000ffff087224 */ /* 0x001fe400078e00c0 */
[----:B------:R-:W-:Y:S01]  /*f080*/  IMAD.MOV.U32 R9, RZ, RZ, R189 ;  /* 0x000000ffff097224 */ /* 0x000fe200078e00bd */
[----:B------:R-:W4:Y:S01]  /*f090*/  LDL.LU R192, [R1+0x884] ;  /* 0x0008840001c07983 */ /* 0x000f220000300800 */
[----:B-1----:R-:W-:-:S02]  /*f0a0*/  IMAD.MOV.U32 R6, RZ, RZ, R139 ;  /* 0x000000ffff067224 */ /* 0x002fc400078e008b */
[----:B------:R-:W-:Y:S02]  /*f0b0*/  IMAD.MOV.U32 R7, RZ, RZ, R138 ;  /* 0x000000ffff077224 */ /* 0x000fe400078e008a */
[----:B------:R-:W-:-:S04]  /*f0c0*/  IMAD.WIDE R8, R179, 0x2, R8 ;  /* 0x00000002b3087825 */ /* 0x000fc800078e0208 */
[----:B------:R-:W-:Y:S01]  /*f0d0*/  IMAD.WIDE R6, R179, 0x2, R6 ;  /* 0x00000002b3067825 */ /* 0x000fe200078e0206 */
[----:B------:R2:W-:Y:S04]  /*f0e0*/  STL [R1+0x21c], R8 ;  /* 0x00021c0801007387 */ /* 0x0005e80000100800 */
[----:B------:R0:W-:Y:S04]  /*f0f0*/  STL [R1+0x400], R6 ;  /* 0x0004000601007387 */ /* 0x0001e80000100800 */
[----:B------:R1:W-:Y:S01]  /*f100*/  STL [R1+0x220], R7 ;  /* 0x0002200701007387 */ /* 0x0003e20000100800 */
[----:B--2---:R-:W-:-:S03]  /*f110*/  IMAD.MOV.U32 R8, RZ, RZ, R178 ;  /* 0x000000ffff087224 */ /* 0x004fc600078e00b2 */
[----:B------:R-:W2:Y:S01]  /*f120*/  LDL.LU R178, [R1+0x880] ;  /* 0x0008800001b27983 */ /* 0x000ea20000300800 */
[----:B------:R-:W-:Y:S02]  /*f130*/  IMAD.MOV.U32 R189, RZ, RZ, R9 ;  /* 0x000000ffffbd7224 */ /* 0x000fe400078e0009 */
[----:B------:R-:W-:Y:S02]  /*f140*/  IMAD.MOV.U32 R9, RZ, RZ, R190 ;  /* 0x000000ffff097224 */ /* 0x000fe400078e00be */
[----:B0-----:R-:W-:Y:S02]  /*f150*/  IMAD.MOV.U32 R6, RZ, RZ, R141 ;  /* 0x000000ffff067224 */ /* 0x001fe400078e008d */
[----:B-1----:R-:W-:Y:S02]  /*f160*/  IMAD.MOV.U32 R7, RZ, RZ, R140 ;  /* 0x000000ffff077224 */ /* 0x002fe400078e008c */
[----:B------:R-:W-:-:S04]  /*f170*/  IMAD.WIDE R8, R179, 0x2, R8 ;  /* 0x00000002b3087825 */ /* 0x000fc800078e0208 */
[----:B------:R-:W-:Y:S01]  /*f180*/  IMAD.WIDE R6, R179, 0x2, R6 ;  /* 0x00000002b3067825 */ /* 0x000fe200078e0206 */
[----:B------:R-:W-:Y:S03]  /*f190*/  STL [R1+0x224], R8 ;  /* 0x0002240801007387 */ /* 0x000fe60000100800 */
[----:B------:R-:W-:Y:S01]  /*f1a0*/  IMAD.MOV.U32 R190, RZ, RZ, R9 ;  /* 0x000000ffffbe7224 */ /* 0x000fe200078e0009 */
[----:B------:R0:W-:Y:S04]  /*f1b0*/  STL [R1+0x404], R6 ;  /* 0x0004040601007387 */ /* 0x0001e80000100800 */
[----:B------:R1:W-:Y:S01]  /*f1c0*/  STL [R1+0x228], R7 ;  /* 0x0002280701007387 */ /* 0x0003e20000100800 */
[----:B---3--:R-:W-:-:S02]  /*f1d0*/  IMAD.MOV.U32 R9, RZ, RZ, R191 ;  /* 0x000000ffff097224 */ /* 0x008fc400078e00bf */
[----:B0-----:R-:W-:Y:S02]  /*f1e0*/  IMAD.MOV.U32 R6, RZ, RZ, R144 ;  /* 0x000000ffff067224 */ /* 0x001fe400078e0090 */
[----:B-1----:R-:W-:Y:S02]  /*f1f0*/  IMAD.MOV.U32 R7, RZ, RZ, R143 ;  /* 0x000000ffff077224 */ /* 0x002fe400078e008f */
[----:B------:R-:W-:-:S04]  /*f200*/  IMAD.WIDE R6, R179, 0x2, R6 ;  /* 0x00000002b3067825 */ /* 0x000fc800078e0206 */
[----:B----4-:R-:W-:-:S04]  /*f210*/  IMAD.MOV.U32 R8, RZ, RZ, R142 ;  /* 0x000000ffff087224 */ /* 0x010fc800078e008e */
[----:B------:R-:W-:-:S05]  /*f220*/  IMAD.WIDE R8, R179, 0x2, R8 ;  /* 0x00000002b3087825 */ /* 0x000fca00078e0208 */
        /* <DEDUP_REMOVED lines=11> */
[----:B------:R0:W-:Y:S04]  /*f2e0*/  STL [R1+0x234], R8 ;  /* 0x0002340801007387 */ /* 0x0001e80000100800 */
[----:B------:R1:W-:Y:S04]  /*f2f0*/  STL [R1+0x40c], R6 ;  /* 0x00040c0601007387 */ /* 0x0003e80000100800 */
[----:B------:R-:W3:Y:S04]  /*f300*/  LDL.LU.64 R24, [R1] ;  /* 0x0000000001187983 */ /* 0x000ee80000300a00 */
[----:B------:R-:W3:Y:S04]  /*f310*/  LDL.LU.64 R26, [R1+0x8] ;  /* 0x00000800011a7983 */ /* 0x000ee80000300a00 */
        /* <DEDUP_REMOVED lines=54> */
[----:B------:R-:W3:Y:S01]  /*f680*/  LDL.LU.64 R136, [R1+0x1c0] ;  /* 0x0001c00001887983 */ /* 0x000ee20000300a00 */
[----:B------:R-:W-:-:S03]  /*f690*/  IMAD.MOV.U32 R192, RZ, RZ, R9 ;  /* 0x000000ffffc07224 */ /* 0x000fc600078e0009 */
[----:B------:R-:W3:Y:S01]  /*f6a0*/  LDL.LU.64 R138, [R1+0x1c8] ;  /* 0x0001c800018a7983 */ /* 0x000ee20000300a00 */
[----:B------:R-:W-:Y:S01]  /*f6b0*/  IMAD.MOV.U32 R165, RZ, RZ, R147 ;  /* 0x000000ffffa57224 */ /* 0x000fe200078e0093 */
[----:B------:R-:W-:Y:S02]  /*f6c0*/  LOP3.LUT R179, R3, 0x20, RZ, 0x3c, !PT ;  /* 0x0000002003b37812 */ /* 0x000fe400078e3cff */
[----:B------:R-:W3:Y:S01]  /*f6d0*/  LDL.LU.64 R140, [R1+0x1d0] ;  /* 0x0001d000018c7983 */ /* 0x000ee20000300a00 */
[----:B0-----:R-:W-:-:S03]  /*f6e0*/  IMAD.MOV.U32 R8, RZ, RZ, R148 ;  /* 0x000000ffff087224 */ /* 0x001fc600078e0094 */
[----:B------:R-:W3:Y:S01]  /*f6f0*/  LDL.LU.64 R142, [R1+0x1d8] ;  /* 0x0001d800018e7983 */ /* 0x000ee20000300a00 */
[----:B------:R-:W-:-:S03]  /*f700*/  IMAD.MOV.U32 R9, RZ, RZ, R149 ;  /* 0x000000ffff097224 */ /* 0x000fc600078e0095 */
[----:B------:R-:W3:Y:S01]  /*f710*/  LDL.LU.64 R144, [R1+0x1e0] ;  /* 0x0001e00001907983 */ /* 0x000ee20000300a00 */
[----:B------:R-:W-:Y:S02]  /*f720*/  IMAD.MOV.U32 R163, RZ, RZ, R150 ;  /* 0x000000ffffa37224 */ /* 0x000fe400078e0096 */
[----:B------:R-:W-:Y:S01]  /*f730*/  IMAD.MOV.U32 R162, RZ, RZ, R151 ;  /* 0x000000ffffa27224 */ /* 0x000fe200078e0097 */
[----:B------:R-:W3:Y:S04]  /*f740*/  LDL.LU.64 R146, [R1+0x1e8] ;  /* 0x0001e80001927983 */ /* 0x000ee80000300a00 */
[----:B------:R-:W3:Y:S04]  /*f750*/  LDL.LU.64 R148, [R1+0x1f0] ;  /* 0x0001f00001947983 */ /* 0x000ee80000300a00 */
[----:B------:R-:W3:Y:S04]  /*f760*/  LDL.LU.64 R150, [R1+0x1f8] ;  /* 0x0001f80001967983 */ /* 0x000ee80000300a00 */
[----:B------:R0:W-:Y:S04]  /*f770*/  STL [R1+0x238], R7 ;  /* 0x0002380701007387 */ /* 0x0001e80000100800 */
[----:B-1----:R-:W4:Y:S04]  /*f780*/  LDL.LU R6, [R1+0x23c] ;  /* 0x00023c0001067983 */ /* 0x002f280000300800 */
[----:B0-----:R-:W4:Y:S04]  /*f790*/  LDL.LU R7, [R1+0x410] ;  /* 0x0004100001077983 */ /* 0x001f280000300800 */
[----:B--2---:R0:W-:Y:S04]  /*f7a0*/  STS.U16 [R179+UR16+0x7f00], R178 ;  /* 0x007f00b2b3007988 */ /* 0x0041e80008000410 */
[----:B------:R1:W-:Y:S04]  /*f7b0*/  STS.U16 [R179+UR16+0x5300], R160 ;  /* 0x005300a0b3007988 */ /* 0x0003e80008000410 */
[----:B------:R2:W-:Y:S04]  /*f7c0*/  STS.U16 [R179+UR16+0x5500], R159 ;  /* 0x0055009fb3007988 */ /* 0x0005e80008000410 */
[----:B0-----:R-:W3:Y:S04]  /*f7d0*/  LDL.LU R178, [R1+0x440] ;  /* 0x0004400001b27983 */ /* 0x001ee80000300800 */
[----:B-1----:R-:W3:Y:S04]  /*f7e0*/  LDL.LU R160, [R1+0x29c] ;  /* 0x00029c0001a07983 */ /* 0x002ee80000300800 */
[----:B------:R0:W-:Y:S04]  /*f7f0*/  STS.U16 [R179+UR16+0x5700], R158 ;  /* 0x0057009eb3007988 */ /* 0x0001e80008000410 */
[----:B--2---:R-:W2:Y:S04]  /*f800*/  LDL.LU R159, [R1+0x434] ;  /* 0x00043400019f7983 */ /* 0x004ea80000300800 */
[----:B------:R1:W-:Y:S04]  /*f810*/  STS.U16 [R179+UR16+0x5900], R157 ;  /* 0x0059009db3007988 */ /* 0x0003e80008000410 */
[----:B0-----:R-:W3:Y:S04]  /*f820*/  LDL.LU R158, [R1+0x430] ;  /* 0x00043000019e7983 */ /* 0x001ee80000300800 */
[----:B------:R0:W-:Y:S04]  /*f830*/  STS.U16 [R179+UR16+0x5b00], R156 ;  /* 0x005b009cb3007988 */ /* 0x0001e80008000410 */
[----:B-1----:R-:W2:Y:S04]  /*f840*/  LDL.LU R157, [R1+0x28c] ;  /* 0x00028c00019d7983 */ /* 0x002ea80000300800 */
[----:B------:R1:W-:Y:S01]  /*f850*/  STS.U16 [R179+UR16+0x5d00], R155 ;  /* 0x005d009bb3007988 */ /* 0x0003e20008000410 */
[----:B0-----:R-:W-:-:S03]  /*f860*/  IMAD.MOV.U32 R156, RZ, RZ, R227 ;  /* 0x000000ffff9c7224 */ /* 0x001fc600078e00e3 */
[----:B------:R-:W2:Y:S04]  /*f870*/  LDL.LU R227, [R1+0x878] ;  /* 0x0008780001e37983 */ /* 0x000ea80000300800 */
[----:B------:R0:W-:Y:S01]  /*f880*/  STS.U16 [R179+UR16+0x5f00], R154 ;  /* 0x005f009ab3007988 */ /* 0x0001e20008000410 */
[----:B-1----:R-:W-:-:S03]  /*f890*/  IMAD.MOV.U32 R155, RZ, RZ, R239 ;  /* 0x000000ffff9b7224 */ /* 0x002fc600078e00ef */
[----:B------:R-:W2:Y:S04]  /*f8a0*/  LDL.LU R239, [R1+0x874] ;  /* 0x0008740001ef7983 */ /* 0x000ea80000300800 */
[----:B------:R1:W-:Y:S04]  /*f8b0*/  STS.U16 [R179+UR16+0x6100], R153 ;  /* 0x00610099b3007988 */ /* 0x0003e80008000410 */
[----:B0-----:R-:W3:Y:S04]  /*f8c0*/  LDL.LU R154, [R1+0x264] ;  /* 0x00026400019a7983 */ /* 0x001ee80000300800 */
[----:B------:R0:W-:Y:S04]  /*f8d0*/  STS.U16 [R179+UR16+0x6300], R152 ;  /* 0x00630098b3007988 */ /* 0x0001e80008000410 */
[----:B-1----:R-:W2:Y:S04]  /*f8e0*/  LDL.LU R153, [R1+0x424] ;  /* 0x0004240001997983 */ /* 0x002ea80000300800 */
        /* <DEDUP_REMOVED lines=14> */
[----:B-1----:R-:W2:Y:S04]  /*f9d0*/  LDL.LU R17, [R1+0x414] ;  /* 0x0004140001117983 */ /* 0x002ea80000300800 */
[----:B------:R0:W-:Y:S02]  /*f9e0*/  STS.U16 [R179+UR16+0x7300], R16 ;  /* 0x00730010b3007988 */ /* 0x0001e40008000410 */
[----:B0-----:R-:W0:Y:S01]  /*f9f0*/  LDC R179, c[0x0][0x23c] ;  /* 0x00008f00ffb37b82 */ /* 0x001e220000000800 */
[----:B------:R-:W-:-:S05]  /*fa00*/  LOP3.LUT R16, R3, 0x20, RZ, 0x3c, !PT ;  /* 0x0000002003107812 */ /* 0x000fca00078e3cff */
[----:B------:R3:W-:Y:S04]  /*fa10*/  STS.U16 [R16+UR16+0x7500], R15 ;  /* 0x0075000f10007988 */ /* 0x0007e80008000410 */
[----:B------:R-:W-:Y:S04]  /*fa20*/  STS.U16 [R16+UR16+0x7700], R14 ;  /* 0x0077000e10007988 */ /* 0x000fe80008000410 */
[----:B------:R-:W-:Y:S04]  /*fa30*/  STS.U16 [R16+UR16+0x7900], R13 ;  /* 0x0079000d10007988 */ /* 0x000fe80008000410 */
[----:B------:R-:W-:Y:S01]  /*fa40*/  STS.U16 [R16+UR16+0x7b00], R12 ;  /* 0x007b000c10007988 */ /* 0x000fe20008000410 */
[----:B0-----:R-:W-:-:S03]  /*fa50*/  IMAD.SHL.U32 R179, R179, 0x20, RZ ;  /* 0x00000020b3b37824 */ /* 0x001fc600078e00ff */
[----:B------:R2:W-:Y:S01]  /*fa60*/  STS.U16 [R16+UR16+0x7d00], R11 ;  /* 0x007d000b10007988 */ /* 0x0005e20008000410 */
[----:B------:R0:W-:Y:S06]  /*fa70*/  MEMBAR.ALL.CTA ;  /* 0x0000000000007992 */ /* 0x0001ec0000008000 */
[----:B0-----:R-:W0:Y:S02]  /*fa80*/  FENCE.VIEW.ASYNC.S ;  /* 0x00000000000073c6 */ /* 0x001e240000000000 */
[----:B0-----:R-:W-:Y:S01]  /*fa90*/  BAR.SYNC.DEFER_BLOCKING 0x0 ;  /* 0x0000000000007b1d */ /* 0x001fe20000010000 */
[----:B----4-:R-:W-:-:S04]  /*faa0*/  LOP3.LUT R7, R7, R6, RZ, 0x3c, !PT ;  /* 0x0000000607077212 */ /* 0x010fc800078e3cff */
[----:B------:R-:W-:-:S04]  /*fab0*/  LOP3.LUT R6, R7, R6, RZ, 0x3c, !PT ;  /* 0x0000000607067212 */ /* 0x000fc800078e3cff */
[----:B------:R-:W-:-:S03]  /*fac0*/  LOP3.LUT R7, R7, R6, RZ, 0x3c, !PT ;  /* 0x0000000607077212 */ /* 0x000fc600078e3cff */
[----:B------:R-:W-:-:S05]  /*fad0*/  IMAD.WIDE R6, R179, 0x2, R6 ;  /* 0x00000002b3067825 */ /* 0x000fca00078e0206 */
[----:B------:R0:W-:Y:S04]  /*fae0*/  STL [R1+0x410], R6 ;  /* 0x0004100601007387 */ /* 0x0001e80000100800 */
[----:B------:R1:W-:Y:S01]  /*faf0*/  STL [R1+0x23c], R7 ;  /* 0x00023c0701007387 */ /* 0x0003e20000100800 */
[----:B---3--:R-:W-:Y:S02]  /*fb00*/  IMAD.MOV.U32 R15, RZ, RZ, R18 ;  /* 0x000000ffff0f7224 */ /* 0x008fe400078e0012 */
[----:B------:R-:W-:Y:S02]  /*fb10*/  IMAD.MOV.U32 R18, RZ, RZ, R20 ;  /* 0x000000ffff127224 */ /* 0x000fe400078e0014 */
[----:B------:R-:W-:Y:S02]  /*fb20*/  IMAD.MOV.U32 R20, RZ, RZ, R22 ;  /* 0x000000ffff147224 */ /* 0x000fe400078e0016 */
[----:B--2---:R-:W-:-:S02]  /*fb30*/  IMAD.MOV.U32 R16, RZ, RZ, R17 ;  /* 0x000000ffff107224 */ /* 0x004fc400078e0011 */
[----:B------:R-:W-:Y:S02]  /*fb40*/  IMAD.MOV.U32 R17, RZ, RZ, R19 ;  /* 0x000000ffff117224 */ /* 0x000fe400078e0013 */
[----:B------:R-:W-:Y:S02]  /*fb50*/  IMAD.MOV.U32 R19, RZ, RZ, R21 ;  /* 0x000000ffff137224 */ /* 0x000fe400078e0015 */
[----:B------:R-:W-:Y:S02]  /*fb60*/  IMAD.MOV.U32 R21, RZ, RZ, R23 ;  /* 0x000000ffff157224 */ /* 0x000fe400078e0017 */
[----:B------:R-:W-:Y:S02]  /*fb70*/  IMAD.MOV.U32 R22, RZ, RZ, R152 ;  /* 0x000000ffff167224 */ /* 0x000fe400078e0098 */
[----:B------:R-:W-:Y:S02]  /*fb80*/  IMAD.MOV.U32 R23, RZ, RZ, R153 ;  /* 0x000000ffff177224 */ /* 0x000fe400078e0099 */
[----:B------:R-:W-:-:S02]  /*fb90*/  IMAD.MOV.U32 R152, RZ, RZ, R154 ;  /* 0x000000ffff987224 */ /* 0x000fc400078e009a */
[----:B------:R-:W-:Y:S02]  /*fba0*/  IMAD.MOV.U32 R153, RZ, RZ, R8 ;  /* 0x000000ffff997224 */ /* 0x000fe400078e0008 */
[----:B------:R-:W-:Y:S02]  /*fbb0*/  IMAD.MOV.U32 R154, RZ, RZ, R9 ;  /* 0x000000ffff9a7224 */ /* 0x000fe400078e0009 */
[----:B------:R-:W-:Y:S02]  /*fbc0*/  IMAD.MOV.U32 R8, RZ, RZ, R228 ;  /* 0x000000ffff087224 */ /* 0x000fe400078e00e4 */
[----:B------:R-:W-:Y:S01]  /*fbd0*/  IMAD.MOV.U32 R9, RZ, RZ, R193 ;  /* 0x000000ffff097224 */ /* 0x000fe200078e00c1 */
[----:B------:R-:W2:Y:S01]  /*fbe0*/  LDL.LU R228, [R1+0x870] ;  /* 0x0008700001e47983 */ /* 0x000ea20000300800 */
[----:B0-----:R-:W-:Y:S02]  /*fbf0*/  IMAD.MOV.U32 R6, RZ, RZ, R16 ;  /* 0x000000ffff067224 */ /* 0x001fe400078e0010 */
[----:B-1----:R-:W-:-:S02]  /*fc00*/  IMAD.MOV.U32 R7, RZ, RZ, R15 ;  /* 0x000000ffff077224 */ /* 0x002fc400078e000f */
[----:B------:R-:W-:-:S04]  /*fc10*/  IMAD.WIDE R8, R179, 0x2, R8 ;  /* 0x00000002b3087825 */ /* 0x000fc800078e0208 */
[----:B------:R-:W-:Y:S01]  /*fc20*/  IMAD.WIDE R6, R179, 0x2, R6 ;  /* 0x00000002b3067825 */ /* 0x000fe200078e0206 */
[----:B------:R0:W-:Y:S03]  /*fc30*/  STL [R1+0x240], R8 ;  /* 0x0002400801007387 */ /* 0x0001e60000100800 */
[----:B------:R-:W-:Y:S02]  /*fc40*/  IMAD.MOV.U32 R16, RZ, RZ, R17 ;  /* 0x000000ffff107224 */ /* 0x000fe400078e0011 */
[----:B------:R-:W-:Y:S02]  /*fc50*/  IMAD.MOV.U32 R17, RZ, RZ, R19 ;  /* 0x000000ffff117224 */ /* 0x000fe400078e0013 */
[----:B------:R-:W-:Y:S01]  /*fc60*/  IMAD.MOV.U32 R19, RZ, RZ, R21 ;  /* 0x000000ffff137224 */ /* 0x000fe200078e0015 */
[----:B------:R1:W-:Y:S01]  /*fc70*/  STL [R1+0x414], R6 ;  /* 0x0004140601007387 */ /* 0x0003e20000100800 */
[----:B------:R-:W-:-:S02]  /*fc80*/  IMAD.MOV.U32 R21, RZ, RZ, R23 ;  /* 0x000000ffff157224 */ /* 0x000fc400078e0017 */
[----:B------:R-:W-:Y:S01]  /*fc90*/  IMAD.MOV.U32 R23, RZ, RZ, R153 ;  /* 0x000000ffff177224 */ /* 0x000fe200078e0099 */
[----:B------:R3:W-:Y:S01]  /*fca0*/  STL [R1+0x244], R7 ;  /* 0x0002440701007387 */ /* 0x0007e20000100800 */
[----:B------:R-:W-:-:S03]  /*fcb0*/  IMAD.MOV.U32 R153, RZ, RZ, R155 ;  /* 0x000000ffff997224 */ /* 0x000fc600078e009b */
[----:B------:R-:W4:Y:S01]  /*fcc0*/  LDL.LU R155, [R1+0x274] ;  /* 0x00027400019b7983 */ /* 0x000f220000300800 */
[----:B------:R-:W-:Y:S02]  /*fcd0*/  IMAD.MOV.U32 R15, RZ, RZ, R18 ;  /* 0x000000ffff0f7224 */ /* 0x000fe400078e0012 */
[----:B------:R-:W-:Y:S02]  /*fce0*/  IMAD.MOV.U32 R193, RZ, RZ, R9 ;  /* 0x000000ffffc17224 */ /* 0x000fe400078e0009 */
[----:B0-----:R-:W-:Y:S02]  /*fcf0*/  IMAD.MOV.U32 R8, RZ, RZ, R4 ;  /* 0x000000ffff087224 */ /* 0x001fe400078e0004 */
[----:B------:R-:W-:Y:S02]  /*fd00*/  IMAD.MOV.U32 R9, RZ, RZ, R194 ;  /* 0x000000ffff097224 */ /* 0x000fe400078e00c2 */
[----:B-1----:R-:W-:Y:S02]  /*fd10*/  IMAD.MOV.U32 R6, RZ, RZ, R16 ;  /* 0x000000ffff067224 */ /* 0x002fe400078e0010 */
[----:B---3--:R-:W-:-:S02]  /*fd20*/  IMAD.MOV.U32 R7, RZ, RZ, R15 ;  /* 0x000000ffff077224 */ /* 0x008fc400078e000f */
[----:B------:R-:W-:Y:S02]  /*fd30*/  IMAD.MOV.U32 R18, RZ, RZ, R20 ;  /* 0x000000ffff127224 */ /* 0x000fe400078e0014 */
[----:B------:R-:W-:Y:S02]  /*fd40*/  IMAD.MOV.U32 R20, RZ, RZ, R22 ;  /* 0x000000ffff147224 */ /* 0x000fe400078e0016 */
[----:B------:R-:W-:Y:S02]  /*fd50*/  IMAD.MOV.U32 R22, RZ, RZ, R152 ;  /* 0x000000ffff167224 */ /* 0x000fe400078e0098 */
[----:B------:R-:W-:-:S04]  /*fd60*/  IMAD.WIDE R8, R179, 0x2, R8 ;  /* 0x00000002b3087825 */ /* 0x000fc800078e0208 */
[----:B------:R-:W-:Y:S02]  /*fd70*/  IMAD.MOV.U32 R152, RZ, RZ, R154 ;  /* 0x000000ffff987224 */ /* 0x000fe400078e009a */
[----:B------:R-:W-:-:S04]  /*fd80*/  IMAD.WIDE R6, R179, 0x2, R6 ;  /* 0x00000002b3067825 */ /* 0x000fc800078e0206 */
[----:B------:R-:W-:Y:S02]  /*fd90*/  IMAD.MOV.U32 R154, RZ, RZ, R169 ;  /* 0x000000ffff9a7224 */ /* 0x000fe400078e00a9 */
[----:B------:R-:W3:Y:S01]  /*fda0*/  LDL.LU R169, [R1+0x2b4] ;  /* 0x0002b40001a97983 */ /* 0x000ee20000300800 */
[----:B------:R-:W-:Y:S02]  /*fdb0*/  IMAD.MOV.U32 R16, RZ, RZ, R17 ;  /* 0x000000ffff107224 */ /* 0x000fe400078e0011 */
[----:B------:R-:W-:Y:S01]  /*fdc0*/  IMAD.MOV.U32 R15, RZ, RZ, R18 ;  /* 0x000000ffff0f7224 */ /* 0x000fe200078e0012 */
[----:B------:R-:W2:Y:S01]  /*fdd0*/  LDL.LU R4, [R1+0x86c] ;  /* 0x00086c0001047983 */ /* 0x000ea20000300800 */
[----:B------:R-:W-:-:S03]  /*fde0*/  IMAD.MOV.U32 R194, RZ, RZ, R9 ;  /* 0x000000ffffc27224 */ /* 0x000fc600078e0009 */
[----:B------:R0:W-:Y:S01]  /*fdf0*/  STL [R1+0x248], R8 ;  /* 0x0002480801007387 */ /* 0x0001e20000100800 */
[----:B------:R-:W-:-:S03]  /*fe00*/  IMAD.MOV.U32 R17, RZ, RZ, R19 ;  /* 0x000000ffff117224 */ /* 0x000fc600078e0013 */
[----:B------:R1:W-:Y:S01]  /*fe10*/  STL [R1+0x418], R6 ;  /* 0x0004180601007387 */ /* 0x0003e20000100800 */
[----:B------:R-:W-:-:S03]  /*fe20*/  IMAD.MOV.U32 R18, RZ, RZ, R20 ;  /* 0x000000ffff127224 */ /* 0x000fc600078e0014 */
[----:B------:R1:W-:Y:S01]  /*fe30*/  STL [R1+0x24c], R7 ;  /* 0x00024c0701007387 */ /* 0x0003e20000100800 */
[----:B------:R-:W-:Y:S02]  /*fe40*/  IMAD.MOV.U32 R19, RZ, RZ, R21 ;  /* 0x000000ffff137224 */ /* 0x000fe400078e0015 */
[----:B0-----:R-:W-:Y:S02]  /*fe50*/  IMAD.MOV.U32 R8, RZ, RZ, R240 ;  /* 0x000000ffff087224 */ /* 0x001fe400078e00f0 */
[----:B------:R-:W-:Y:S02]  /*fe60*/  IMAD.MOV.U32 R9, RZ, RZ, R195 ;  /* 0x000000ffff097224 */ /* 0x000fe400078e00c3 */
[----:B-1----:R-:W-:Y:S02]  /*fe70*/  IMAD.MOV.U32 R6, RZ, RZ, R16 ;  /* 0x000000ffff067224 */ /* 0x002fe400078e0010 */
[----:B------:R-:W-:Y:S02]  /*fe80*/  IMAD.MOV.U32 R7, RZ, RZ, R15 ;  /* 0x000000ffff077224 */ /* 0x000fe400078e000f */
[----:B------:R-:W-:-:S02]  /*fe90*/  IMAD.MOV.U32 R20, RZ, RZ, R22 ;  /* 0x000000ffff147224 */ /* 0x000fc400078e0016 */
[----:B------:R-:W-:Y:S02]  /*fea0*/  IMAD.MOV.U32 R21, RZ, RZ, R23 ;  /* 0x000000ffff157224 */ /* 0x000fe400078e0017 */
[----:B------:R-:W-:Y:S02]  /*feb0*/  IMAD.MOV.U32 R22, RZ, RZ, R152 ;  /* 0x000000ffff167224 */ /* 0x000fe400078e0098 */
[----:B------:R-:W-:Y:S02]  /*fec0*/  IMAD.MOV.U32 R23, RZ, RZ, R154 ;  /* 0x000000ffff177224 */ /* 0x000fe400078e009a */
[----:B------:R-:W-:-:S04]  /*fed0*/  IMAD.WIDE R8, R179, 0x2, R8 ;  /* 0x00000002b3087825 */ /* 0x000fc800078e0208 */
[----:B------:R-:W-:Y:S02]  /*fee0*/  IMAD.MOV.U32 R152, RZ, RZ, R153 ;  /* 0x000000ffff987224 */ /* 0x000fe400078e0099 */
[----:B------:R-:W-:Y:S02]  /*fef0*/  IMAD.MOV.U32 R154, RZ, RZ, R229 ;  /* 0x000000ffff9a7224 */ /* 0x000fe400078e00e5 */
[----:B------:R-:W-:Y:S01]  /*ff00*/  IMAD.WIDE R6, R179, 0x2, R6 ;  /* 0x00000002b3067825 */ /* 0x000fe200078e0206 */
[----:B------:R-:W2:Y:S03]  /*ff10*/  LDL.LU R229, [R1+0x868] ;  /* 0x0008680001e57983 */ /* 0x000ea60000300800 */
[----:B------:R-:W-:Y:S02]  /*ff20*/  IMAD.MOV.U32 R16, RZ, RZ, R17 ;  /* 0x000000ffff107224 */ /* 0x000fe400078e0011 */
[----:B------:R-:W-:-:S02]  /*ff30*/  IMAD.MOV.U32 R15, RZ, RZ, R18 ;  /* 0x000000ffff0f7224 */ /* 0x000fc400078e0012 */
        /* <DEDUP_REMOVED lines=8> */
[----:B----4-:R-:W-:Y:S02]  /*ffc0*/  IMAD.MOV.U32 R153, RZ, RZ, R155 ;  /* 0x000000ffff997224 */ /* 0x010fe400078e009b */
[----:B------:R-:W4:Y:S04]  /*ffd0*/  LDL.LU R155, [R1+0x438] ;  /* 0x00043800019b7983 */ /* 0x000f280000300800 */
[----:B------:R-:W2:Y:S04]  /*ffe0*/  LDL.LU R240, [R1+0x864] ;  /* 0x0008640001f07983 */ /* 0x000ea80000300800 */
[----:B------:R0:W-:Y:S01]  /*fff0*/  STL [R1+0x250], R8 ;  /* 0x0002500801007387 */ /* 0x0001e20000100800 */
[----:B------:R-:W-:-:S03]  /*10000*/  IMAD.MOV.U32 R22, RZ, RZ, R153 ;  /* 0x000000ffff167224 */ /* 0x000fc600078e0099 */
[----:B------:R1:W-:Y:S01]  /*10010*/  STL [R1+0x41c], R6 ;  /* 0x00041c0601007387 */ /* 0x0003e20000100800 */
[----:B------:R-:W-:-:S03]  /*10020*/  IMAD.MOV.U32 R153, RZ, RZ, R154 ;  /* 0x000000ffff997224 */ /* 0x000fc600078e009a */
[----:B------:R3:W-:Y:S01]  /*10030*/  STL [R1+0x254], R7 ;  /* 0x0002540701007387 */ /* 0x0007e20000100800 */
[----:B0-----:R-:W-:Y:S02]  /*10040*/  IMAD.MOV.U32 R8, RZ, RZ, R231 ;  /* 0x000000ffff087224 */ /* 0x001fe400078e00e7 */
[----:B------:R-:W-:Y:S02]  /*10050*/  IMAD.MOV.U32 R9, RZ, RZ, R196 ;  /* 0x000000ffff097224 */ /* 0x000fe400078e00c4 */
[----:B-1----:R-:W-:Y:S02]  /*10060*/  IMAD.MOV.U32 R6, RZ, RZ, R16 ;  /* 0x000000ffff067224 */ /* 0x002fe400078e0010 */
[----:B---3--:R-:W-:Y:S02]  /*10070*/  IMAD.MOV.U32 R7, RZ, RZ, R15 ;  /* 0x000000ffff077224 */ /* 0x008fe400078e000f */
[----:B------:R-:W-:Y:S02]  /*10080*/  IMAD.MOV.U32 R154, RZ, RZ, R157 ;  /* 0x000000ffff9a7224 */ /* 0x000fe400078e009d */
[----:B------:R-:W-:-:S04]  /*10090*/  IMAD.WIDE R8, R179, 0x2, R8 ;  /* 0x00000002b3087825 */ /* 0x000fc800078e0208 */
[----:B------:R-:W-:Y:S02]  /*100a0*/  IMAD.MOV.U32 R157, RZ, RZ, R162 ;  /* 0x000000ffff9d7224 */ /* 0x000fe400078e00a2 */
[----:B------:R-:W-:Y:S01]  /*100b0*/  IMAD.WIDE R6, R179, 0x2, R6 ;  /* 0x00000002b3067825 */ /* 0x000fe200078e0206 */
[----:B------:R-:W3:Y:S03]  /*100c0*/  LDL.LU R162, [R1+0x2a4] ;  /* 0x0002a40001a27983 */ /* 0x000ee60000300800 */
[----:B------:R-:W-:Y:S01]  /*100d0*/  IMAD.MOV.U32 R16, RZ, RZ, R17 ;  /* 0x000000ffff107224 */ /* 0x000fe200078e0011 */
[----:B------:R-:W2:Y:S01]  /*100e0*/  LDL.LU R230, [R1+0x860] ;  /* 0x0008600001e67983 */ /* 0x000ea20000300800 */
[----:B------:R-:W-:-:S03]  /*100f0*/  IMAD.MOV.U32 R15, RZ, RZ, R18 ;  /* 0x000000ffff0f7224 */ /* 0x000fc600078e0012 */
        /* <DEDUP_REMOVED lines=22> */
[----:B------:R-:W-:Y:S01]  /*10260*/  IMAD.MOV.U32 R18, RZ, RZ, R19 ;  /* 0x000000ffff127224 */ /* 0x000fe200078e0013 */
[----:B------:R-:W2:Y:S01]  /*10270*/  LDL.LU R165, [R1+0x2ac] ;  /* 0x0002ac0001a57983 */ /* 0x000ea20000300800 */
[----:B------:R-:W-:Y:S02]  /*10280*/  IMAD.MOV.U32 R19, RZ, RZ, R20 ;  /* 0x000000ffff137224 */ /* 0x000fe400078e0014 */
[----:B------:R-:W-:Y:S01]  /*10290*/  IMAD.MOV.U32 R20, RZ, RZ, R22 ;  /* 0x000000ffff147224 */ /* 0x000fe200078e0016 */
[----:B------:R-:W2:Y:S01]  /*102a0*/  LDL.LU R232, [R1+0x858] ;  /* 0x0008580001e87983 */ /* 0x000ea20000300800 */
[----:B------:R-:W-:Y:S02]  /*102b0*/  IMAD.MOV.U32 R22, RZ, RZ, R23 ;  /* 0x000000ffff167224 */ /* 0x000fe400078e0017 */
[----:B------:R-:W-:Y:S01]  /*102c0*/  IMAD.MOV.U32 R23, RZ, RZ, R152 ;  /* 0x000000ffff177224 */ /* 0x000fe200078e0098 */
[----:B------:R0:W-:Y:S01]  /*102d0*/  STL [R1+0x260], R8 ;  /* 0x0002600801007387 */ /* 0x0001e20000100800 */
[----:B------:R-:W-:-:S03]  /*102e0*/  IMAD.MOV.U32 R152, RZ, RZ, R159 ;  /* 0x000000ffff987224 */ /* 0x000fc600078e009f */
[----:B------:R1:W-:Y:S04]  /*102f0*/  STL [R1+0x424], R6 ;  /* 0x0004240601007387 */ /* 0x0003e80000100800 */
[----:B------:R1:W-:Y:S04]  /*10300*/  STL [R1+0x264], R7 ;  /* 0x0002640701007387 */ /* 0x0003e80000100800 */
[----:B------:R-:W4:Y:S01]  /*10310*/  LDL.LU R159, [R1+0x284] ;  /* 0x00028400019f7983 */ /* 0x000f220000300800 */
[----:B------:R-:W-:Y:S01]  /*10320*/  WARPGROUP.ARRIVE ;  /* 0x00000000000079c5 */ /* 0x000fe20000000000 */
[----:B------:R-:W-:-:S05]  /*10330*/  UMOV UR23, 0x80000020 ;  /* 0x8000002000177882 */ /* 0x000fca0000000000 */
[----:B------:R-:W-:Y:S01]  /*10340*/  HGMMA.64x256x16.F32 R24, gdesc[UR20].tnspA, R24, gsb0 ;  /* 0x23e00000141879f0 */ /* 0x000fe20008000818 */
[----:B------:R-:W-:Y:S02]  /*10350*/  IMAD.MOV.U32 R197, RZ, RZ, R9 ;  /* 0x000000ffffc57224 */ /* 0x000fe400078e0009 */
[----:B0-----:R-:W-:Y:S02]  /*10360*/  IMAD.MOV.U32 R8, RZ, RZ, R5 ;  /* 0x000000ffff087224 */ /* 0x001fe400078e0005 */
[----:B------:R-:W-:Y:S01]  /*10370*/  IMAD.MOV.U32 R9, RZ, RZ, R198 ;  /* 0x000000ffff097224 */ /* 0x000fe200078e00c6 */
[----:B------:R-:W2:Y:S01]  /*10380*/  LDL.LU R5, [R1+0x854] ;  /* 0x0008540001057983 */ /* 0x000ea20000300800 */
[----:B-1----:R-:W-:Y:S02]  /*10390*/  IMAD.MOV.U32 R6, RZ, RZ, R17 ;  /* 0x000000ffff067224 */ /* 0x002fe400078e0011 */
[----:B------:R-:W-:Y:S02]  /*103a0*/  IMAD.MOV.U32 R7, RZ, RZ, R16 ;  /* 0x000000ffff077224 */ /* 0x000fe400078e0010 */
[----:B------:R-:W-:-:S04]  /*103b0*/  IMAD.WIDE R8, R179, 0x2, R8 ;  /* 0x00000002b3087825 */ /* 0x000fc800078e0208 */
[----:B------:R-:W-:Y:S01]  /*103c0*/  IMAD.WIDE R6, R179, 0x2, R6 ;  /* 0x00000002b3067825 */ /* 0x000fe200078e0206 */
[----:B------:R0:W-:Y:S03]  /*103d0*/  STL [R1+0x268], R8 ;  /* 0x0002680801007387 */ /* 0x0001e60000100800 */
[----:B------:R-:W-:Y:S02]  /*103e0*/  IMAD.MOV.U32 R17, RZ, RZ, R19 ;  /* 0x000000ffff117224 */ /* 0x000fe400078e0013 */
[----:B------:R-:W-:Y:S02]  /*103f0*/  IMAD.MOV.U32 R19, RZ, RZ, R22 ;  /* 0x000000ffff137224 */ /* 0x000fe400078e0016 */
[----:B------:R-:W-:Y:S01]  /*10400*/  IMAD.MOV.U32 R22, RZ, RZ, R23 ;  /* 0x000000ffff167224 */ /* 0x000fe200078e0017 */
[----:B------:R1:W-:Y:S04]  /*10410*/  STL [R1+0x428], R6 ;  /* 0x0004280601007387 */ /* 0x0003e80000100800 */
[----:B------:R1:W-:Y:S01]  /*10420*/  STL [R1+0x26c], R7 ;  /* 0x00026c0701007387 */ /* 0x0003e20000100800 */
[----:B------:R-:W-:-:S02]  /*10430*/  IMAD.MOV.U32 R198, RZ, RZ, R9 ;  /* 0x000000ffffc67224 */ /* 0x000fc400078e0009 */
[----:B0-----:R-:W-:Y:S02]  /*10440*/  IMAD.MOV.U32 R8, RZ, RZ, R213 ;  /* 0x000000ffff087224 */ /* 0x001fe400078e00d5 */
[----:B------:R-:W-:Y:S02]  /*10450*/  IMAD.MOV.U32 R9, RZ, RZ, R199 ;  /* 0x000000ffff097224 */ /* 0x000fe400078e00c7 */
[----:B-1----:R-:W-:Y:S02]  /*10460*/  IMAD.MOV.U32 R6, RZ, RZ, R18 ;  /* 0x000000ffff067224 */ /* 0x002fe400078e0012 */
[----:B------:R-:W-:Y:S02]  /*10470*/  IMAD.MOV.U32 R7, RZ, RZ, R17 ;  /* 0x000000ffff077224 */ /* 0x000fe400078e0011 */
[----:B------:R-:W-:-:S04]  /*10480*/  IMAD.WIDE R8, R179, 0x2, R8 ;  /* 0x00000002b3087825 */ /* 0x000fc800078e0208 */
[----:B------:R-:W-:-:S04]  /*10490*/  IMAD.WIDE R6, R179, 0x2, R6 ;  /* 0x00000002b3067825 */ /* 0x000fc800078e0206 */
[----:B------:R-:W-:Y:S02]  /*104a0*/  IMAD.MOV.U32 R199, RZ, RZ, R9 ;  /* 0x000000ffffc77224 */ /* 0x000fe400078e0009 */
[----:B----4-:R-:W-:Y:S02]  /*104b0*/  IMAD.MOV.U32 R23, RZ, RZ, R159 ;  /* 0x000000ffff177224 */ /* 0x010fe400078e009f */
[----:B------:R-:W-:Y:S02]  /*104c0*/  IMAD.MOV.U32 R159, RZ, RZ, R168 ;  /* 0x000000ffff9f7224 */ /* 0x000fe400078e00a8 */
[----:B------:R-:W-:Y:S02]  /*104d0*/  IMAD.MOV.U32 R168, RZ, RZ, R169 ;  /* 0x000000ffffa87224 */ /* 0x000fe400078e00a9 */
[----:B------:R-:W4:Y:S01]  /*104e0*/  LDL.LU R169, [R1+0x44c] ;  /* 0x00044c0001a97983 */ /* 0x000f220000300800 */
[----:B------:R-:W-:Y:S02]  /*104f0*/  WARPGROUP.DEPBAR.LE gsb0, 0x0 ;  /* 0x00008000000079c5 */ /* 0x000fe40000010000 */
[----:B------:R-:W-:Y:S01]  /*10500*/  WARPGROUP.ARRIVE ;  /* 0x00000000000079c5 */ /* 0x000fe20000000000 */
[----:B------:R-:W4:Y:S05]  /*10510*/  LDL.LU R213, [R1+0x850] ;  /* 0x0008500001d57983 */ /* 0x000f2a0000300800 */
[----:B------:R-:W-:Y:S01]  /*10520*/  HGMMA.64x256x16.F32 R24, gdesc[UR8].tnspA, R24, gsb0 ;  /* 0x23e00000081879f0 */ /* 0x000fe20008000818 */
[----:B------:R0:W-:Y:S04]  /*10530*/  STL [R1+0x270], R8 ;  /* 0x0002700801007387 */ /* 0x0001e80000100800 */
[----:B------:R1:W-:Y:S04]  /*10540*/  STL [R1+0x42c], R6 ;  /* 0x00042c0601007387 */ /* 0x0003e80000100800 */
[----:B------:R3:W-:Y:S01]  /*10550*/  STL [R1+0x274], R7 ;  /* 0x0002740701007387 */ /* 0x0007e20000100800 */
[----:B0-----:R-:W-:-:S02]  /*10560*/  IMAD.MOV.U32 R8, RZ, RZ, R19 ;  /* 0x000000ffff087224 */ /* 0x001fc400078e0013 */
[----:B------:R-:W-:Y:S02]  /*10570*/  IMAD.MOV.U32 R9, RZ, RZ, R200 ;  /* 0x000000ffff097224 */ /* 0x000fe400078e00c8 */
[----:B-1----:R-:W-:Y:S02]  /*10580*/  IMAD.MOV.U32 R6, RZ, RZ, R21 ;  /* 0x000000ffff067224 */ /* 0x002fe400078e0015 */
[----:B---3--:R-:W-:Y:S02]  /*10590*/  IMAD.MOV.U32 R7, RZ, RZ, R20 ;  /* 0x000000ffff077224 */ /* 0x008fe400078e0014 */
[----:B------:R-:W-:-:S04]  /*105a0*/  IMAD.WIDE R8, R179, 0x2, R8 ;  /* 0x00000002b3087825 */ /* 0x000fc800078e0208 */
[----:B------:R-:W-:Y:S01]  /*105b0*/  IMAD.WIDE R6, R179, 0x2, R6 ;  /* 0x00000002b3067825 */ /* 0x000fe200078e0206 */
[----:B------:R0:W-:Y:S03]  /*105c0*/  STL [R1+0x278], R8 ;  /* 0x0002780801007387 */ /* 0x0001e60000100800 */
[----:B------:R-:W-:Y:S01]  /*105d0*/  IMAD.MOV.U32 R200, RZ, RZ, R9 ;  /* 0x000000ffffc87224 */ /* 0x000fe200078e0009 */
        /* <DEDUP_REMOVED lines=35> */
[----:B------:R-:W-:-:S04]  /*10810*/  IMAD.WIDE R8, R179, 0x2, R8 ;  /* 0x00000002b3087825 */ /* 0x000fc800078e0208 */
[----:B---3--:R-:W-:Y:S01]  /*10820*/  IMAD.MOV.U32 R7, RZ, RZ, R160 ;  /* 0x000000ffff077224 */ /* 0x008fe200078e00a0 */
[----:B------:R0:W-:Y:S01]  /*10830*/  STL [R1+0x298], R8 ;  /* 0x0002980801007387 */ /* 0x0001e20000100800 */
[----:B------:R-:W-:Y:S02]  /*10840*/  IMAD.MOV.U32 R204, RZ, RZ, R9 ;  /* 0x000000ffffcc7224 */ /* 0x000fe400078e0009 */
[----:B------:R-:W-:-:S05]  /*10850*/  IMAD.WIDE R6, R179, 0x2, R6 ;  /* 0x00000002b3067825 */ /* 0x000fca00078e0206 */
[----:B------:R1:W-:Y:S01]  /*10860*/  STL [R1+0x440], R6 ;  /* 0x0004400601007387 */ /* 0x0003e20000100800 */
[----:B0-----:R-:W-:Y:S02]  /*10870*/  IMAD.MOV.U32 R8, RZ, RZ, R161 ;  /* 0x000000ffff087224 */ /* 0x001fe400078e00a1 */
[----:B------:R-:W-:Y:S01]  /*10880*/  IMAD.MOV.U32 R9, RZ, RZ, R205 ;  /* 0x000000ffff097224 */ /* 0x000fe200078e00cd */
[----:B------:R0:W-:Y:S01]  /*10890*/  STL [R1+0x29c], R7 ;  /* 0x00029c0701007387 */ /* 0x0001e20000100800 */
[----:B------:R-:W-:-:S04]  /*108a0*/  IMAD.WIDE R8, R179, 0x2, R8 ;  /* 0x00000002b3087825 */ /* 0x000fc800078e0208 */
[----:B-1----:R-:W-:Y:S02]  /*108b0*/  IMAD.MOV.U32 R6, RZ, RZ, R163 ;  /* 0x000000ffff067224 */ /* 0x002fe400078e00a3 */
[----:B0-----:R-:W-:Y:S01]  /*108c0*/  IMAD.MOV.U32 R7, RZ, RZ, R162 ;  /* 0x000000ffff077224 */ /* 0x001fe200078e00a2 */
        /* <DEDUP_REMOVED lines=8> */
[----:B--2---:R-:W-:Y:S02]  /*10950*/  IMAD.MOV.U32 R6, RZ, RZ, R166 ;  /* 0x000000ffff067224 */ /* 0x004fe400078e00a6 */
[----:B0-----:R-:W-:Y:S01]  /*10960*/  IMAD.MOV.U32 R7, RZ, RZ, R165 ;  /* 0x000000ffff077224 */ /* 0x001fe200078e00a5 */
[----:B------:R0:W-:Y:S01]  /*10970*/  STL [R1+0x2a8], R8 ;  /* 0x0002a80801007387 */ /* 0x0001e20000100800 */
[----:B------:R-:W-:Y:S02]  /*10980*/  IMAD.MOV.U32 R206, RZ, RZ, R9 ;  /* 0x000000ffffce7224 */ /* 0x000fe400078e0009 */
[----:B------:R-:W-:-:S04]  /*10990*/  IMAD.WIDE R6, R179, 0x2, R6 ;  /* 0x00000002b3067825 */ /* 0x000fc800078e0206 */
[----:B0-----:R-:W-:Y:S02]  /*109a0*/  IMAD.MOV.U32 R8, RZ, RZ, R167 ;  /* 0x000000ffff087224 */ /* 0x001fe400078e00a7 */
[----:B------:R-:W-:Y:S01]  /*109b0*/  IMAD.MOV.U32 R9, RZ, RZ, R207 ;  /* 0x000000ffff097224 */ /* 0x000fe200078e00cf */
[----:B------:R-:W-:Y:S01]  /*109c0*/  STL [R1+0x448], R6 ;  /* 0x0004480601007387 */ /* 0x000fe20000100800 */
[----:B------:R-:W-:-:S03]  /*109d0*/  IMAD.WIDE R8, R179, 0x2, R8 ;  /* 0x00000002b3087825 */ /* 0x000fc600078e0208 */
[----:B------:R0:W-:Y:S01]  /*109e0*/  STL [R1+0x2ac], R7 ;  /* 0x0002ac0701007387 */ /* 0x0001e20000100800 */
[----:B------:R-:W-:-:S03]  /*109f0*/  IMAD.MOV.U32 R207, RZ, RZ, R9 ;  /* 0x000000ffffcf7224 */ /* 0x000fc600078e0009 */
[----:B------:R1:W-:Y:S01]  /*10a00*/  STL [R1+0x2b0], R8 ;  /* 0x0002b00801007387 */ /* 0x0003e20000100800 */
[----:B0-----:R-:W-:Y:S02]  /*10a10*/  IMAD.MOV.U32 R7, RZ, RZ, R168 ;  /* 0x000000ffff077224 */ /* 0x001fe400078e00a8 */
[----:B-1----:R-:W-:Y:S02]  /*10a20*/  IMAD.MOV.U32 R8, RZ, RZ, R172 ;  /* 0x000000ffff087224 */ /* 0x002fe400078e00ac */
[----:B------:R-:W-:Y:S02]  /*10a30*/  IMAD.MOV.U32 R9, RZ, RZ, R208 ;  /* 0x000000ffff097224 */ /* 0x000fe400078e00d0 */
[----:B------:R-:W-:-:S04]  /*10a40*/  IMAD.WIDE R8, R179, 0x2, R8 ;  /* 0x00000002b3087825 */ /* 0x000fc800078e0208 */
[----:B------:R-:W-:Y:S01]  /*10a50*/  IMAD.MOV.U32 R208, RZ, RZ, R9 ;  /* 0x000000ffffd07224 */ /* 0x000fe200078e0009 */
[----:B------:R-:W-:Y:S02]  /*10a60*/  WARPGROUP.DEPBAR.LE gsb0, 0x0 ;  /* 0x00008000000079c5 */ /* 0x000fe40000010000 */
[----:B----4-:R-:W-:-:S04]  /*10a70*/  IMAD.MOV.U32 R6, RZ, RZ, R169 ;  /* 0x000000ffff067224 */ /* 0x010fc800078e00a9 */
[----:B------:R-:W-:-:S05]  /*10a80*/  IMAD.WIDE R6, R179, 0x2, R6 ;  /* 0x00000002b3067825 */ /* 0x000fca00078e0206 */
[----:B------:R0:W-:Y:S04]  /*10a90*/  STL [R1+0x44c], R6 ;  /* 0x00044c0601007387 */ /* 0x0001e80000100800 */
[----:B------:R1:W-:Y:S04]  /*10aa0*/  STL [R1+0x2b4], R7 ;  /* 0x0002b40701007387 */ /* 0x0003e80000100800 */
[----:B------:R2:W-:Y:S01]  /*10ab0*/  STL [R1+0x2b8], R8 ;  /* 0x0002b80801007387 */ /* 0x0005e20000100800 */
[----:B0-----:R-:W-:Y:S02]  /*10ac0*/  IMAD.MOV.U32 R6, RZ, RZ, R174 ;  /* 0x000000ffff067224 */ /* 0x001fe400078e00ae */
[----:B-1----:R-:W-:-:S02]  /*10ad0*/  IMAD.MOV.U32 R7, RZ, RZ, R173 ;  /* 0x000000ffff077224 */ /* 0x002fc400078e00ad */
[----:B------:R-:W-:-:S04]  /*10ae0*/  IMAD.WIDE R6, R179, 0x2, R6 ;  /* 0x00000002b3067825 */ /* 0x000fc800078e0206 */
[----:B--2---:R-:W-:Y:S02]  /*10af0*/  IMAD.MOV.U32 R8, RZ, RZ, R171 ;  /* 0x000000ffff087224 */ /* 0x004fe400078e00ab */
[----:B------:R-:W-:Y:S01]  /*10b00*/  IMAD.MOV.U32 R9, RZ, RZ, R209 ;  /* 0x000000ffff097224 */ /* 0x000fe200078e00d1 */
[----:B------:R-:W-:Y:S01]  /*10b10*/  STL [R1+0x450], R6 ;  /* 0x0004500601007387 */ /* 0x000fe20000100800 */
[----:B------:R-:W-:-:S03]  /*10b20*/  IMAD.WIDE R8, R179, 0x2, R8 ;  /* 0x00000002b3087825 */ /* 0x000fc600078e0208 */
[----:B------:R-:W-:Y:S04]  /*10b30*/  STL [R1+0x2bc], R7 ;  /* 0x0002bc0701007387 */ /* 0x000fe80000100800 */
[----:B------:R-:W-:Y:S04]  /*10b40*/  STL [R1+0x2c0], R8 ;  /* 0x0002c00801007387 */ /* 0x000fe80000100800 */
[----:B------:R-:W-:Y:S04]  /*10b50*/  STL.64 [R1], R24 ;  /* 0x0000001801007387 */ /* 0x000fe80000100a00 */
        /* <DEDUP_REMOVED lines=62> */
[----:B------:R0:W-:Y:S04]  /*10f40*/  STL.64 [R1+0x1f8], R150 ;  /* 0x0001f89601007387 */ /* 0x0001e80000100a00 */
[----:B0-----:R-:W2:Y:S04]  /*10f50*/  LDL.LU.64 R150, [R1+0x848] ;  /* 0x0008480001967983 */ /* 0x001ea80000300a00 */
[----:B------:R-:W3:Y:S01]  /*10f60*/  LDL.LU.64 R148, [R1+0x840] ;  /* 0x0008400001947983 */ /* 0x000ee20000300a00 */
[----:B------:R-:W-:-:S03]  /*10f70*/  IMAD.MOV.U32 R19, RZ, RZ, R139 ;  /* 0x000000ffff137224 */ /* 0x000fc600078e008b */
[----:B------:R-:W4:Y:S01]  /*10f80*/  LDL.LU.64 R146, [R1+0x838] ;  /* 0x0008380001927983 */ /* 0x000f220000300a00 */
        /* <DEDUP_REMOVED lines=13> */
[----:B------:R-:W4:Y:S04]  /*11060*/  LDL.LU.64 R132, [R1+0x800] ;  /* 0x0008000001847983 */ /* 0x000f280000300a00 */
[----:B------:R-:W4:Y:S04]  /*11070*/  LDL.LU.64 R130, [R1+0x7f8] ;  /* 0x0007f80001827983 */ /* 0x000f280000300a00 */
[----:B------:R-:W4:Y:S04]  /*11080*/  LDL.LU.64 R128, [R1+0x7f0] ;  /* 0x0007f00001807983 */ /* 0x000f280000300a00 */
[----:B------:R-:W4:Y:S04]  /*11090*/  LDL.LU.64 R126, [R1+0x7e8] ;  /* 0x0007e800017e7983 */ /* 0x000f280000300a00 */
[----:B------:R-:W4:Y:S04]  /*110a0*/  LDL.LU.64 R124, [R1+0x7e0] ;  /* 0x0007e000017c7983 */ /* 0x000f280000300a00 */
[----:B------:R-:W4:Y:S04]  /*110b0*/  LDL.LU.64 R122, [R1+0x7d8] ;  /* 0x0007d800017a7983 */ /* 0x000f280000300a00 */
[----:B------:R-:W4:Y:S04]  /*110c0*/  LDL.LU.64 R120, [R1+0x7d0] ;  /* 0x0007d00001787983 */ /* 0x000f280000300a00 */
[----:B------:R-:W4:Y:S04]  /*110d0*/  LDL.LU.64 R118, [R1+0x7c8] ;  /* 0x0007c80001767983 */ /* 0x000f280000300a00 */
        /* <DEDUP_REMOVED lines=41> */
[----:B------:R-:W-:Y:S02]  /*11370*/  IMAD.MOV.U32 R209, RZ, RZ, R9 ;  /* 0x000000ffffd17224 */ /* 0x000fe400078e0009 */
[----:B------:R-:W-:Y:S01]  /*11380*/  IMAD.MOV.U32 R177, RZ, RZ, R49 ;  /* 0x000000ffffb17224 */ /* 0x000fe200078e0031 */
[----:B------:R-:W4:Y:S01]  /*11390*/  LDL.LU.64 R52, [R1+0x6c0] ;  /* 0x0006c00001347983 */ /* 0x000f220000300a00 */
[----:B------:R-:W-:Y:S02]  /*113a0*/  IMAD.MOV.U32 R175, RZ, RZ, R48 ;  /* 0x000000ffffaf7224 */ /* 0x000fe400078e0030 */
[----:B------:R-:W-:Y:S01]  /*113b0*/  IMAD.MOV.U32 R9, RZ, RZ, R170 ;  /* 0x000000ffff097224 */ /* 0x000fe200078e00aa */
[----:B------:R-:W4:Y:S01]  /*113c0*/  LDL.LU.64 R50, [R1+0x6b8] ;  /* 0x0006b80001327983 */ /* 0x000f220000300a00 */
[----:B------:R-:W-:Y:S02]  /*113d0*/  IMAD.MOV.U32 R174, RZ, RZ, R47 ;  /* 0x000000ffffae7224 */ /* 0x000fe400078e002f */
[----:B------:R-:W-:Y:S01]  /*113e0*/  IMAD.MOV.U32 R172, RZ, RZ, R46 ;  /* 0x000000ffffac7224 */ /* 0x000fe200078e002e */
[----:B------:R-:W4:Y:S01]  /*113f0*/  LDL.LU.64 R48, [R1+0x6b0] ;  /* 0x0006b00001307983 */ /* 0x000f220000300a00 */
[----:B------:R-:W-:-:S02]  /*11400*/  IMAD.MOV.U32 R170, RZ, RZ, R45 ;  /* 0x000000ffffaa7224 */ /* 0x000fc400078e002d */
        /* <DEDUP_REMOVED lines=20> */
[----:B------:R-:W-:-:S03]  /*11550*/  IMAD.WIDE R6, R179, 0x2, R6 ;  /* 0x00000002b3067825 */ /* 0x000fc600078e0206 */
[----:B------:R-:W4:Y:S01]  /*11560*/  LDL.LU.64 R32, [R1+0x670] ;  /* 0x0006700001207983 */ /* 0x000f220000300a00 */
[----:B------:R-:W-:Y:S02]  /*11570*/  IMAD.MOV.U32 R158, RZ, RZ, R31 ;  /* 0x000000ffff9e7224 */ /* 0x000fe400078e001f */
        /* <DEDUP_REMOVED lines=9> */
[----:B------:R-:W-:-:S03]  /*11610*/  IMAD.MOV.U32 R11, RZ, RZ, R24 ;  /* 0x000000ffff0b7224 */ /* 0x000fc600078e0018 */
[----:B------:R-:W4:Y:S04]  /*11620*/  LDL.LU.64 R24, [R1+0x650] ;  /* 0x0006500001187983 */ /* 0x000f280000300a00 */
[----:B------:R-:W-:Y:S04]  /*11630*/  STL [R1+0x454], R6 ;  /* 0x0004540601007387 */ /* 0x000fe80000100800 */
[----:B------:R0:W-:Y:S02]  /*11640*/  STL [R1+0x2c4], R7 ;  /* 0x0002c40701007387 */ /* 0x0001e40000100800 */
[----:B0-----:R-:W-:-:S02]  /*11650*/  IMAD.MOV.U32 R7, RZ, RZ, R8 ;  /* 0x000000ffff077224 */ /* 0x001fc400078e0008 */
[----:B------:R-:W-:Y:S02]  /*11660*/  IMAD.MOV.U32 R8, RZ, RZ, R9 ;  /* 0x000000ffff087224 */ /* 0x000fe400078e0009 */
[----:B------:R-:W-:Y:S02]  /*11670*/  IMAD.MOV.U32 R9, RZ, RZ, R210 ;  /* 0x000000ffff097224 */ /* 0x000fe400078e00d2 */
[----:B------:R-:W-:-:S04]  /*11680*/  IMAD.WIDE R8, R179, 0x2, R8 ;  /* 0x00000002b3087825 */ /* 0x000fc800078e0208 */
[----:B---3--:R-:W-:Y:S02]  /*11690*/  IMAD.MOV.U32 R6, RZ, RZ, R148 ;  /* 0x000000ffff067224 */ /* 0x008fe400078e0094 */
[----:B------:R-:W4:Y:S03]  /*116a0*/  LDL.LU R148, [R1+0x64c] ;  /* 0x00064c0001947983 */ /* 0x000f260000300800 */
[----:B------:R-:W-:-:S04]  /*116b0*/  LOP3.LUT R7, R7, R6, RZ, 0x3c, !PT ;  /* 0x0000000607077212 */ /* 0x000fc800078e3cff */
[----:B------:R-:W-:-:S04]  /*116c0*/  LOP3.LUT R6, R7, R6, RZ, 0x3c, !PT ;  /* 0x0000000607067212 */ /* 0x000fc800078e3cff */
[----:B------:R-:W-:Y:S01]  /*116d0*/  LOP3.LUT R7, R7, R6, RZ, 0x3c, !PT ;  /* 0x0000000607077212 */ /* 0x000fe200078e3cff */
[----:B------:R-:W-:Y:S02]  /*116e0*/  STL [R1+0x2c8], R8 ;  /* 0x0002c80801007387 */ /* 0x000fe40000100800 */
[----:B------:R-:W-:-:S05]  /*116f0*/  IMAD.WIDE R6, R179, 0x2, R6 ;  /* 0x00000002b3067825 */ /* 0x000fca00078e0206 */
[----:B------:R0:W-:Y:S04]  /*11700*/  STL [R1+0x458], R6 ;  /* 0x0004580601007387 */ /* 0x0001e80000100800 */
[----:B------:R2:W-:Y:S01]  /*11710*/  STL [R1+0x2cc], R7 ;  /* 0x0002cc0701007387 */ /* 0x0005e20000100800 */
[----:B0-----:R-:W-:Y:S02]  /*11720*/  IMAD.MOV.U32 R6, RZ, RZ, R149 ;  /* 0x000000ffff067224 */ /* 0x001fe400078e0095 */
[----:B--2---:R-:W-:Y:S01]  /*11730*/  IMAD.MOV.U32 R7, RZ, RZ, R150 ;  /* 0x000000ffff077224 */ /* 0x004fe200078e0096 */
[----:B------:R-:W4:Y:S04]  /*11740*/  LDL.LU R149, [R1+0x648] ;  /* 0x0006480001957983 */ /* 0x000f280000300800 */
[-C--:B------:R-:W-:Y:S01]  /*11750*/  LOP3.LUT R7, R7, R6.reuse, RZ, 0x3c, !PT ;  /* 0x0000000607077212 */ /* 0x080fe200078e3cff */
[----:B------:R-:W-:Y:S01]  /*11760*/  IMAD.MOV.U32 R210, RZ, RZ, R9 ;  /* 0x000000ffffd27224 */ /* 0x000fe200078e0009 */
[----:B------:R-:W4:Y:S02]  /*11770*/  LDL.LU R150, [R1+0x644] ;  /* 0x0006440001967983 */ /* 0x000f240000300800 */
[----:B------:R-:W-:Y:S01]  /*11780*/  LOP3.LUT R6, R7, R6, RZ, 0x3c, !PT ;  /* 0x0000000607067212 */ /* 0x000fe200078e3cff */
[----:B------:R-:W-:-:S02]  /*11790*/  IMAD.MOV.U32 R8, RZ, RZ, R151 ;  /* 0x000000ffff087224 */ /* 0x000fc400078e0097 */
[----:B------:R-:W-:Y:S01]  /*117a0*/  IMAD.MOV.U32 R9, RZ, RZ, R211 ;  /* 0x000000ffff097224 */ /* 0x000fe200078e00d3 */
[----:B------:R-:W-:Y:S01]  /*117b0*/  LOP3.LUT R7, R7, R6, RZ, 0x3c, !PT ;  /* 0x0000000607077212 */ /* 0x000fe200078e3cff */
[----:B------:R-:W4:Y:S01]  /*117c0*/  LDL.LU R151, [R1+0x640] ;  /* 0x0006400001977983 */ /* 0x000f220000300800 */
[----:B------:R-:W-:-:S04]  /*117d0*/  IMAD.WIDE R8, R179, 0x2, R8 ;  /* 0x00000002b3087825 */ /* 0x000fc800078e0208 */
[----:B------:R-:W-:Y:S01]  /*117e0*/  IMAD.WIDE R6, R179, 0x2, R6 ;  /* 0x00000002b3067825 */ /* 0x000fe200078e0206 */
[----:B------:R-:W-:Y:S04]  /*117f0*/  STL [R1+0x2d0], R8 ;  /* 0x0002d00801007387 */ /* 0x000fe80000100800 */
[----:B------:R-:W-:Y:S04]  /*11800*/  STL [R1+0x45c], R6 ;  /* 0x00045c0601007387 */ /* 0x000fe80000100800 */
[----:B------:R0:W-:Y:S04]  /*11810*/  STL [R1+0x2d4], R7 ;  /* 0x0002d40701007387 */ /* 0x0001e80000100800 */
[----:B0-----:R-:W2:Y:S01]  /*11820*/  LDL.LU R7, [R1+0x2dc] ;  /* 0x0002dc0001077983 */ /* 0x001ea20000300800 */
[----:B------:R-:W-:-:S02]  /*11830*/  IMAD.MOV.U32 R211, RZ, RZ, R9 ;  /* 0x000000ffffd37224 */ /* 0x000fc400078e0009 */
[----:B------:R-:W-:Y:S02]  /*11840*/  IMAD.MOV.U32 R8, RZ, RZ, R180 ;  /* 0x000000ffff087224 */ /* 0x000fe400078e00b4 */
[----:B------:R-:W-:Y:S01]  /*11850*/  IMAD.MOV.U32 R9, RZ, RZ, R212 ;  /* 0x000000ffff097224 */ /* 0x000fe200078e00d4 */
[----:B------:R-:W3:Y:S01]  /*11860*/  LDL.LU R180, [R1+0x63c] ;  /* 0x00063c0001b47983 */ /* 0x000ee20000300800 */
[----:B------:R-:W-:-:S05]  /*11870*/  IMAD.WIDE R8, R179, 0x2, R8 ;  /* 0x00000002b3087825 */ /* 0x000fca00078e0208 */
[----:B------:R-:W-:Y:S01]  /*11880*/  STL [R1+0x2d8], R8 ;  /* 0x0002d80801007387 */ /* 0x000fe20000100800 */
[----:B--2---:R-:W-:Y:S02]  /*11890*/  IMAD.MOV.U32 R6, RZ, RZ, R7 ;  /* 0x000000ffff067224 */ /* 0x004fe400078e0007 */
[----:B------:R-:W-:Y:S02]  /*118a0*/  IMAD.MOV.U32 R7, RZ, RZ, R213 ;  /* 0x000000ffff077224 */ /* 0x000fe400078e00d5 */
[----:B------:R-:W-:-:S04]  /*118b0*/  IMAD.WIDE R6, R179, 0x2, R6 ;  /* 0x00000002b3067825 */ /* 0x000fc800078e0206 */
[----:B------:R-:W-:Y:S01]  /*118c0*/  IMAD.MOV.U32 R213, RZ, RZ, R7 ;  /* 0x000000ffffd57224 */ /* 0x000fe200078e0007 */
[----:B------:R0:W-:Y:S04]  /*118d0*/  STL [R1+0x2dc], R6 ;  /* 0x0002dc0601007387 */ /* 0x0001e80000100800 */
[----:B0-----:R-:W2:Y:S04]  /*118e0*/  LDL.LU R6, [R1+0x2e4] ;  /* 0x0002e40001067983 */ /* 0x001ea80000300800 */
[----:B------:R-:W2:Y:S01]  /*118f0*/  LDL.LU R7, [R1+0x460] ;  /* 0x0004600001077983 */ /* 0x000ea20000300800 */
[----:B------:R-:W-:-:S02]  /*11900*/  IMAD.MOV.U32 R212, RZ, RZ, R9 ;  /* 0x000000ffffd47224 */ /* 0x000fc400078e0009 */
[----:B------:R-:W-:Y:S02]  /*11910*/  IMAD.MOV.U32 R8, RZ, RZ, R241 ;  /* 0x000000ffff087224 */ /* 0x000fe400078e00f1 */
[----:B------:R-:W-:Y:S01]  /*11920*/  IMAD.MOV.U32 R9, RZ, RZ, R214 ;  /* 0x000000ffff097224 */ /* 0x000fe200078e00d6 */
[----:B------:R-:W4:Y:S01]  /*11930*/  LDL.LU R241, [R1+0x638] ;  /* 0x0006380001f17983 */ /* 0x000f220000300800 */
[----:B------:R-:W-:-:S05]  /*11940*/  IMAD.WIDE R8, R179, 0x2, R8 ;  /* 0x00000002b3087825 */ /* 0x000fca00078e0208 */
[----:B------:R-:W-:Y:S01]  /*11950*/  STL [R1+0x2e0], R8 ;  /* 0x0002e00801007387 */ /* 0x000fe20000100800 */
[----:B--2---:R-:W-:-:S04]  /*11960*/  LOP3.LUT R7, R7, R6, RZ, 0x3c, !PT ;  /* 0x0000000607077212 */ /* 0x004fc800078e3cff */
[----:B------:R-:W-:-:S04]  /*11970*/  LOP3.LUT R6, R7, R6, RZ, 0x3c, !PT ;  /* 0x0000000607067212 */ /* 0x000fc800078e3cff */
[----:B------:R-:W-:-:S03]  /*11980*/  LOP3.LUT R7, R7, R6, RZ, 0x3c, !PT ;  /* 0x0000000607077212 */ /* 0x000fc600078e3cff */
[----:B------:R-:W-:-:S05]  /*11990*/  IMAD.WIDE R6, R179, 0x2, R6 ;  /* 0x00000002b3067825 */ /* 0x000fca00078e0206 */
[----:B------:R0:W-:Y:S04]  /*119a0*/  STL [R1+0x460], R6 ;  /* 0x0004600601007387 */ /* 0x0001e80000100800 */
[----:B------:R1:W-:Y:S04]  /*119b0*/  STL [R1+0x2e4], R7 ;  /* 0x0002e40701007387 */ /* 0x0003e80000100800 */
[----:B0-----:R-:W2:Y:S04]  /*119c0*/  LDL.LU R6, [R1+0x2ec] ;  /* 0x0002ec0001067983 */ /* 0x001ea80000300800 */
[----:B-1----:R-:W2:Y:S01]  /*119d0*/  LDL.LU R7, [R1+0x464] ;  /* 0x0004640001077983 */ /* 0x002ea20000300800 */
[----:B------:R-:W-:-:S02]  /*119e0*/  IMAD.MOV.U32 R214, RZ, RZ, R9 ;  /* 0x000000ffffd67224 */ /* 0x000fc400078e0009 */
[----:B------:R-:W-:Y:S02]  /*119f0*/  IMAD.MOV.U32 R8, RZ, RZ, R233 ;  /* 0x000000ffff087224 */ /* 0x000fe400078e00e9 */
[----:B------:R-:W-:Y:S01]  /*11a00*/  IMAD.MOV.U32 R9, RZ, RZ, R215 ;  /* 0x000000ffff097224 */ /* 0x000fe200078e00d7 */
[----:B------:R-:W4:Y:S01]  /*11a10*/  LDL.LU R233, [R1+0x634] ;  /* 0x0006340001e97983 */ /* 0x000f220000300800 */
[----:B------:R-:W-:-:S05]  /*11a20*/  IMAD.WIDE R8, R179, 0x2, R8 ;  /* 0x00000002b3087825 */ /* 0x000fca00078e0208 */
[----:B------:R0:W-:Y:S01]  /*11a30*/  STL [R1+0x2e8], R8 ;  /* 0x0002e80801007387 */ /* 0x0001e20000100800 */
[----:B------:R-:W-:-:S03]  /*11a40*/  IMAD.MOV.U32 R215, RZ, RZ, R9 ;  /* 0x000000ffffd77224 */ /* 0x000fc600078e0009 */
[----:B0-----:R-:W3:Y:S04]  /*11a50*/  LDL.LU R8, [R1+0x468] ;  /* 0x0004680001087983 */ /* 0x001ee80000300800 */
[----:B------:R-:W4:Y:S01]  /*11a60*/  LDL.LU R9, [R1+0x2f0] ;  /* 0x0002f00001097983 */ /* 0x000f220000300800 */
[----:B--2---:R-:W-:-:S04]  /*11a70*/  LOP3.LUT R7, R7, R6, RZ, 0x3c, !PT ;  /* 0x0000000607077212 */ /* 0x004fc800078e3cff */
[----:B------:R-:W-:-:S04]  /*11a80*/  LOP3.LUT R6, R7, R6, RZ, 0x3c, !PT ;  /* 0x0000000607067212 */ /* 0x000fc800078e3cff */
[----:B------:R-:W-:-:S03]  /*11a90*/  LOP3.LUT R7, R7, R6, RZ, 0x3c, !PT ;  /* 0x0000000607077212 */ /* 0x000fc600078e3cff */
[----:B------:R-:W-:-:S05]  /*11aa0*/  IMAD.WIDE R6, R179, 0x2, R6 ;  /* 0x00000002b3067825 */ /* 0x000fca00078e0206 */
[----:B------:R0:W-:Y:S04]  /*11ab0*/  STL [R1+0x464], R6 ;  /* 0x0004640601007387 */ /* 0x0001e80000100800 */
[----:B------:R3:W-:Y:S04]  /*11ac0*/  STL [R1+0x2ec], R7 ;  /* 0x0002ec0701007387 */ /* 0x0007e80000100800 */
[----:B0-----:R-:W2:Y:S01]  /*11ad0*/  LDL.LU R6, [R1+0x2f4] ;  /* 0x0002f40001067983 */ /* 0x001ea20000300800 */
[----:B---3--:R-:W-:Y:S02]  /*11ae0*/  IMAD.MOV.U32 R7, RZ, RZ, R8 ;  /* 0x000000ffff077224 */ /* 0x008fe400078e0008 */
[----:B----4-:R-:W-:-:S02]  /*11af0*/  IMAD.MOV.U32 R8, RZ, RZ, R9 ;  /* 0x000000ffff087224 */ /* 0x010fc400078e0009 */
[----:B------:R-:W-:Y:S02]  /*11b00*/  IMAD.MOV.U32 R9, RZ, RZ, R216 ;  /* 0x000000ffff097224 */ /* 0x000fe400078e00d8 */
        /* <DEDUP_REMOVED lines=13> */
[----:B------:R-:W3:Y:S01]  /*11be0*/  LDL.LU R234, [R1+0x630] ;  /* 0x0006300001ea7983 */ /* 0x000ee20000300800 */
        /* <DEDUP_REMOVED lines=169> */
[----:B------:R0:W-:Y:S01]  /*12680*/  STL [R1+0x358], R8 ;  /* 0x0003580801007387 */ /* 0x0001e20000100800 */
[----:B------:R-:W-:Y:S02]  /*12690*/  IMAD.MOV.U32 R229, RZ, RZ, R9 ;  /* 0x000000ffffe57224 */ /* 0x000fe400078e0009 */
[----:B0-----:R-:W-:Y:S02]  /*126a0*/  IMAD.MOV.U32 R8, RZ, RZ, R5 ;  /* 0x000000ffff087224 */ /* 0x001fe400078e0005 */
[----:B------:R-:W3:Y:S04]  /*126b0*/  LDL.LU R5, [R1+0x5fc] ;  /* 0x0005fc0001057983 */ /* 0x000ee80000300800 */
[----:B------:R-:W4:Y:S01]  /*126c0*/  LDL.LU R9, [R1+0x364] ;  /* 0x0003640001097983 */ /* 0x000f220000300800 */
[----:B--2---:R-:W-:-:S04]  /*126d0*/  LOP3.LUT R7, R7, R6, RZ, 0x3c, !PT ;  /* 0x0000000607077212 */ /* 0x004fc800078e3cff */
[----:B------:R-:W-:-:S04]  /*126e0*/  LOP3.LUT R6, R7, R6, RZ, 0x3c, !PT ;  /* 0x0000000607067212 */ /* 0x000fc800078e3cff */
[----:B------:R-:W-:-:S03]  /*126f0*/  LOP3.LUT R7, R7, R6, RZ, 0x3c, !PT ;  /* 0x0000000607077212 */ /* 0x000fc600078e3cff */
[----:B------:R-:W-:-:S05]  /*12700*/  IMAD.WIDE R6, R179, 0x2, R6 ;  /* 0x00000002b3067825 */ /* 0x000fca00078e0206 */
[----:B------:R0:W-:Y:S04]  /*12710*/  STL [R1+0x49c], R6 ;  /* 0x00049c0601007387 */ /* 0x0001e80000100800 */
[----:B------:R1:W-:Y:S01]  /*12720*/  STL [R1+0x35c], R7 ;  /* 0x00035c0701007387 */ /* 0x0003e20000100800 */
[----:B0-----:R-:W-:Y:S02]  /*12730*/  IMAD.MOV.U32 R6, RZ, RZ, R231 ;  /* 0x000000ffff067224 */ /* 0x001fe400078e00e7 */
[----:B-1----:R-:W-:Y:S02]  /*12740*/  IMAD.MOV.U32 R7, RZ, RZ, R230 ;  /* 0x000000ffff077224 */ /* 0x002fe400078e00e6 */
[----:B------:R-:W2:Y:S01]  /*12750*/  LDL.LU R230, [R1+0x5f8] ;  /* 0x0005f80001e67983 */ /* 0x000ea20000300800 */
[----:B------:R-:W-:-:S03]  /*12760*/  IMAD.WIDE R6, R179, 0x2, R6 ;  /* 0x00000002b3067825 */ /* 0x000fc600078e0206 */
[----:B------:R-:W3:Y:S04]  /*12770*/  LDL.LU R231, [R1+0x5f4] ;  /* 0x0005f40001e77983 */ /* 0x000ee80000300800 */
[----:B------:R0:W-:Y:S04]  /*12780*/  STL [R1+0x4a0], R6 ;  /* 0x0004a00601007387 */ /* 0x0001e80000100800 */
[----:B------:R1:W-:Y:S01]  /*12790*/  STL [R1+0x360], R7 ;  /* 0x0003600701007387 */ /* 0x0003e20000100800 */
[----:B0-----:R-:W-:-:S03]  /*127a0*/  IMAD.MOV.U32 R6, RZ, RZ, R232 ;  /* 0x000000ffff067224 */ /* 0x001fc600078e00e8 */
[----:B------:R-:W3:Y:S01]  /*127b0*/  LDL.LU R232, [R1+0x5f0] ;  /* 0x0005f00001e87983 */ /* 0x000ee20000300800 */
[----:B-1----:R-:W-:Y:S02]  /*127c0*/  IMAD.MOV.U32 R7, RZ, RZ, R8 ;  /* 0x000000ffff077224 */ /* 0x002fe400078e0008 */
[----:B----4-:R-:W-:-:S03]  /*127d0*/  IMAD.MOV.U32 R8, RZ, RZ, R9 ;  /* 0x000000ffff087224 */ /* 0x010fc600078e0009 */
[----:B------:R-:W-:-:S04]  /*127e0*/  LOP3.LUT R7, R7, R6, RZ, 0x3c, !PT ;  /* 0x0000000607077212 */ /* 0x000fc800078e3cff */
[----:B------:R-:W-:-:S04]  /*127f0*/  LOP3.LUT R6, R7, R6, RZ, 0x3c, !PT ;  /* 0x0000000607067212 */ /* 0x000fc800078e3cff */
[----:B------:R-:W-:-:S03]  /*12800*/  LOP3.LUT R7, R7, R6, RZ, 0x3c, !PT ;  /* 0x0000000607077212 */ /* 0x000fc600078e3cff */
[----:B------:R-:W-:-:S04]  /*12810*/  IMAD.WIDE R6, R179, 0x2, R6 ;  /* 0x00000002b3067825 */ /* 0x000fc800078e0206 */
[----:B--2---:R-:W-:Y:S02]  /*12820*/  IMAD.MOV.U32 R9, RZ, RZ, R230 ;  /* 0x000000ffff097224 */ /* 0x004fe400078e00e6 */
[----:B------:R-:W-:-:S04]  /*12830*/  IMAD.WIDE R8, R179, 0x2, R8 ;  /* 0x00000002b3087825 */ /* 0x000fc800078e0208 */
[----:B------:R-:W-:Y:S01]  /*12840*/  IMAD.MOV.U32 R230, RZ, RZ, R9 ;  /* 0x000000ffffe67224 */ /* 0x000fe200078e0009 */
[----:B------:R0:W-:Y:S04]  /*12850*/  STL [R1+0x364], R8 ;  /* 0x0003640801007387 */ /* 0x0001e80000100800 */
[----:B------:R1:W-:Y:S01]  /*12860*/  STL [R1+0x4a4], R6 ;  /* 0x0004a40601007387 */ /* 0x0003e20000100800 */
[----:B---3--:R-:W-:Y:S02]  /*12870*/  IMAD.MOV.U32 R9, RZ, RZ, R231 ;  /* 0x000000ffff097224 */ /* 0x008fe400078e00e7 */
[----:B0-----:R-:W-:Y:S01]  /*12880*/  IMAD.MOV.U32 R8, RZ, RZ, R232 ;  /* 0x000000ffff087224 */ /* 0x001fe200078e00e8 */
[----:B------:R0:W-:Y:S01]  /*12890*/  STL [R1+0x368], R7 ;  /* 0x0003680701007387 */ /* 0x0001e20000100800 */
[----:B-1----:R-:W-:-:S02]  /*128a0*/  IMAD.MOV.U32 R6, RZ, RZ, R180 ;  /* 0x000000ffff067224 */ /* 0x002fc400078e00b4 */
[----:B------:R-:W-:Y:S01]  /*128b0*/  IMAD.WIDE R8, R179, 0x2, R8 ;  /* 0x00000002b3087825 */ /* 0x000fe200078e0208 */
[----:B------:R-:W2:Y:S03]  /*128c0*/  LDL.LU R180, [R1+0x5ec] ;  /* 0x0005ec0001b47983 */ /* 0x000ea60000300800 */
[----:B0-----:R-:W-:Y:S02]  /*128d0*/  IMAD.MOV.U32 R7, RZ, RZ, R241 ;  /* 0x000000ffff077224 */ /* 0x001fe400078e00f1 */
[----:B------:R-:W3:Y:S01]  /*128e0*/  LDL.LU R241, [R1+0x5e8] ;  /* 0x0005e80001f17983 */ /* 0x000ee20000300800 */
[----:B------:R-:W-:-:S03]  /*128f0*/  IMAD.MOV.U32 R231, RZ, RZ, R9 ;  /* 0x000000ffffe77224 */ /* 0x000fc600078e0009 */
[----:B------:R-:W4:Y:S04]  /*12900*/  LDL.LU R232, [R1+0x5e4] ;  /* 0x0005e40001e87983 */ /* 0x000f280000300800 */
[----:B------:R0:W-:Y:S04]  /*12910*/  STL [R1+0x36c], R8 ;  /* 0x00036c0801007387 */ /* 0x0001e80000100800 */
[----:B0-----:R-:W2:Y:S04]  /*12920*/  LDL.LU R8, [R1+0x4ac] ;  /* 0x0004ac0001087983 */ /* 0x001ea80000300800 */
[----:B------:R-:W3:Y:S01]  /*12930*/  LDL.LU R9, [R1+0x374] ;  /* 0x0003740001097983 */ /* 0x000ee20000300800 */
[----:B------:R-:W-:-:S04]  /*12940*/  LOP3.LUT R7, R7, R6, RZ, 0x3c, !PT ;  /* 0x0000000607077212 */ /* 0x000fc800078e3cff */
[----:B------:R-:W-:-:S04]  /*12950*/  LOP3.LUT R6, R7, R6, RZ, 0x3c, !PT ;  /* 0x0000000607067212 */ /* 0x000fc800078e3cff */
[----:B------:R-:W-:-:S03]  /*12960*/  LOP3.LUT R7, R7, R6, RZ, 0x3c, !PT ;  /* 0x0000000607077212 */ /* 0x000fc600078e3cff */
[----:B------:R-:W-:-:S05]  /*12970*/  IMAD.WIDE R6, R179, 0x2, R6 ;  /* 0x00000002b3067825 */ /* 0x000fca00078e0206 */
[----:B------:R0:W-:Y:S04]  /*12980*/  STL [R1+0x4a8], R6 ;  /* 0x0004a80601007387 */ /* 0x0001e80000100800 */
[----:B------:R2:W-:Y:S01]  /*12990*/  STL [R1+0x370], R7 ;  /* 0x0003700701007387 */ /* 0x0005e20000100800 */
[----:B0-----:R-:W-:-:S03]  /*129a0*/  IMAD.MOV.U32 R6, RZ, RZ, R233 ;  /* 0x000000ffff067224 */ /* 0x001fc600078e00e9 */
[----:B------:R-:W4:Y:S01]  /*129b0*/  LDL.LU R233, [R1+0x5e0] ;  /* 0x0005e00001e97983 */ /* 0x000f220000300800 */
[----:B--2---:R-:W-:Y:S02]  /*129c0*/  IMAD.MOV.U32 R7, RZ, RZ, R8 ;  /* 0x000000ffff077224 */ /* 0x004fe400078e0008 */
[----:B---3--:R-:W-:Y:S02]  /*129d0*/  IMAD.MOV.U32 R8, RZ, RZ, R9 ;  /* 0x000000ffff087224 */ /* 0x008fe400078e0009 */
[----:B----4-:R-:W-:Y:S02]  /*129e0*/  IMAD.MOV.U32 R9, RZ, RZ, R232 ;  /* 0x000000ffff097224 */ /* 0x010fe400078e00e8 */
[----:B------:R-:W-:-:S05]  /*129f0*/  IMAD.WIDE R8, R179, 0x2, R8 ;  /* 0x00000002b3087825 */ /* 0x000fca00078e0208 */
[----:B------:R0:W-:Y:S01]  /*12a00*/  STL [R1+0x374], R8 ;  /* 0x0003740801007387 */ /* 0x0001e20000100800 */
[----:B------:R-:W-:Y:S02]  /*12a10*/  IMAD.MOV.U32 R232, RZ, RZ, R9 ;  /* 0x000000ffffe87224 */ /* 0x000fe400078e0009 */
[----:B0-----:R-:W-:Y:S02]  /*12a20*/  IMAD.MOV.U32 R8, RZ, RZ, R242 ;  /* 0x000000ffff087224 */ /* 0x001fe400078e00f2 */
[----:B------:R-:W2:Y:S04]  /*12a30*/  LDL.LU R242, [R1+0x5dc] ;  /* 0x0005dc0001f27983 */ /* 0x000ea80000300800 */
[----:B------:R-:W3:Y:S01]  /*12a40*/  LDL.LU R9, [R1+0x37c] ;  /* 0x00037c0001097983 */ /* 0x000ee20000300800 */
[----:B------:R-:W-:-:S04]  /*12a50*/  LOP3.LUT R7, R7, R6, RZ, 0x3c, !PT ;  /* 0x0000000607077212 */ /* 0x000fc800078e3cff */
[----:B------:R-:W-:-:S04]  /*12a60*/  LOP3.LUT R6, R7, R6, RZ, 0x3c, !PT ;  /* 0x0000000607067212 */ /* 0x000fc800078e3cff */
[----:B------:R-:W-:-:S03]  /*12a70*/  LOP3.LUT R7, R7, R6, RZ, 0x3c, !PT ;  /* 0x0000000607077212 */ /* 0x000fc600078e3cff */
[----:B------:R-:W-:-:S05]  /*12a80*/  IMAD.WIDE R6, R179, 0x2, R6 ;  /* 0x00000002b3067825 */ /* 0x000fca00078e0206 */
[----:B------:R0:W-:Y:S04]  /*12a90*/  STL [R1+0x4ac], R6 ;  /* 0x0004ac0601007387 */ /* 0x0001e80000100800 */
[----:B------:R1:W-:Y:S01]  /*12aa0*/  STL [R1+0x378], R7 ;  /* 0x0003780701007387 */ /* 0x0003e20000100800 */
[----:B0-----:R-:W-:Y:S02]  /*12ab0*/  IMAD.MOV.U32 R6, RZ, RZ, R234 ;  /* 0x000000ffff067224 */ /* 0x001fe400078e00ea */
[----:B-1----:R-:W-:Y:S01]  /*12ac0*/  IMAD.MOV.U32 R7, RZ, RZ, R8 ;  /* 0x000000ffff077224 */ /* 0x002fe200078e0008 */
[----:B------:R-:W4:Y:S04]  /*12ad0*/  LDL.LU R234, [R1+0x5d8] ;  /* 0x0005d80001ea7983 */ /* 0x000f280000300800 */
[----:B------:R-:W-:-:S04]  /*12ae0*/  LOP3.LUT R7, R7, R6, RZ, 0x3c, !PT ;  /* 0x0000000607077212 */ /* 0x000fc800078e3cff */
[----:B------:R-:W-:-:S04]  /*12af0*/  LOP3.LUT R6, R7, R6, RZ, 0x3c, !PT ;  /* 0x0000000607067212 */ /* 0x000fc800078e3cff */
[----:B------:R-:W-:-:S03]  /*12b00*/  LOP3.LUT R7, R7, R6, RZ, 0x3c, !PT ;  /* 0x0000000607077212 */ /* 0x000fc600078e3cff */
[----:B------:R-:W-:-:S04]  /*12b10*/  IMAD.WIDE R6, R179, 0x2, R6 ;  /* 0x00000002b3067825 */ /* 0x000fc800078e0206 */
[----:B---3--:R-:W-:Y:S02]  /*12b20*/  IMAD.MOV.U32 R8, RZ, RZ, R9 ;  /* 0x000000ffff087224 */ /* 0x008fe400078e0009 */
[----:B------:R-:W-:Y:S02]  /*12b30*/  IMAD.MOV.U32 R9, RZ, RZ, R233 ;  /* 0x000000ffff097224 */ /* 0x000fe400078e00e9 */
[----:B------:R-:W-:-:S05]  /*12b40*/  IMAD.WIDE R8, R179, 0x2, R8 ;  /* 0x00000002b3087825 */ /* 0x000fca00078e0208 */
[----:B------:R0:W-:Y:S01]  /*12b50*/  STL [R1+0x37c], R8 ;  /* 0x00037c0801007387 */ /* 0x0001e20000100800 */
[----:B------:R-:W-:Y:S02]  /*12b60*/  IMAD.MOV.U32 R233, RZ, RZ, R9 ;  /* 0x000000ffffe97224 */ /* 0x000fe400078e0009 */
[----:B0-----:R-:W-:Y:S02]  /*12b70*/  IMAD.MOV.U32 R8, RZ, RZ, R235 ;  /* 0x000000ffff087224 */ /* 0x001fe400078e00eb */
[----:B------:R-:W3:Y:S04]  /*12b80*/  LDL.LU R235, [R1+0x5d4] ;  /* 0x0005d40001eb7983 */ /* 0x000ee80000300800 */
[----:B------:R-:W2:Y:S04]  /*12b90*/  LDL.LU R9, [R1+0x384] ;  /* 0x0003840001097983 */ /* 0x000ea80000300800 */
[----:B------:R0:W-:Y:S04]  /*12ba0*/  STL [R1+0x4b0], R6 ;  /* 0x0004b00601007387 */ /* 0x0001e80000100800 */
[----:B------:R1:W-:Y:S01]  /*12bb0*/  STL [R1+0x380], R7 ;  /* 0x0003800701007387 */ /* 0x0003e20000100800 */
[----:B0-----:R-:W-:-:S03]  /*12bc0*/  IMAD.MOV.U32 R6, RZ, RZ, R236 ;  /* 0x000000ffff067224 */ /* 0x001fc600078e00ec */
[----:B------:R-:W3:Y:S01]  /*12bd0*/  LDL.LU R236, [R1+0x5d0] ;  /* 0x0005d00001ec7983 */ /* 0x000ee20000300800 */
[----:B-1----:R-:W-:-:S05]  /*12be0*/  IMAD.MOV.U32 R7, RZ, RZ, R8 ;  /* 0x000000ffff077224 */ /* 0x002fca00078e0008 */
[----:B------:R-:W-:-:S04]  /*12bf0*/  LOP3.LUT R7, R7, R6, RZ, 0x3c, !PT ;  /* 0x0000000607077212 */ /* 0x000fc800078e3cff */
[----:B------:R-:W-:-:S04]  /*12c00*/  LOP3.LUT R6, R7, R6, RZ, 0x3c, !PT ;  /* 0x0000000607067212 */ /* 0x000fc800078e3cff */
[----:B------:R-:W-:-:S03]  /*12c10*/  LOP3.LUT R7, R7, R6, RZ, 0x3c, !PT ;  /* 0x0000000607077212 */ /* 0x000fc600078e3cff */
[----:B------:R-:W-:-:S04]  /*12c20*/  IMAD.WIDE R6, R179, 0x2, R6 ;  /* 0x00000002b3067825 */ /* 0x000fc800078e0206 */
[----:B--2---:R-:W-:Y:S02]  /*12c30*/  IMAD.MOV.U32 R8, RZ, RZ, R9 ;  /* 0x000000ffff087224 */ /* 0x004fe400078e0009 */
[----:B----4-:R-:W-:Y:S02]  /*12c40*/  IMAD.MOV.U32 R9, RZ, RZ, R234 ;  /* 0x000000ffff097224 */ /* 0x010fe400078e00ea */
[----:B------:R-:W-:-:S04]  /*12c50*/  IMAD.WIDE R8, R179, 0x2, R8 ;  /* 0x00000002b3087825 */ /* 0x000fc800078e0208 */
[----:B------:R-:W-:Y:S01]  /*12c60*/  IMAD.MOV.U32 R234, RZ, RZ, R9 ;  /* 0x000000ffffea7224 */ /* 0x000fe200078e0009 */
[----:B------:R3:W-:Y:S04]  /*12c70*/  STL [R1+0x384], R8 ;  /* 0x0003840801007387 */ /* 0x0007e80000100800 */
[----:B------:R0:W-:Y:S01]  /*12c80*/  STL [R1+0x4b4], R6 ;  /* 0x0004b40601007387 */ /* 0x0001e20000100800 */
[----:B---3--:R-:W-:Y:S02]  /*12c90*/  IMAD.MOV.U32 R8, RZ, RZ, R236 ;  /* 0x000000ffff087224 */ /* 0x008fe400078e00ec */
[----:B------:R-:W-:Y:S01]  /*12ca0*/  IMAD.MOV.U32 R9, RZ, RZ, R235 ;  /* 0x000000ffff097224 */ /* 0x000fe200078e00eb */
[----:B------:R1:W-:Y:S01]  /*12cb0*/  STL [R1+0x388], R7 ;  /* 0x0003880701007387 */ /* 0x0003e20000100800 */
[----:B0-----:R-:W-:-:S02]  /*12cc0*/  IMAD.MOV.U32 R6, RZ, RZ, R243 ;  /* 0x000000ffff067224 */ /* 0x001fc400078e00f3 */
[----:B------:R-:W-:Y:S01]  /*12cd0*/  IMAD.WIDE R8, R179, 0x2, R8 ;  /* 0x00000002b3087825 */ /* 0x000fe200078e0208 */
[----:B------:R-:W2:Y:S03]  /*12ce0*/  LDL.LU R243, [R1+0x5cc] ;  /* 0x0005cc0001f37983 */ /* 0x000ea60000300800 */
[----:B-1----:R-:W-:Y:S02]  /*12cf0*/  IMAD.MOV.U32 R7, RZ, RZ, R244 ;  /* 0x000000ffff077224 */ /* 0x002fe400078e00f4 */
[----:B------:R-:W3:Y:S01]  /*12d00*/  LDL.LU R244, [R1+0x5c8] ;  /* 0x0005c80001f47983 */ /* 0x000ee20000300800 */
[----:B------:R-:W-:-:S03]  /*12d10*/  IMAD.MOV.U32 R235, RZ, RZ, R9 ;  /* 0x000000ffffeb7224 */ /* 0x000fc600078e0009 */
[----:B------:R-:W4:Y:S04]  /*12d20*/  LDL.LU R236, [R1+0x5c4] ;  /* 0x0005c40001ec7983 */ /* 0x000f280000300800 */
[----:B------:R0:W-:Y:S02]  /*12d30*/  STL [R1+0x38c], R8 ;  /* 0x00038c0801007387 */ /* 0x0001e40000100800 */
[----:B0-----:R-:W-:Y:S02]  /*12d40*/  IMAD.MOV.U32 R8, RZ, RZ, R10 ;  /* 0x000000ffff087224 */ /* 0x001fe400078e000a */
[----:B------:R-:W3:Y:S04]  /*12d50*/  LDL.LU R10, [R1+0x5c0] ;  /* 0x0005c000010a7983 */ /* 0x000ee80000300800 */
[----:B------:R-:W2:Y:S01]  /*12d60*/  LDL.LU R9, [R1+0x394] ;  /* 0x0003940001097983 */ /* 0x000ea20000300800 */
[----:B------:R-:W-:-:S04]  /*12d70*/  LOP3.LUT R7, R7, R6, RZ, 0x3c, !PT ;  /* 0x0000000607077212 */ /* 0x000fc800078e3cff */
[----:B------:R-:W-:-:S04]  /*12d80*/  LOP3.LUT R6, R7, R6, RZ, 0x3c, !PT ;  /* 0x0000000607067212 */ /* 0x000fc800078e3cff */
[----:B------:R-:W-:-:S03]  /*12d90*/  LOP3.LUT R7, R7, R6, RZ, 0x3c, !PT ;  /* 0x0000000607077212 */ /* 0x000fc600078e3cff */
[----:B------:R-:W-:-:S05]  /*12da0*/  IMAD.WIDE R6, R179, 0x2, R6 ;  /* 0x00000002b3067825 */ /* 0x000fca00078e0206 */
[----:B------:R-:W-:Y:S04]  /*12db0*/  STL [R1+0x4b8], R6 ;  /* 0x0004b80601007387 */ /* 0x000fe80000100800 */
[----:B------:R0:W-:Y:S02]  /*12dc0*/  STL [R1+0x390], R7 ;  /* 0x0003900701007387 */ /* 0x0001e40000100800 */
[----:B0-----:R-:W-:Y:S02]  /*12dd0*/  IMAD.MOV.U32 R7, RZ, RZ, R8 ;  /* 0x000000ffff077224 */ /* 0x001fe400078e0008 */
[----:B------:R-:W-:Y:S02]  /*12de0*/  IMAD.MOV.U32 R6, RZ, RZ, R237 ;  /* 0x000000ffff067224 */ /* 0x000fe400078e00ed */
[----:B------:R-:W3:Y:S01]  /*12df0*/  LDL.LU R237, [R1+0x5bc] ;  /* 0x0005bc0001ed7983 */ /* 0x000ee20000300800 */
[----:B--2---:R-:W-:-:S02]  /*12e00*/  IMAD.MOV.U32 R8, RZ, RZ, R9 ;  /* 0x000000ffff087224 */ /* 0x004fc400078e0009 */
[----:B----4-:R-:W-:Y:S02]  /*12e10*/  IMAD.MOV.U32 R9, RZ, RZ, R236 ;  /* 0x000000ffff097224 */ /* 0x010fe400078e00ec */
[----:B------:R-:W-:-:S05]  /*12e20*/  IMAD.WIDE R8, R179, 0x2, R8 ;  /* 0x00000002b3087825 */ /* 0x000fca00078e0208 */
[----:B------:R0:W-:Y:S01]  /*12e30*/  STL [R1+0x394], R8 ;  /* 0x0003940801007387 */ /* 0x0001e20000100800 */
[----:B------:R-:W-:Y:S02]  /*12e40*/  IMAD.MOV.U32 R236, RZ, RZ, R9 ;  /* 0x000000ffffec7224 */ /* 0x000fe400078e0009 */
[----:B0-----:R-:W-:Y:S02]  /*12e50*/  IMAD.MOV.U32 R8, RZ, RZ, R181 ;  /* 0x000000ffff087224 */ /* 0x001fe400078e00b5 */
[----:B------:R-:W2:Y:S04]  /*12e60*/  LDL.LU R181, [R1+0x5b8] ;  /* 0x0005b80001b57983 */ /* 0x000ea80000300800 */
[----:B------:R-:W4:Y:S01]  /*12e70*/  LDL.LU R9, [R1+0x39c] ;  /* 0x00039c0001097983 */ /* 0x000f220000300800 */
        /* <DEDUP_REMOVED lines=8> */
[----:B------:R-:W2:Y:S01]  /*12f00*/  LDL.LU R238, [R1+0x5b4] ;  /* 0x0005b40001ee7983 */ /* 0x000ea20000300800 */
[----:B----4-:R-:W-:-:S02]  /*12f10*/  IMAD.MOV.U32 R8, RZ, RZ, R9 ;  /* 0x000000ffff087224 */ /* 0x010fc400078e0009 */
[----:B---3--:R-:W-:Y:S02]  /*12f20*/  IMAD.MOV.U32 R9, RZ, RZ, R237 ;  /* 0x000000ffff097224 */ /* 0x008fe400078e00ed */
[----:B------:R-:W-:-:S05]  /*12f30*/  IMAD.WIDE R8, R179, 0x2, R8 ;  /* 0x00000002b3087825 */ /* 0x000fca00078e0208 */
[----:B------:R0:W-:Y:S01]  /*12f40*/  STL [R1+0x39c], R8 ;  /* 0x00039c0801007387 */ /* 0x0001e20000100800 */
[----:B------:R-:W-:Y:S02]  /*12f50*/  IMAD.MOV.U32 R237, RZ, RZ, R9 ;  /* 0x000000ffffed7224 */ /* 0x000fe400078e0009 */
[----:B0-----:R-:W-:Y:S02]  /*12f60*/  IMAD.MOV.U32 R8, RZ, RZ, R4 ;  /* 0x000000ffff087224 */ /* 0x001fe400078e0004 */
[----:B------:R-:W3:Y:S04]  /*12f70*/  LDL.LU R4, [R1+0x5b0] ;  /* 0x0005b00001047983 */ /* 0x000ee80000300800 */
        /* <DEDUP_REMOVED lines=10> */
[----:B----4-:R-:W-:-:S02]  /*13020*/  IMAD.MOV.U32 R8, RZ, RZ, R9 ;  /* 0x000000ffff087224 */ /* 0x010fc400078e0009 */
[----:B--2---:R-:W-:Y:S02]  /*13030*/  IMAD.MOV.U32 R9, RZ, RZ, R238 ;  /* 0x000000ffff097224 */ /* 0x004fe400078e00ee */
        /* <DEDUP_REMOVED lines=14> */
[----:B------:R-:W2:Y:S03]  /*13120*/  LDL.LU R240, [R1+0x5a4] ;  /* 0x0005a40001f07983 */ /* 0x000ea60000300800 */
[----:B------:R-:W-:-:S04]  /*13130*/  LOP3.LUT R7, R7, R6, RZ, 0x3c, !PT ;  /* 0x0000000607077212 */ /* 0x000fc800078e3cff */
[----:B------:R-:W-:-:S04]  /*13140*/  LOP3.LUT R6, R7, R6, RZ, 0x3c, !PT ;  /* 0x0000000607067212 */ /* 0x000fc800078e3cff */
[----:B------:R-:W-:-:S03]  /*13150*/  LOP3.LUT R7, R7, R6, RZ, 0x3c, !PT ;  /* 0x0000000607077212 */ /* 0x000fc600078e3cff */
[----:B------:R-:W-:-:S04]  /*13160*/  IMAD.WIDE R6, R179, 0x2, R6 ;  /* 0x00000002b3067825 */ /* 0x000fc800078e0206 */
[----:B----4-:R-:W-:Y:S02]  /*13170*/  IMAD.MOV.U32 R8, RZ, RZ, R9 ;  /* 0x000000ffff087224 */ /* 0x010fe400078e0009 */
[----:B---3--:R-:W-:Y:S02]  /*13180*/  IMAD.MOV.U32 R9, RZ, RZ, R239 ;  /* 0x000000ffff097224 */ /* 0x008fe400078e00ef */
[----:B------:R-:W-:-:S05]  /*13190*/  IMAD.WIDE R8, R179, 0x2, R8 ;  /* 0x00000002b3087825 */ /* 0x000fca00078e0208 */
[----:B------:R0:W-:Y:S01]  /*131a0*/  STL [R1+0x3ac], R8 ;  /* 0x0003ac0801007387 */ /* 0x0001e20000100800 */
[----:B------:R-:W-:Y:S02]  /*131b0*/  IMAD.MOV.U32 R239, RZ, RZ, R9 ;  /* 0x000000ffffef7224 */ /* 0x000fe400078e0009 */
[----:B0-----:R-:W-:Y:S02]  /*131c0*/  IMAD.MOV.U32 R8, RZ, RZ, R241 ;  /* 0x000000ffff087224 */ /* 0x001fe400078e00f1 */
[----:B------:R-:W3:Y:S04]  /*131d0*/  LDL.LU R241, [R1+0x5a0] ;  /* 0x0005a00001f17983 */ /* 0x000ee80000300800 */
[----:B------:R-:W4:Y:S04]  /*131e0*/  LDL.LU R9, [R1+0x3b4] ;  /* 0x0003b40001097983 */ /* 0x000f280000300800 */
        /* <DEDUP_REMOVED lines=9> */
[----:B----4-:R-:W-:Y:S02]  /*13280*/  IMAD.MOV.U32 R8, RZ, RZ, R9 ;  /* 0x000000ffff087224 */ /* 0x010fe400078e0009 */
[----:B--2---:R-:W-:Y:S02]  /*13290*/  IMAD.MOV.U32 R9, RZ, RZ, R240 ;  /* 0x000000ffff097224 */ /* 0x004fe400078e00f0 */
[----:B------:R-:W-:-:S05]  /*132a0*/  IMAD.WIDE R8, R179, 0x2, R8 ;  /* 0x00000002b3087825 */ /* 0x000fca00078e0208 */
[----:B------:R-:W-:Y:S04]  /*132b0*/  STL [R1+0x3b4], R8 ;  /* 0x0003b40801007387 */ /* 0x000fe80000100800 */
[----:B------:R0:W-:Y:S04]  /*132c0*/  STL [R1+0x4cc], R6 ;  /* 0x0004cc0601007387 */ /* 0x0001e80000100800 */
[----:B------:R1:W-:Y:S04]  /*132d0*/  STL [R1+0x3b8], R7 ;  /* 0x0003b80701007387 */ /* 0x0003e80000100800 */
[----:B0-----:R-:W2:Y:S01]  /*132e0*/  LDL.LU R6, [R1+0x3c0] ;  /* 0x0003c00001067983 */ /* 0x001ea20000300800 */
[----:B---3--:R-:W-:-:S02]  /*132f0*/  IMAD.MOV.U32 R8, RZ, RZ, R180 ;  /* 0x000000ffff087224 */ /* 0x008fc400078e00b4 */
[----:B-1----:R-:W-:Y:S02]  /*13300*/  IMAD.MOV.U32 R7, RZ, RZ, R242 ;  /* 0x000000ffff077224 */ /* 0x002fe400078e00f2 */
[----:B------:R-:W3:Y:S04]  /*13310*/  LDL.LU R242, [R1+0x598] ;  /* 0x0005980001f27983 */ /* 0x000ee80000300800 */
[----:B------:R-:W4:Y:S01]  /*13320*/  LDL.LU R180, [R1+0x594] ;  /* 0x0005940001b47983 */ /* 0x000f220000300800 */
[----:B------:R-:W-:Y:S02]  /*13330*/  IMAD.MOV.U32 R240, RZ, RZ, R9 ;  /* 0x000000fffff07224 */ /* 0x000fe400078e0009 */
[----:B------:R-:W-:Y:S02]  /*13340*/  IMAD.MOV.U32 R9, RZ, RZ, R241 ;  /* 0x000000ffff097224 */ /* 0x000fe400078e00f1 */
[----:B------:R-:W-:-:S04]  /*13350*/  IMAD.WIDE R8, R179, 0x2, R8 ;  /* 0x00000002b3087825 */ /* 0x000fc800078e0208 */
[----:B------:R-:W-:Y:S01]  /*13360*/  IMAD.MOV.U32 R241, RZ, RZ, R9 ;  /* 0x000000fffff17224 */ /* 0x000fe200078e0009 */
[----:B------:R4:W-:Y:S01]  /*13370*/  STL [R1+0x3bc], R8 ;  /* 0x0003bc0801007387 */ /* 0x0009e20000100800 */
[----:B--2---:R-:W-:-:S04]  /*13380*/  LOP3.LUT R7, R7, R6, RZ, 0x3c, !PT ;  /* 0x0000000607077212 */ /* 0x004fc800078e3cff */
[----:B------:R-:W-:-:S04]  /*13390*/  LOP3.LUT R6, R7, R6, RZ, 0x3c, !PT ;  /* 0x0000000607067212 */ /* 0x000fc800078e3cff */
[----:B------:R-:W-:Y:S01]  /*133a0*/  LOP3.LUT R7, R7, R6, RZ, 0x3c, !PT ;  /* 0x0000000607077212 */ /* 0x000fe200078e3cff */
[----:B----4-:R-:W-:Y:S02]  /*133b0*/  IMAD.MOV.U32 R8, RZ, RZ, R180 ;  /* 0x000000ffff087224 */ /* 0x010fe400078e00b4 */
[----:B---3--:R-:W-:Y:S02]  /*133c0*/  IMAD.MOV.U32 R9, RZ, RZ, R242 ;  /* 0x000000ffff097224 */ /* 0x008fe400078e00f2 */
[----:B------:R-:W-:-:S04]  /*133d0*/  IMAD.WIDE R6, R179, 0x2, R6 ;  /* 0x00000002b3067825 */ /* 0x000fc800078e0206 */
[----:B------:R-:W-:Y:S01]  /*133e0*/  IMAD.WIDE R8, R179, 0x2, R8 ;  /* 0x00000002b3087825 */ /* 0x000fe200078e0208 */
[----:B------:R0:W-:Y:S04]  /*133f0*/  STL [R1+0x4d0], R6 ;  /* 0x0004d00601007387 */ /* 0x0001e80000100800 */
[----:B------:R1:W-:Y:S01]  /*13400*/  STL [R1+0x3c0], R7 ;  /* 0x0003c00701007387 */ /* 0x0003e20000100800 */
[----:B------:R-:W-:Y:S02]  /*13410*/  IMAD.MOV.U32 R242, RZ, RZ, R9 ;  /* 0x000000fffff27224 */ /* 0x000fe400078e0009 */
[----:B0-----:R-:W-:Y:S02]  /*13420*/  IMAD.MOV.U32 R6, RZ, RZ, R243 ;  /* 0x000000ffff067224 */ /* 0x001fe400078e00f3 */
[----:B------:R-:W2:Y:S01]  /*13430*/  LDL.LU R243, [R1+0x590] ;  /* 0x0005900001f37983 */ /* 0x000ea20000300800 */
[----:B-1----:R-:W-:-:S03]  /*13440*/  IMAD.MOV.U32 R7, RZ, RZ, R244 ;  /* 0x000000ffff077224 */ /* 0x002fc600078e00f4 */
[----:B------:R-:W3:Y:S04]  /*13450*/  LDL.LU R244, [R1+0x58c] ;  /* 0x00058c0001f47983 */ /* 0x000ee80000300800 */
[----:B------:R-:W4:Y:S04]  /*13460*/  LDL.LU R180, [R1+0x588] ;  /* 0x0005880001b47983 */ /* 0x000f280000300800 */
[----:B------:R0:W-:Y:S02]  /*13470*/  STL [R1+0x3c4], R8 ;  /* 0x0003c40801007387 */ /* 0x0001e40000100800 */
[----:B0-----:R-:W-:-:S02]  /*13480*/  IMAD.MOV.U32 R8, RZ, RZ, R181 ;  /* 0x000000ffff087224 */ /* 0x001fc400078e00b5 */
[----:B------:R-:W3:Y:S04]  /*13490*/  LDL.LU R181, [R1+0x584] ;  /* 0x0005840001b57983 */ /* 0x000ee80000300800 */
[----:B------:R-:W2:Y:S01]  /*134a0*/  LDL.LU R9, [R1+0x3cc] ;  /* 0x0003cc0001097983 */ /* 0x000ea20000300800 */
[----:B------:R-:W-:Y:S01]  /*134b0*/  LOP3.LUT R7, R7, R6, RZ, 0x3c, !PT ;  /* 0x0000000607077212 */ /* 0x000fe200078e3cff */
[----:B------:R-:W-:-:S03]  /*134c0*/  WARPGROUP.ARRIVE ;  /* 0x00000000000079c5 */ /* 0x000fc60000000000 */
[----:B------:R-:W-:Y:S01]  /*134d0*/  LOP3.LUT R6, R7, R6, RZ, 0x3c, !PT ;  /* 0x0000000607067212 */ /* 0x000fe200078e3cff */
[----:B------:R-:W-:-:S03]  /*134e0*/  UMOV UR12, UR20 ;  /* 0x00000014000c7c82 */ /* 0x000fc60008000000 */
[----:B------:R-:W-:Y:S01]  /*134f0*/  LOP3.LUT R7, R7, R6, RZ, 0x3c, !PT ;  /* 0x0000000607077212 */ /* 0x000fe200078e3cff */
[----:B------:R-:W-:Y:S02]  /*13500*/  UMOV UR13, UR21 ;  /* 0x00000015000d7c82 */ /* 0x000fe40008000000 */
[----:B------:R-:W-:Y:S01]  /*13510*/  HGMMA.64x256x16.F32 R24, gdesc[UR12].tnspA, R24, gsb0 ;  /* 0x23e000000c1879f0 */ /* 0x000fe20008000818 */
[----:B------:R-:W-:-:S05]  /*13520*/  IMAD.WIDE R6, R179, 0x2, R6 ;  /* 0x00000002b3067825 */ /* 0x000fca00078e0206 */
[----:B------:R0:W-:Y:S04]  /*13530*/  STL [R1+0x4d4], R6 ;  /* 0x0004d40601007387 */ /* 0x0001e80000100800 */
[----:B------:R1:W-:Y:S01]  /*13540*/  STL [R1+0x3c8], R7 ;  /* 0x0003c80701007387 */ /* 0x0003e20000100800 */
[----:B0-----:R-:W-:Y:S02]  /*13550*/  IMAD.MOV.U32 R6, RZ, RZ, R10 ;  /* 0x000000ffff067224 */ /* 0x001fe400078e000a */
[----:B-1----:R-:W-:Y:S01]  /*13560*/  IMAD.MOV.U32 R7, RZ, RZ, R8 ;  /* 0x000000ffff077224 */ /* 0x002fe200078e0008 */
[----:B------:R-:W3:Y:S04]  /*13570*/  LDL.LU R10, [R1+0x580] ;  /* 0x00058000010a7983 */ /* 0x000ee80000300800 */
[----:B------:R-:W-:-:S04]  /*13580*/  LOP3.LUT R7, R7, R6, RZ, 0x3c, !PT ;  /* 0x0000000607077212 */ /* 0x000fc800078e3cff */
[----:B------:R-:W-:-:S04]  /*13590*/  LOP3.LUT R6, R7, R6, RZ, 0x3c, !PT ;  /* 0x0000000607067212 */ /* 0x000fc800078e3cff */
[----:B------:R-:W-:-:S03]  /*135a0*/  LOP3.LUT R7, R7, R6, RZ, 0x3c, !PT ;  /* 0x0000000607077212 */ /* 0x000fc600078e3cff */
[C---:B------:R-:W-:Y:S01]  /*135b0*/  IMAD.WIDE R6, R179.reuse, 0x2, R6 ;  /* 0x00000002b3067825 */ /* 0x040fe200078e0206 */
[----:B------:R-:W-:Y:S01]  /*135c0*/  UMOV UR4, UR8 ;  /* 0x0000000800047c82 */ /* 0x000fe20008000000 */
[----:B------:R-:W-:Y:S02]  /*135d0*/  UMOV UR5, UR9 ;  /* 0x0000000900057c82 */ /* 0x000fe40008000000 */
[----:B--2---:R-:W-:Y:S02]  /*135e0*/  IMAD.MOV.U32 R8, RZ, RZ, R9 ;  /* 0x000000ffff087224 */ /* 0x004fe400078e0009 */
[----:B------:R-:W-:Y:S02]  /*135f0*/  IMAD.MOV.U32 R9, RZ, RZ, R243 ;  /* 0x000000ffff097224 */ /* 0x000fe400078e00f3 */
[----:B------:R-:W-:-:S05]  /*13600*/  IMAD.WIDE R8, R179, 0x2, R8 ;  /* 0x00000002b3087825 */ /* 0x000fca00078e0208 */
[----:B------:R4:W-:Y:S04]  /*13610*/  STL [R1+0x3cc], R8 ;  /* 0x0003cc0801007387 */ /* 0x0009e80000100800 */
[----:B------:R0:W-:Y:S04]  /*13620*/  STL [R1+0x4d8], R6 ;  /* 0x0004d80601007387 */ /* 0x0001e80000100800 */
[----:B------:R1:W-:Y:S01]  /*13630*/  STL [R1+0x3d0], R7 ;  /* 0x0003d00701007387 */ /* 0x0003e20000100800 */
[----:B----4-:R-:W-:Y:S02]  /*13640*/  IMAD.MOV.U32 R8, RZ, RZ, R180 ;  /* 0x000000ffff087224 */ /* 0x010fe400078e00b4 */
[----:B0-----:R-:W-:-:S02]  /*13650*/  IMAD.MOV.U32 R6, RZ, RZ, R4 ;  /* 0x000000ffff067224 */ /* 0x001fc400078e0004 */
[----:B------:R-:W2:Y:S01]  /*13660*/  LDL.LU R4, [R1+0x57c] ;  /* 0x00057c0001047983 */ /* 0x000ea20000300800 */
[----:B-1----:R-:W-:-:S03]  /*13670*/  IMAD.MOV.U32 R7, RZ, RZ, R5 ;  /* 0x000000ffff077224 */ /* 0x002fc600078e0005 */
[----:B------:R-:W2:Y:S04]  /*13680*/  LDL.LU R5, [R1+0x578] ;  /* 0x0005780001057983 */ /* 0x000ea80000300800 */
[----:B------:R-:W4:Y:S01]  /*13690*/  LDL.LU R180, [R1+0x574] ;  /* 0x0005740001b47983 */ /* 0x000f220000300800 */
[----:B------:R-:W-:Y:S02]  /*136a0*/  WARPGROUP.DEPBAR.LE gsb0, 0x0 ;  /* 0x00008000000079c5 */ /* 0x000fe40000010000 */
[----:B------:R-:W-:-:S06]  /*136b0*/  WARPGROUP.ARRIVE ;  /* 0x00000000000079c5 */ /* 0x000fcc0000000000 */
[----:B------:R-:W-:Y:S01]  /*136c0*/  HGMMA.64x256x16.F32 R24, gdesc[UR4].tnspA, R24, gsb0 ;  /* 0x23e00000041879f0 */ /* 0x000fe20008000818 */
[----:B------:R-:W-:Y:S01]  /*136d0*/  LOP3.LUT R7, R7, R6, RZ, 0x3c, !PT ;  /* 0x0000000607077212 */ /* 0x000fe200078e3cff */
[----:B------:R-:W-:-:S03]  /*136e0*/  IMAD.MOV.U32 R243, RZ, RZ, R9 ;  /* 0x000000fffff37224 */ /* 0x000fc600078e0009 */
[----:B------:R-:W-:Y:S01]  /*136f0*/  LOP3.LUT R6, R7, R6, RZ, 0x3c, !PT ;  /* 0x0000000607067212 */ /* 0x000fe200078e3cff */
[----:B---3--:R-:W-:-:S03]  /*13700*/  IMAD.MOV.U32 R9, RZ, RZ, R244 ;  /* 0x000000ffff097224 */ /* 0x008fc600078e00f4 */
[----:B------:R-:W-:Y:S01]  /*13710*/  LOP3.LUT R7, R7, R6, RZ, 0x3c, !PT ;  /* 0x0000000607077212 */ /* 0x000fe200078e3cff */
[----:B------:R-:W-:-:S04]  /*13720*/  IMAD.WIDE R8, R179, 0x2, R8 ;  /* 0x00000002b3087825 */ /* 0x000fc800078e0208 */
[----:B------:R-:W-:Y:S01]  /*13730*/  IMAD.WIDE R6, R179, 0x2, R6 ;  /* 0x00000002b3067825 */ /* 0x000fe200078e0206 */
[----:B------:R0:W-:Y:S03]  /*13740*/  STL [R1+0x3d4], R8 ;  /* 0x0003d40801007387 */ /* 0x0001e60000100800 */
[----:B------:R-:W-:Y:S02]  /*13750*/  IMAD.MOV.U32 R244, RZ, RZ, R9 ;  /* 0x000000fffff47224 */ /* 0x000fe400078e0009 */
[----:B0-----:R-:W-:Y:S01]  /*13760*/  IMAD.MOV.U32 R8, RZ, RZ, R10 ;  /* 0x000000ffff087224 */ /* 0x001fe200078e000a */
[----:B------:R-:W0:Y:S01]  /*13770*/  LDC R9, c[0x0][0x238] ;  /* 0x00008e00ff097b82 */ /* 0x000e220000000800 */
[----:B------:R1:W5:Y:S04]  /*13780*/  LDL.LU R10, [R1+0x570] ;  /* 0x00057000010a7983 */ /* 0x0003680000300800 */
[----:B------:R-:W-:Y:S04]  /*13790*/  STL [R1+0x4dc], R6 ;  /* 0x0004dc0601007387 */ /* 0x000fe80000100800 */
[----:B------:R3:W-:Y:S02]  /*137a0*/  STL [R1+0x3d8], R7 ;  /* 0x0003d80701007387 */ /* 0x0007e40000100800 */
[----:B---3--:R-:W-:-:S02]  /*137b0*/  IMAD.MOV.U32 R7, RZ, RZ, R181 ;  /* 0x000000ffff077224 */ /* 0x008fc400078e00b5 */
[----:B------:R-:W3:Y:S01]  /*137c0*/  S2R R181, SR_TID.X ;  /* 0x0000000000b57919 */ /* 0x000ee20000002100 */
[----:B------:R-:W-:-:S04]  /*137d0*/  IMAD.MOV.U32 R6, RZ, RZ, R8 ;  /* 0x000000ffff067224 */ /* 0x000fc800078e0008 */
[----:B------:R-:W-:-:S05]  /*137e0*/  IMAD.WIDE R6, R179, 0x2, R6 ;  /* 0x00000002b3067825 */ /* 0x000fca00078e0206 */
[----:B------:R1:W-:Y:S04]  /*137f0*/  STL [R1+0x4e0], R6 ;  /* 0x0004e00601007387 */ /* 0x0003e80000100800 */
[----:B------:R0:W-:Y:S02]  /*13800*/  STL [R1+0x3dc], R7 ;  /* 0x0003dc0701007387 */ /* 0x0001e40000100800 */
[----:B0-----:R-:W-:Y:S01]  /*13810*/  IMAD.SHL.U32 R9, R9, 0x20, RZ ;  /* 0x0000002009097824 */ /* 0x001fe200078e00ff */
[----:B------:R-:W-:Y:S01]  /*13820*/  UIADD3 UR17, UR17, -0x20, URZ ;  /* 0xffffffe011117890 */ /* 0x000fe2000fffe03f */
[----:B---3--:R-:W-:-:S04]  /*13830*/  SHF.R.U32.HI R181, RZ, 0x6, R181 ;  /* 0x00000006ffb57819 */ /* 0x008fc800000116b5 */
[----:B------:R-:W-:Y:S01]  /*13840*/  SGXT.U32 R181, R181, 0x1 ;  /* 0x00000001b5b5781a */ /* 0x000fe20000000000 */
[----:B------:R-:W-:Y:S02]  /*13850*/  WARPGROUP.DEPBAR.LE gsb0, 0x0 ;  /* 0x00008000000079c5 */ /* 0x000fe40000010000 */
[----:B----4-:R-:W-:-:S05]  /*13860*/  VIADD R180, R180, 0xffffffff ;  /* 0xffffffffb4b47836 */ /* 0x010fca0000000000 */
[----:B------:R-:W-:Y:S01]  /*13870*/  ISETP.NE.U32.AND P0, PT, R180, RZ, PT ;  /* 0x000000ffb400720c */ /* 0x000fe20003f05070 */
[----:B--2---:R-:W-:-:S04]  /*13880*/  IMAD.WIDE R4, R9, 0x2, R4 ;  /* 0x0000000209047825 */ /* 0x004fc800078e0204 */
[----:B-1----:R-:W-:Y:S02]  /*13890*/  IMAD.MOV.U32 R6, RZ, RZ, R4 ;  /* 0x000000ffff067224 */ /* 0x002fe400078e0004 */
[----:B------:R-:W-:-:S06]  /*138a0*/  IMAD.MOV.U32 R4, RZ, RZ, R5 ;  /* 0x000000ffff047224 */ /* 0x000fcc00078e0005 */
[----:B------:R-:W-:Y:S05]  /*138b0*/  @P0 BRA `(.L_x_1) ;  /* 0xffffff6800140947 */ /* 0x000fea000383ffff */
[----:B------:R-:W2:Y:S04]  /*138c0*/  LDL.LU R3, [R1+0x1f0] ;  /* 0x0001f00001037983 */ /* 0x000ea80000300800 */
[----:B------:R-:W2:Y:S04]  /*138d0*/  LDL.LU R6, [R1+0x1e0] ;  /* 0x0001e00001067983 */ /* 0x000ea80000300800 */
[----:B------:R-:W3:Y:S04]  /*138e0*/  LDL.LU R4, [R1+0x1dc] ;  /* 0x0001dc0001047983 */ /* 0x000ee80000300800 */
[----:B------:R-:W4:Y:S04]  /*138f0*/  LDL.LU R246, [R1+0x1d8] ;  /* 0x0001d80001f67983 */ /* 0x000f280000300800 */
        /* <DEDUP_REMOVED lines=73> */
[----:B------:R-:W4:Y:S01]  /*13d90*/  LDL.LU R180, [R1+0x80] ;  /* 0x0000800001b47983 */ /* 0x000f220000300800 */
[----:B------:R-:W-:-:S03]  /*13da0*/  F2FP.F16.F32.PACK_AB R147, R151, R147 ;  /* 0x000000939793723e */ /* 0x000fc600000000ff */
        /* <DEDUP_REMOVED lines=10> */
[----:B------:R-:W4:Y:S04]  /*13e50*/  LDL.LU R150, [R1+0x1f4] ;  /* 0x0001f40001967983 */ /* 0x000f280000300800 */
[----:B------:R-:W4:Y:S04]  /*13e60*/  LDL.LU R149, [R1+0x1e8] ;  /* 0x0001e80001957983 */ /* 0x000f280000300800 */
[----:B------:R-:W4:Y:S04]  /*13e70*/  LDL.LU R148, [R1+0x1f8] ;  /* 0x0001f80001947983 */ /* 0x000f280000300800 */
[----:B------:R-:W4:Y:S04]  /*13e80*/  LDL.LU R143, [R1+0x1ec] ;  /* 0x0001ec00018f7983 */ /* 0x000f280000300800 */
[----:B------:R-:W4:Y:S01]  /*13e90*/  LDL.LU R142, [R1+0x1fc] ;  /* 0x0001fc00018e7983 */ /* 0x000f220000300800 */
[----:B------:R-:W-:-:S02]  /*13ea0*/  F2FP.F16.F32.PACK_AB R27, R31, R27 ;  /* 0x0000001b1f1b723e */ /* 0x000fc400000000ff */
[----:B------:R-:W-:Y:S02]  /*13eb0*/  F2FP.F16.F32.PACK_AB R26, R30, R26 ;  /* 0x0000001a1e1a723e */ /* 0x000fe400000000ff */
[----:B------:R-:W-:Y:S02]  /*13ec0*/  F2FP.F16.F32.PACK_AB R25, R29, R25 ;  /* 0x000000191d19723e */ /* 0x000fe400000000ff */
[----:B------:R-:W-:Y:S02]  /*13ed0*/  F2FP.F16.F32.PACK_AB R24, R28, R24 ;  /* 0x000000181c18723e */ /* 0x000fe400000000ff */
[----:B------:R-:W-:Y:S02]  /*13ee0*/  F2FP.F16.F32.PACK_AB R137, R141, R137 ;  /* 0x000000898d89723e */ /* 0x000fe400000000ff */
[----:B------:R-:W-:Y:S02]  /*13ef0*/  F2FP.F16.F32.PACK_AB R136, R140, R136 ;  /* 0x000000888c88723e */ /* 0x000fe400000000ff */
        /* <DEDUP_REMOVED lines=36> */
[----:B--2---:R-:W-:-:S02]  /*14140*/  F2FP.F16.F32.PACK_AB R28, R3, R6 ;  /* 0x00000006031c723e */ /* 0x004fc400000000ff */
[----:B---3--:R-:W-:Y:S02]  /*14150*/  F2FP.F16.F32.PACK_AB R19, R4, R19 ;  /* 0x000000130413723e */ /* 0x008fe400000000ff */
        /* <DEDUP_REMOVED lines=16> */
[----:B----4-:R-:W-:-:S02]  /*14260*/  F2FP.F16.F32.PACK_AB R18, R246, R18 ;  /* 0x00000012f612723e */ /* 0x010fc400000000ff */
        /* <DEDUP_REMOVED lines=60> */
[----:B------:R-:W-:-:S07]  /*14630*/  F2FP.F16.F32.PACK_AB R142, R164, R163 ;  /* 0x000000a3a48e723e */ /* 0x000fce00000000ff */
.L_x_0:
[----:B------:R-:W2:Y:S01]  /*14640*/  LDL.LU R8, [R1+0x4e8] ;  /* 0x0004e80001087983 */ /* 0x000ea20000300800 */
[----:B------:R-:W-:Y:S01]  /*14650*/  ULDC.64 UR6, c[0x0][0x228] ;  /* 0x00008a0000067ab9 */ /* 0x000fe20000000a00 */
[----:B------:R-:W-:Y:S01]  /*14660*/  ULDC UR4, c[0x0][0x244] ;  /* 0x0000910000047ab9 */ /* 0x000fe20000000800 */
[----:B------:R-:W1:Y:S01]  /*14670*/  S2R R2, SR_TID.X ;  /* 0x0000000000027919 */ /* 0x000e620000002100 */
[----:B------:R-:W-:Y:S01]  /*14680*/  BAR.SYNC.DEFER_BLOCKING 0x0 ;  /* 0x0000000000007b1d */ /* 0x000fe20000010000 */
[----:B-----5:R-:W-:-:S05]  /*14690*/  LOP3.LUT R11, R10, 0x2, R181, 0xfe, !PT ;  /* 0x000000020a0b7812 */ /* 0x020fca00078efeb5 */
[----:B------:R-:W-:Y:S01]  /*146a0*/  ULDC UR9, c[0x0][0x22c] ;  /* 0x00008b0000097ab9 */ /* 0x000fe20000000800 */
[----:B------:R-:W-:Y:S01]  /*146b0*/  ULDC UR8, c[0x0][0x22c] ;  /* 0x00008b0000087ab9 */ /* 0x000fe20000000800 */
[----:B------:R-:W-:Y:S01]  /*146c0*/  ULDC UR10, c[0x0][0x22c] ;  /* 0x00008b00000a7ab9 */ /* 0x000fe20000000800 */
[----:B------:R-:W-:Y:S01]  /*146d0*/  ULDC UR11, c[0x0][0x22c] ;  /* 0x00008b00000b7ab9 */ /* 0x000fe20000000800 */
[----:B------:R-:W3:Y:S01]  /*146e0*/  LDC R236, c[0x0][0x248] ;  /* 0x00009200ffec7b82 */ /* 0x000ee20000000800 */
[C-C-:B------:R-:W-:Y:S02]  /*146f0*/  LOP3.LUT R232, R10.reuse, 0xca, R181.reuse, 0xfe, !PT ;  /* 0x000000ca0ae87812 */ /* 0x140fe400078efeb5 */
[----:B------:R-:W-:-:S05]  /*14700*/  LOP3.LUT R230, R10, 0xcc, R181, 0xfe, !PT ;  /* 0x000000cc0ae67812 */ /* 0x000fca00078efeb5 */
[----:B------:R-:W4:Y:S01]  /*14710*/  LDC R238, c[0x0][0x248] ;  /* 0x00009200ffee7b82 */ /* 0x000f220000000800 */
[C---:B-1----:R-:W-:Y:S02]  /*14720*/  IMAD.SHL.U32 R0, R2.reuse, 0x80, RZ ;  /* 0x0000008002007824 */ /* 0x042fe400078e00ff */
[C---:B------:R-:W-:Y:S02]  /*14730*/  IMAD.SHL.U32 R3, R2.reuse, 0x10, RZ ;  /* 0x0000001002037824 */ /* 0x040fe400078e00ff */
[----:B------:R-:W-:Y:S01]  /*14740*/  IMAD.SHL.U32 R2, R2, 0x8, RZ ;  /* 0x0000000802027824 */ /* 0x000fe200078e00ff */
[----:B------:R-:W-:Y:S02]  /*14750*/  LOP3.LUT R9, R0, 0x400, RZ, 0xc0, !PT ;  /* 0x0000040000097812 */ /* 0x000fe400078ec0ff */
[----:B------:R-:W-:Y:S02]  /*14760*/  LOP3.LUT R0, R3, 0x70, RZ, 0xc0, !PT ;  /* 0x0000007003007812 */ /* 0x000fe400078ec0ff */
[----:B------:R-:W-:-:S02]  /*14770*/  LOP3.LUT R2, R2, 0x380, RZ, 0xc0, !PT ;  /* 0x0000038002027812 */ /* 0x000fc400078ec0ff */
[----:B------:R-:W-:Y:S02]  /*14780*/  IADD3 R9, R9, UR16, R0 ;  /* 0x0000001009097c10 */ /* 0x000fe4000fffe000 */
[----:B------:R-:W-:Y:S02]  /*14790*/  LOP3.LUT R3, R3, 0x7f0, RZ, 0xc0, !PT ;  /* 0x000007f003037812 */ /* 0x000fe400078ec0ff */
[C---:B--2---:R-:W-:Y:S01]  /*147a0*/  ISETP.GE.AND P0, PT, R8.reuse, UR6, PT ;  /* 0x0000000608007c0c */ /* 0x044fe2000bf06270 */
[----:B------:R-:W-:Y:S01]  /*147b0*/  IMAD R0, R8, UR4, RZ ;  /* 0x0000000408007c24 */ /* 0x000fe2000f8e02ff */
[----:B------:R-:W-:Y:S01]  /*147c0*/  ULDC.64 UR4, c[0x0][0x220] ;  /* 0x0000880000047ab9 */ /* 0x000fe20000000a00 */
[----:B------:R-:W-:Y:S01]  /*147d0*/  IMAD.IADD R8, R2, 0x1, R9 ;  /* 0x0000000102087824 */ /* 0x000fe200078e0209 */
[----:B------:R-:W-:-:S04]  /*147e0*/  ULDC UR6, c[0x0][0x248] ;  /* 0x0000920000067ab9 */ /* 0x000fc80000000800 */
[----:B------:R-:W-:Y:S01]  /*147f0*/  STSM.16.M88.4 [R8], R116 ;  /* 0x0000007408007844 */ /* 0x000fe20000000200 */
[----:B------:R-:W-:Y:S06]  /*14800*/  BAR.SYNC.DEFER_BLOCKING 0x0 ;  /* 0x0000000000007b1d */ /* 0x000fec0000010000 */
[----:B0-----:R-:W0:Y:S02]  /*14810*/  LDS.128 R44, [R3+UR16] ;  /* 0x00000010032c7984 */ /* 0x001e240008000c00 */
[----:B------:R-:W-:Y:S06]  /*14820*/  BAR.SYNC.DEFER_BLOCKING 0x0 ;  /* 0x0000000000007b1d */ /* 0x000fec0000010000 */
[----:B------:R-:W-:Y:S02]  /*14830*/  STSM.16.M88.4 [R8], R140 ;  /* 0x0000008c08007844 */ /* 0x000fe40000000200 */
[----:B------:R-:W-:Y:S06]  /*14840*/  BAR.SYNC.DEFER_BLOCKING 0x0 ;  /* 0x0000000000007b1d */ /* 0x000fec0000010000 */
[----:B------:R-:W1:Y:S02]  /*14850*/  LDS.128 R52, [R3+UR16] ;  /* 0x0000001003347984 */ /* 0x000e640008000c00 */
[----:B------:R-:W-:Y:S06]  /*14860*/  BAR.SYNC.DEFER_BLOCKING 0x0 ;  /* 0x0000000000007b1d */ /* 0x000fec0000010000 */
[----:B------:R-:W-:Y:S02]  /*14870*/  STSM.16.M88.4 [R8], R148 ;  /* 0x0000009408007844 */ /* 0x000fe40000000200 */
[----:B------:R-:W-:Y:S06]  /*14880*/  BAR.SYNC.DEFER_BLOCKING 0x0 ;  /* 0x0000000000007b1d */ /* 0x000fec0000010000 */
[----:B------:R-:W2:Y:S02]  /*14890*/  LDS.128 R124, [R3+UR16] ;  /* 0x00000010037c7984 */ /* 0x000ea40008000c00 */
[----:B------:R-:W-:Y:S06]  /*148a0*/  BAR.SYNC.DEFER_BLOCKING 0x0 ;  /* 0x0000000000007b1d */ /* 0x000fec0000010000 */
[----:B------:R-:W-:Y:S02]  /*148b0*/  STSM.16.M88.4 [R8], R108 ;  /* 0x0000006c08007844 */ /* 0x000fe40000000200 */
[----:B------:R-:W-:Y:S06]  /*148c0*/  BAR.SYNC.DEFER_BLOCKING 0x0 ;  /* 0x0000000000007b1d */ /* 0x000fec0000010000 */
[----:B------:R-:W3:Y:S02]  /*148d0*/  LDS.128 R132, [R3+UR16] ;  /* 0x0000001003847984 */ /* 0x000ee40008000c00 */
[----:B------:R-:W-:Y:S06]  /*148e0*/  BAR.SYNC.DEFER_BLOCKING 0x0 ;  /* 0x0000000000007b1d */ /* 0x000fec0000010000 */
[----:B------:R-:W-:Y:S02]  /*148f0*/  STSM.16.M88.4 [R8], R100 ;  /* 0x0000006408007844 */ /* 0x000fe40000000200 */
[----:B------:R-:W-:Y:S06]  /*14900*/  BAR.SYNC.DEFER_BLOCKING 0x0 ;  /* 0x0000000000007b1d */ /* 0x000fec0000010000 */
[----:B------:R-:W4:Y:S02]  /*14910*/  LDS.128 R140, [R3+UR16] ;  /* 0x00000010038c7984 */ /* 0x000f240008000c00 */
        /* <DEDUP_REMOVED lines=29> */
[----:B------:R0:W-:Y:S02]  /*14af0*/  STSM.16.M88.4 [R8], R36 ;  /* 0x0000002408007844 */ /* 0x0001e40000000200 */
[----:B------:R-:W-:Y:S01]  /*14b00*/  BAR.SYNC.DEFER_BLOCKING 0x0 ;  /* 0x0000000000007b1d */ /* 0x000fe20000010000 */
[----:B------:R-:W-:-:S02]  /*14b10*/  LOP3.LUT R9, R10, R181, RZ, 0xfc, !PT ;  /* 0x000000b50a097212 */ /* 0x000fc400078efcff */
[----:B------:R-:W-:-:S03]  /*14b20*/  LEA R2, P2, R0, UR4, 0x1 ;  /* 0x0000000400027c11 */ /* 0x000fc6000f8408ff */
[----:B------:R-:W-:Y:S02]  /*14b30*/  ULDC UR4, c[0x0][0x248] ;  /* 0x0000920000047ab9 */ /* 0x000fe40000000800 */
[----:B0-----:R-:W0:Y:S08]  /*14b40*/  LDC R36, c[0x0][0x248] ;  /* 0x00009200ff247b82 */ /* 0x001e300000000800 */
[----:B------:R-:W0:Y:S01]  /*14b50*/  LDC R38, c[0x0][0x248] ;  /* 0x00009200ff267b82 */ /* 0x000e220000000800 */
[----:B------:R-:W0:Y:S07]  /*14b60*/  LDS.128 R76, [R3+UR16] ;  /* 0x00000010034c7984 */ /* 0x000e2e0008000c00 */
[----:B------:R-:W-:Y:S06]  /*14b70*/  BAR.SYNC.DEFER_BLOCKING 0x0 ;  /* 0x0000000000007b1d */ /* 0x000fec0000010000 */
[----:B------:R-:W-:Y:S02]  /*14b80*/  STSM.16.M88.4 [R8], R20 ;  /* 0x0000001408007844 */ /* 0x000fe40000000200 */
[----:B------:R-:W-:Y:S06]  /*14b90*/  BAR.SYNC.DEFER_BLOCKING 0x0 ;  /* 0x0000000000007b1d */ /* 0x000fec0000010000 */
[----:B------:R-:W0:Y:S02]  /*14ba0*/  LDS.128 R12, [R3+UR16] ;  /* 0x00000010030c7984 */ /* 0x000e240008000c00 */
[----:B------:R-:W-:Y:S06]  /*14bb0*/  BAR.SYNC.DEFER_BLOCKING 0x0 ;  /* 0x0000000000007b1d */ /* 0x000fec0000010000 */
[----:B------:R-:W-:Y:S02]  /*14bc0*/  STSM.16.M88.4 [R8], R16 ;  /* 0x0000001008007844 */ /* 0x000fe40000000200 */
[----:B------:R-:W-:Y:S06]  /*14bd0*/  BAR.SYNC.DEFER_BLOCKING 0x0 ;  /* 0x0000000000007b1d */ /* 0x000fec0000010000 */
[----:B------:R-:W0:Y:S02]  /*14be0*/  LDS.128 R4, [R3+UR16] ;  /* 0x0000001003047984 */ /* 0x000e240008000c00 */
[----:B------:R-:W-:Y:S06]  /*14bf0*/  BAR.SYNC.DEFER_BLOCKING 0x0 ;  /* 0x0000000000007b1d */ /* 0x000fec0000010000 */
[----:B------:R1:W-:Y:S02]  /*14c00*/  STSM.16.M88.4 [R8], R28 ;  /* 0x0000001c08007844 */ /* 0x0003e40000000200 */
[----:B------:R-:W-:Y:S06]  /*14c10*/  BAR.SYNC.DEFER_BLOCKING 0x0 ;  /* 0x0000000000007b1d */ /* 0x000fec0000010000 */
[----:B------:R-:W0:Y:S02]  /*14c20*/  LDS.128 R68, [R3+UR16] ;  /* 0x0000001003447984 */ /* 0x000e240008000c00 */
[----:B------:R-:W-:Y:S06]  /*14c30*/  BAR.SYNC.DEFER_BLOCKING 0x0 ;  /* 0x0000000000007b1d */ /* 0x000fec0000010000 */
[----:B------:R2:W-:Y:S02]  /*14c40*/  STSM.16.M88.4 [R8], R24 ;  /* 0x0000001808007844 */ /* 0x0005e40000000200 */
[----:B------:R-:W-:Y:S06]  /*14c50*/  BAR.SYNC.DEFER_BLOCKING 0x0 ;  /* 0x0000000000007b1d */ /* 0x000fec0000010000 */
[----:B------:R-:W0:Y:S02]  /*14c60*/  LDS.128 R20, [R3+UR16] ;  /* 0x0000001003147984 */ /* 0x000e240008000c00 */
        /* <DEDUP_REMOVED lines=56> */
[----:B------:R-:W-:Y:S01]  /*14ff0*/  BAR.SYNC.DEFER_BLOCKING 0x0 ;  /* 0x0000000000007b1d */ /* 0x000fe20000010000 */
[C---:B-1----:R-:W-:Y:S01]  /*15000*/  IMAD R31, R9.reuse, UR4, RZ ;  /* 0x00000004091f7c24 */ /* 0x042fe2000f8e02ff */
[----:B------:R-:W-:-:S02]  /*15010*/  ISETP.LT.AND P1, PT, R9, UR7, !P0 ;  /* 0x0000000709007c0c */ /* 0x000fc4000c721270 */
[----:B------:R-:W-:Y:S02]  /*15020*/  LEA.HI.X.SX32 R0, R0, UR5, 0x1, P2 ;  /* 0x0000000500007c11 */ /* 0x000fe400090f0eff */
[----:B------:R-:W-:Y:S01]  /*15030*/  ULDC UR7, c[0x0][0x22c] ;  /* 0x00008b0000077ab9 */ /* 0x000fe20000000800 */
[----:B------:R-:W-:Y:S01]  /*15040*/  ULDC UR5, c[0x0][0x248] ;  /* 0x0000920000057ab9 */ /* 0x000fe20000000800 */
[----:B------:R-:W-:Y:S01]  /*15050*/  ISETP.LT.AND P4, PT, R11, UR7, !P0 ;  /* 0x000000070b007c0c */ /* 0x000fe2000c781270 */
[----:B------:R1:W-:Y:S01]  /*15060*/  STSM.16.M88.4 [R8], R144 ;  /* 0x0000009008007844 */ /* 0x0003e20000000200 */
[----:B--2---:R-:W-:Y:S01]  /*15070*/  LEA R24, P2, R31, R2, 0x1 ;  /* 0x000000021f187211 */ /* 0x004fe200078408ff */
[----:B------:R-:W-:Y:S01]  /*15080*/  IMAD R11, R11, UR5, RZ ;  /* 0x000000050b0b7c24 */ /* 0x000fe2000f8e02ff */
[----:B------:R-:W-:Y:S01]  /*15090*/  LOP3.LUT R9, R10, 0x4, R181, 0xfe, !PT ;  /* 0x000000040a097812 */ /* 0x000fe200078efeb5 */
[----:B------:R-:W-:Y:S01]  /*150a0*/  ULDC UR4, c[0x0][0x22c] ;  /* 0x00008b0000047ab9 */ /* 0x000fe20000000800 */
[----:B------:R-:W-:Y:S01]  /*150b0*/  LEA.HI.X.SX32 R25, R31, R0, 0x1, P2 ;  /* 0x000000001f197211 */ /* 0x000fe200010f0eff */
[----:B------:R-:W-:Y:S01]  /*150c0*/  BAR.SYNC.DEFER_BLOCKING 0x0 ;  /* 0x0000000000007b1d */ /* 0x000fe20000010000 */
[C---:B------:R-:W-:Y:S01]  /*150d0*/  ISETP.LT.AND P5, PT, R9.reuse, UR4, !P0 ;  /* 0x0000000409007c0c */ /* 0x040fe2000c7a1270 */
[----:B------:R-:W-:Y:S01]  /*150e0*/  IMAD R9, R9, UR6, RZ ;  /* 0x0000000609097c24 */ /* 0x000fe2000f8e02ff */
[----:B------:R-:W-:-:S03]  /*150f0*/  LEA R26, P3, R11, R2, 0x1 ;  /* 0x000000020b1a7211 */ /* 0x000fc600078608ff */
[----:B------:R-:W-:Y:S01]  /*15100*/  ULDC UR4, c[0x0][0x248] ;  /* 0x0000920000047ab9 */ /* 0x000fe20000000800 */
[----:B------:R-:W-:Y:S01]  /*15110*/  LEA.HI.X.SX32 R27, R11, R0, 0x1, P3 ;  /* 0x000000000b1b7211 */ /* 0x000fe200018f0eff */
[----:B------:R-:W-:Y:S01]  /*15120*/  ULDC UR5, c[0x0][0x248] ;  /* 0x0000920000057ab9 */ /* 0x000fe20000000800 */
[C---:B------:R-:W-:Y:S01]  /*15130*/  LEA R28, P2, R9.reuse, R2, 0x1 ;  /* 0x00000002091c7211 */ /* 0x040fe200078408ff */
[----:B------:R-:W-:Y:S01]  /*15140*/  ULDC UR6, c[0x0][0x248] ;  /* 0x0000920000067ab9 */ /* 0x000fe20000000800 */
[C-C-:B------:R-:W-:Y:S01]  /*15150*/  LOP3.LUT R11, R10.reuse, 0x8, R181.reuse, 0xfe, !PT ;  /* 0x000000080a0b7812 */ /* 0x140fe200078efeb5 */
[----:B------:R-:W-:Y:S01]  /*15160*/  ULDC UR7, c[0x0][0x248] ;  /* 0x0000920000077ab9 */ /* 0x000fe20000000800 */
[C-C-:B-1----:R-:W-:Y:S02]  /*15170*/  LOP3.LUT R8, R10.reuse, 0xa, R181.reuse, 0xfe, !PT ;  /* 0x0000000a0a087812 */ /* 0x142fe400078efeb5 */
[----:B------:R-:W-:Y:S02]  /*15180*/  LEA.HI.X.SX32 R29, R9, R0, 0x1, P2 ;  /* 0x00000000091d7211 */ /* 0x000fe400010f0eff */
[C---:B------:R-:W-:Y:S01]  /*15190*/  ISETP.LT.AND P3, PT, R11.reuse, UR9, !P0 ;  /* 0x000000090b007c0c */ /* 0x040fe2000c761270 */
[----:B------:R1:W-:Y:S01]  /*151a0*/  @P1 STG.E.U16 desc[UR18][R24.64], R44 ;  /* 0x0000002c18001986 */ /* 0x0003e2000c101512 */
[----:B------:R-:W-:Y:S01]  /*151b0*/  IMAD R11, R11, UR5, RZ ;  /* 0x000000050b0b7c24 */ /* 0x000fe2000f8e02ff */
[--C-:B------:R-:W-:Y:S01]  /*151c0*/  LOP3.LUT R9, R10, 0xc, R181.reuse, 0xfe, !PT ;  /* 0x0000000c0a097812 */ /* 0x100fe200078efeb5 */
[----:B------:R-:W-:Y:S01]  /*151d0*/  ULDC UR5, c[0x0][0x248] ;  /* 0x0000920000057ab9 */ /* 0x000fe20000000800 */
[----:B------:R2:W-:Y:S01]  /*151e0*/  @P4 STG.E.U16 desc[UR18][R26.64], R45 ;  /* 0x0000002d1a004986 */ /* 0x0005e2000c101512 */
[----:B------:R-:W-:Y:S01]  /*151f0*/  ISETP.LT.AND P2, PT, R8, UR10, !P0 ;  /* 0x0000000a08007c0c */ /* 0x000fe2000c741270 */
[----:B------:R-:W-:Y:S01]  /*15200*/  ULDC UR9, c[0x0][0x22c] ;  /* 0x00008b0000097ab9 */ /* 0x000fe20000000800 */
[----:B-1----:R-:W-:-:S04]  /*15210*/  LOP3.LUT R24, R10, 0x6, R181, 0xfe, !PT ;  /* 0x000000060a187812 */ /* 0x002fc800078efeb5 */
[C---:B------:R-:W-:Y:S01]  /*15220*/  ISETP.LT.AND P1, PT, R24.reuse, UR8, !P0 ;  /* 0x0000000818007c0c */ /* 0x040fe2000c721270 */
[----:B------:R-:W-:Y:S01]  /*15230*/  IMAD R25, R24, UR4, RZ ;  /* 0x0000000418197c24 */ /* 0x000fe2000f8e02ff */
[----:B------:R1:W-:Y:S01]  /*15240*/  @P5 STG.E.U16 desc[UR18][R28.64], R46 ;  /* 0x0000002e1c005986 */ /* 0x0003e2000c101512 */
[----:B--2---:R-:W-:Y:S01]  /*15250*/  IMAD R27, R8, UR6, RZ ;  /* 0x00000006081b7c24 */ /* 0x004fe2000f8e02ff */
[-C--:B------:R-:W-:Y:S01]  /*15260*/  LEA R24, P5, R11, R2.reuse, 0x1 ;  /* 0x000000020b187211 */ /* 0x080fe200078a08ff */
[----:B------:R-:W-:Y:S01]  /*15270*/  ULDC UR4, c[0x0][0x248] ;  /* 0x0000920000047ab9 */ /* 0x000fe20000000800 */
[----:B------:R-:W-:Y:S01]  /*15280*/  LEA R8, P6, R25, R2, 0x1 ;  /* 0x0000000219087211 */ /* 0x000fe200078c08ff */
[----:B------:R-:W-:Y:S01]  /*15290*/  ULDC UR8, c[0x0][0x22c] ;  /* 0x00008b0000087ab9 */ /* 0x000fe20000000800 */
[C---:B------:R-:W-:Y:S01]  /*152a0*/  ISETP.LT.AND P4, PT, R9.reuse, UR11, !P0 ;  /* 0x0000000b09007c0c */ /* 0x040fe2000c781270 */
[----:B------:R-:W-:Y:S01]  /*152b0*/  ULDC UR6, c[0x0][0x248] ;  /* 0x0000920000067ab9 */ /* 0x000fe20000000800 */
[----:B------:R-:W-:Y:S01]  /*152c0*/  PRMT R30, R44, 0x7632, R30 ;  /* 0x000076322c1e7816 */ /* 0x000fe2000000001e */
[----:B-1----:R-:W-:Y:S01]  /*152d0*/  IMAD R29, R9, UR7, RZ ;  /* 0x00000007091d7c24 */ /* 0x002fe2000f8e02ff */
[-C--:B------:R-:W-:Y:S01]  /*152e0*/  LEA.HI.X.SX32 R9, R25, R0.reuse, 0x1, P6 ;  /* 0x0000000019097211 */ /* 0x080fe200030f0eff */
[----:B------:R-:W-:Y:S01]  /*152f0*/  ULDC UR7, c[0x0][0x22c] ;  /* 0x00008b0000077ab9 */ /* 0x000fe20000000800 */
[----:B------:R-:W-:-:S02]  /*15300*/  LEA.HI.X.SX32 R25, R11, R0, 0x1, P5 ;  /* 0x000000000b197211 */ /* 0x000fc400028f0eff */
[-C--:B------:R-:W-:Y:S02]  /*15310*/  LEA R26, P6, R27, R2.reuse, 0x1 ;  /* 0x000000021b1a7211 */ /* 0x080fe400078c08ff */
[----:B------:R-:W-:Y:S02]  /*15320*/  LOP3.LUT R11, R10, 0xe, R181, 0xfe, !PT ;  /* 0x0000000e0a0b7812 */ /* 0x000fe400078efeb5 */
[----:B------:R-:W-:Y:S01]  /*15330*/  LEA R28, P5, R29, R2, 0x1 ;  /* 0x000000021d1c7211 */ /* 0x000fe200078a08ff */
[----:B------:R1:W-:Y:S01]  /*15340*/  @P1 STG.E.U16 desc[UR18][R8.64], R47 ;  /* 0x0000002f08001986 */ /* 0x0003e2000c101512 */
[----:B------:R-:W-:Y:S02]  /*15350*/  PRMT R32, R45, 0x7632, R32 ;  /* 0x000076322d207816 */ /* 0x000fe40000000020 */
[-C--:B------:R-:W-:Y:S01]  /*15360*/  LEA.HI.X.SX32 R27, R27, R0.reuse, 0x1, P6 ;  /* 0x000000001b1b7211 */ /* 0x080fe200030f0eff */
[----:B------:R2:W-:Y:S01]  /*15370*/  @P3 STG.E.U16 desc[UR18][R24.64], R30 ;  /* 0x0000001e18003986 */ /* 0x0005e2000c101512 */
[----:B------:R-:W-:-:S02]  /*15380*/  LEA.HI.X.SX32 R29, R29, R0, 0x1, P5 ;  /* 0x000000001d1d7211 */ /* 0x000fc400028f0eff */
[C---:B------:R-:W-:Y:S01]  /*15390*/  ISETP.LT.AND P5, PT, R11.reuse, UR7, !P0 ;  /* 0x000000070b007c0c */ /* 0x040fe2000c7a1270 */
[----:B------:R3:W-:Y:S01]  /*153a0*/  @P2 STG.E.U16 desc[UR18][R26.64], R32 ;  /* 0x000000201a002986 */ /* 0x0007e2000c101512 */
[----:B------:R-:W-:Y:S01]  /*153b0*/  PRMT R46, R46, 0x7632, R46 ;  /* 0x000076322e2e7816 */ /* 0x000fe2000000002e */
[----:B------:R-:W-:Y:S01]  /*153c0*/  ULDC UR7, c[0x0][0x22c] ;  /* 0x00008b0000077ab9 */ /* 0x000fe20000000800 */
[C-C-:B-1----:R-:W-:Y:S01]  /*153d0*/  LOP3.LUT R9, R10.reuse, 0x10, R181.reuse, 0xfe, !PT ;  /* 0x000000100a097812 */ /* 0x142fe200078efeb5 */
[----:B--2---:R-:W-:Y:S01]  /*153e0*/  IMAD R25, R11, UR4, RZ ;  /* 0x000000040b197c24 */ /* 0x004fe2000f8e02ff */
[C-C-:B------:R-:W-:Y:S01]  /*153f0*/  LOP3.LUT R24, R10.reuse, 0x12, R181.reuse, 0xfe, !PT ;  /* 0x000000120a187812 */ /* 0x140fe200078efeb5 */
[----:B------:R1:W-:Y:S01]  /*15400*/  @P4 STG.E.U16 desc[UR18][R28.64], R46 ;  /* 0x0000002e1c004986 */ /* 0x0003e2000c101512 */
[--C-:B------:R-:W-:Y:S01]  /*15410*/  LOP3.LUT R11, R10, 0x14, R181.reuse, 0xfe, !PT ;  /* 0x000000140a0b7812 */ /* 0x100fe200078efeb5 */
[----:B---3--:R-:W-:Y:S01]  /*15420*/  IMAD R27, R9, UR5, RZ ;  /* 0x00000005091b7c24 */ /* 0x008fe2000f8e02ff */
[----:B------:R-:W-:Y:S01]  /*15430*/  LEA R8, P1, R25, R2, 0x1 ;  /* 0x0000000219087211 */ /* 0x000fe200078208ff */
[----:B------:R-:W-:Y:S01]  /*15440*/  ULDC UR4, c[0x0][0x248] ;  /* 0x0000920000047ab9 */ /* 0x000fe20000000800 */
[----:B------:R-:W-:Y:S01]  /*15450*/  ISETP.LT.AND P2, PT, R9, UR8, !P0 ;  /* 0x0000000809007c0c */ /* 0x000fe2000c741270 */
[----:B------:R-:W-:Y:S01]  /*15460*/  IMAD R33, R11, UR4, RZ ;  /* 0x000000040b217c24 */ /* 0x000fe2000f8e02ff */
[----:B------:R-:W-:Y:S01]  /*15470*/  PRMT R34, R47, 0x7632, R34 ;  /* 0x000076322f227816 */ /* 0x000fe20000000022 */
[----:B------:R-:W-:Y:S01]  /*15480*/  ULDC UR5, c[0x0][0x248] ;  /* 0x0000920000057ab9 */ /* 0x000fe20000000800 */
[----:B------:R-:W-:Y:S01]  /*15490*/  LEA.HI.X.SX32 R9, R25, R0, 0x1, P1 ;  /* 0x0000000019097211 */ /* 0x000fe200008f0eff */
[----:B------:R-:W-:Y:S01]  /*154a0*/  ULDC UR4, c[0x0][0x22c] ;  /* 0x00008b0000047ab9 */ /* 0x000fe20000000800 */
[C---:B------:R-:W-:Y:S01]  /*154b0*/  ISETP.LT.AND P4, PT, R24.reuse, UR9, !P0 ;  /* 0x0000000918007c0c */ /* 0x040fe2000c781270 */
[----:B-1----:R-:W-:Y:S01]  /*154c0*/  IMAD R29, R24, UR6, RZ ;  /* 0x00000006181d7c24 */ /* 0x002fe2000f8e02ff */
[-C--:B------:R-:W-:Y:S01]  /*154d0*/  LEA R24, P1, R27, R2.reuse, 0x1 ;  /* 0x000000021b187211 */ /* 0x080fe200078208ff */
[----:B------:R-:W1:Y:S01]  /*154e0*/  LDC R30, c[0x0][0x248] ;  /* 0x00009200ff1e7b82 */ /* 0x000e620000000800 */
[----:B------:R-:W-:Y:S01]  /*154f0*/  ISETP.LT.AND P3, PT, R11, UR7, !P0 ;  /* 0x000000070b007c0c */ /* 0x000fe2000c761270 */
[----:B------:R2:W-:Y:S01]  /*15500*/  @P5 STG.E.U16 desc[UR18][R8.64], R34 ;  /* 0x0000002208005986 */ /* 0x0005e2000c101512 */
[----:B------:R-:W-:Y:S01]  /*15510*/  LEA R26, P6, R29, R2, 0x1 ;  /* 0x000000021d1a7211 */ /* 0x000fe200078c08ff */
[----:B------:R-:W-:Y:S01]  /*15520*/  ULDC UR7, c[0x0][0x22c] ;  /* 0x00008b0000077ab9 */ /* 0x000fe20000000800 */
[----:B------:R-:W-:Y:S01]  /*15530*/  LEA.HI.X.SX32 R25, R27, R0, 0x1, P1 ;  /* 0x000000001b197211 */ /* 0x000fe200008f0eff */
[----:B------:R-:W-:Y:S01]  /*15540*/  ULDC UR8, c[0x0][0x22c] ;  /* 0x00008b0000087ab9 */ /* 0x000fe20000000800 */
[----:B------:R-:W-:Y:S01]  /*15550*/  LEA R28, P5, R33, R2, 0x1 ;  /* 0x00000002211c7211 */ /* 0x000fe200078a08ff */
[----:B------:R-:W-:Y:S01]  /*15560*/  ULDC UR6, c[0x0][0x248] ;  /* 0x0000920000067ab9 */ /* 0x000fe20000000800 */
[C-C-:B------:R-:W-:Y:S01]  /*15570*/  LOP3.LUT R11, R10.reuse, 0x20, R181.reuse, 0xfe, !PT ;  /* 0x000000200a0b7812 */ /* 0x140fe200078efeb5 */
[----:B------:R3:W-:Y:S01]  /*15580*/  @P2 STG.E.U16 desc[UR18][R24.64], R52 ;  /* 0x0000003418002986 */ /* 0x0007e2000c101512 */
[----:B------:R-:W-:Y:S01]  /*15590*/  LEA.HI.X.SX32 R27, R29, R0, 0x1, P6 ;  /* 0x000000001d1b7211 */ /* 0x000fe200030f0eff */
[----:B------:R-:W-:Y:S01]  /*155a0*/  ULDC UR9, c[0x0][0x22c] ;  /* 0x00008b0000097ab9 */ /* 0x000fe20000000800 */
[----:B------:R-:W4:Y:S01]  /*155b0*/  LDC R32, c[0x0][0x248] ;  /* 0x00009200ff207b82 */ /* 0x000f220000000800 */
[----:B--2---:R-:W-:-:S02]  /*155c0*/  LOP3.LUT R9, R10, 0x18, R181, 0xfe, !PT ;  /* 0x000000180a097812 */ /* 0x004fc400078efeb5 */
[----:B------:R-:W-:Y:S02]  /*155d0*/  LEA.HI.X.SX32 R29, R33, R0, 0x1, P5 ;  /* 0x00000000211d7211 */ /* 0x000fe400028f0eff */
[----:B------:R-:W-:Y:S01]  /*155e0*/  ISETP.LT.AND P1, PT, R11, UR4, !P0 ;  /* 0x000000040b007c0c */ /* 0x000fe2000c721270 */
[----:B------:R-:W-:Y:S01]  /*155f0*/  @P4 STG.E.U16 desc[UR18][R26.64], R53 ;  /* 0x000000351a004986 */ /* 0x000fe2000c101512 */
[C-C-:B------:R-:W-:Y:S01]  /*15600*/  LOP3.LUT R11, R10.reuse, 0x16, R181.reuse, 0xfe, !PT ;  /* 0x000000160a0b7812 */ /* 0x140fe200078efeb5 */
[----:B------:R-:W-:Y:S01]  /*15610*/  ULDC UR4, c[0x0][0x248] ;  /* 0x0000920000047ab9 */ /* 0x000fe20000000800 */
[----:B---3--:R-:W-:Y:S01]  /*15620*/  IMAD R25, R9, UR5, RZ ;  /* 0x0000000509197c24 */ /* 0x008fe2000f8e02ff */
[----:B------:R2:W-:Y:S01]  /*15630*/  @P3 STG.E.U16 desc[UR18][R28.64], R54 ;  /* 0x000000361c003986 */ /* 0x0005e2000c101512 */
[----:B------:R-:W-:Y:S01]  /*15640*/  LOP3.LUT R8, R10, 0x1a, R181, 0xfe, !PT ;  /* 0x0000001a0a087812 */ /* 0x000fe200078efeb5 */
[----:B------:R-:W-:Y:S01]  /*15650*/  ULDC UR5, c[0x0][0x248] ;  /* 0x0000920000057ab9 */ /* 0x000fe20000000800 */
[----:B------:R-:W-:Y:S01]  /*15660*/  ISETP.LT.AND P5, PT, R11, UR7, !P0 ;  /* 0x000000070b007c0c */ /* 0x000fe2000c7a1270 */
[----:B------:R-:W3:Y:S01]  /*15670*/  LDC R34, c[0x0][0x248] ;  /* 0x00009200ff227b82 */ /* 0x000ee20000000800 */
[----:B------:R-:W-:Y:S01]  /*15680*/  LEA R24, P4, R25, R2, 0x1 ;  /* 0x0000000219187211 */ /* 0x000fe200078808ff */
[----:B------:R-:W-:Y:S01]  /*15690*/  IMAD R11, R11, UR4, RZ ;  /* 0x000000040b0b7c24 */ /* 0x000fe2000f8e02ff */
[----:B------:R-:W-:Y:S01]  /*156a0*/  ULDC UR4, c[0x0][0x22c] ;  /* 0x00008b0000047ab9 */ /* 0x000fe20000000800 */
[----:B------:R-:W-:-:S02]  /*156b0*/  ISETP.LT.AND P3, PT, R9, UR8, !P0 ;  /* 0x0000000809007c0c */ /* 0x000fc4000c761270 */
[----:B--2---:R-:W-:Y:S02]  /*156c0*/  LOP3.LUT R28, R10, 0x22, R181, 0xfe, !PT ;  /* 0x000000220a1c7812 */ /* 0x004fe400078efeb5 */
[----:B------:R-:W-:Y:S01]  /*156d0*/  LEA.HI.X.SX32 R25, R25, R0, 0x1, P4 ;  /* 0x0000000019197211 */ /* 0x000fe200020f0eff */
[----:B------:R-:W-:Y:S01]  /*156e0*/  IMAD R27, R8, UR6, RZ ;  /* 0x00000006081b7c24 */ /* 0x000fe2000f8e02ff */
[----:B------:R-:W-:Y:S01]  /*156f0*/  ISETP.LT.AND P4, PT, R28, UR4, !P0 ;  /* 0x000000041c007c0c */ /* 0x000fe2000c781270 */
[----:B------:R-:W-:Y:S01]  /*15700*/  ULDC UR6, c[0x0][0x22c] ;  /* 0x00008b0000067ab9 */ /* 0x000fe20000000800 */
[----:B------:R-:W-:Y:S01]  /*15710*/  ISETP.LT.AND P2, PT, R8, UR9, !P0 ;  /* 0x0000000908007c0c */ /* 0x000fe2000c741270 */
[----:B------:R-:W2:Y:S01]  /*15720*/  LDC R28, c[0x0][0x248] ;  /* 0x00009200ff1c7b82 */ /* 0x000ea20000000800 */
[----:B------:R-:W-:Y:S01]  /*15730*/  LEA R8, P6, R11, R2, 0x1 ;  /* 0x000000020b087211 */ /* 0x000fe200078c08ff */
[----:B------:R-:W-:Y:S01]  /*15740*/  ULDC UR4, c[0x0][0x248] ;  /* 0x0000920000047ab9 */ /* 0x000fe20000000800 */
[----:B------:R-:W-:-:S02]  /*15750*/  PRMT R52, R52, 0x7632, R52 ;  /* 0x0000763234347816 */ /* 0x000fc40000000034 */
[----:B------:R-:W-:Y:S02]  /*15760*/  LEA.HI.X.SX32 R9, R11, R0, 0x1, P6 ;  /* 0x000000000b097211 */ /* 0x000fe400030f0eff */
[C---:B------:R-:W-:Y:S02]  /*15770*/  LOP3.LUT R11, R10.reuse, 0x1c, R181, 0xfe, !PT ;  /* 0x0000001c0a0b7812 */ /* 0x040fe400078efeb5 */
[----:B------:R-:W-:Y:S01]  /*15780*/  LEA R26, P6, R27, R2, 0x1 ;  /* 0x000000021b1a7211 */ /* 0x000fe200078c08ff */
[----:B------:R0:W-:Y:S04]  /*15790*/  @P5 STG.E.U16 desc[UR18][R8.64], R55 ;  /* 0x0000003708005986 */ /* 0x0001e8000c101512 */
[----:B------:R1:W-:Y:S01]  /*157a0*/  @P3 STG.E.U16 desc[UR18][R24.64], R52 ;  /* 0x0000003418003986 */ /* 0x0003e2000c101512 */
[C---:B------:R-:W-:Y:S01]  /*157b0*/  ISETP.LT.AND P3, PT, R11.reuse, UR6, !P0 ;  /* 0x000000060b007c0c */ /* 0x040fe2000c761270 */
[----:B------:R-:W-:Y:S01]  /*157c0*/  IMAD R11, R11, UR4, RZ ;  /* 0x000000040b0b7c24 */ /* 0x000fe2000f8e02ff */
[----:B------:R-:W-:Y:S01]  /*157d0*/  PRMT R53, R53, 0x7632, R53 ;  /* 0x0000763235357816 */ /* 0x000fe20000000035 */
[----:B------:R-:W-:Y:S01]  /*157e0*/  ULDC UR4, c[0x0][0x22c] ;  /* 0x00008b0000047ab9 */ /* 0x000fe20000000800 */
[----:B------:R-:W-:Y:S01]  /*157f0*/  LEA.HI.X.SX32 R27, R27, R0, 0x1, P6 ;  /* 0x000000001b1b7211 */ /* 0x000fe200030f0eff */
[----:B------:R-:W-:Y:S01]  /*15800*/  ULDC UR6, c[0x0][0x22c] ;  /* 0x00008b0000067ab9 */ /* 0x000fe20000000800 */
[----:B0-----:R-:W-:-:S02]  /*15810*/  LOP3.LUT R9, R10, 0x1e, R181, 0xfe, !PT ;  /* 0x0000001e0a097812 */ /* 0x001fc400078efeb5 */
[----:B------:R-:W-:Y:S01]  /*15820*/  LEA R8, P5, R11, R2, 0x1 ;  /* 0x000000020b087211 */ /* 0x000fe200078a08ff */
[----:B------:R-:W-:Y:S01]  /*15830*/  @P2 STG.E.U16 desc[UR18][R26.64], R53 ;  /* 0x000000351a002986 */ /* 0x000fe2000c101512 */
[C---:B------:R-:W-:Y:S01]  /*15840*/  ISETP.LT.AND P2, PT, R9.reuse, UR4, !P0 ;  /* 0x0000000409007c0c */ /* 0x040fe2000c741270 */
[----:B-1----:R-:W-:Y:S01]  /*15850*/  IMAD R25, R9, UR5, RZ ;  /* 0x0000000509197c24 */ /* 0x002fe2000f8e02ff */
[----:B------:R-:W-:Y:S01]  /*15860*/  PRMT R54, R54, 0x7632, R54 ;  /* 0x0000763236367816 */ /* 0x000fe20000000036 */
[----:B--2---:R-:W-:Y:S01]  /*15870*/  IMAD R31, R28, 0x20, R31 ;  /* 0x000000201c1f7824 */ /* 0x004fe200078e021f */
[----:B------:R-:W-:Y:S01]  /*15880*/  LEA.HI.X.SX32 R9, R11, R0, 0x1, P5 ;  /* 0x000000000b097211 */ /* 0x000fe200028f0eff */
[----:B------:R-:W-:Y:S01]  /*15890*/  ULDC UR4, c[0x0][0x22c] ;  /* 0x00008b0000047ab9 */ /* 0x000fe20000000800 */
[----:B------:R-:W-:Y:S01]  /*158a0*/  LOP3.LUT R24, R10, 0x24, R181, 0xfe, !PT ;  /* 0x000000240a187812 */ /* 0x000fe200078efeb5 */
[----:B------:R-:W-:Y:S02]  /*158b0*/  ULDC UR5, c[0x0][0x22c] ;  /* 0x00008b0000057ab9 */ /* 0x000fe40000000800 */
[----:B------:R0:W-:Y:S01]  /*158c0*/  @P3 STG.E.U16 desc[UR18][R8.64], R54 ;  /* 0x0000003608003986 */ /* 0x0001e2000c101512 */
[----:B------:R-:W-:-:S02]  /*158d0*/  ISETP.LT.AND P5, PT, R24, UR6, !P0 ;  /* 0x0000000618007c0c */ /* 0x000fc4000c7a1270 */
[----:B------:R-:W-:-:S04]  /*158e0*/  LEA R24, P6, R25, R2, 0x1 ;  /* 0x0000000219187211 */ /* 0x000fc800078c08ff */
[----:B------:R-:W-:Y:S01]  /*158f0*/  LEA.HI.X.SX32 R25, R25, R0, 0x1, P6 ;  /* 0x0000000019197211 */ /* 0x000fe200030f0eff */
[----:B0-----:R-:W-:Y:S02]  /*15900*/  IMAD R9, R30, 0x2, R31 ;  /* 0x000000021e097824 */ /* 0x001fe400078e021f */
[----:B------:R-:W0:Y:S01]  /*15910*/  LDC R30, c[0x0][0x248] ;  /* 0x00009200ff1e7b82 */ /* 0x000e220000000800 */
[----:B------:R-:W-:Y:S01]  /*15920*/  LEA R26, P6, R31, R2, 0x1 ;  /* 0x000000021f1a7211 */ /* 0x000fe200078c08ff */
[----:B----4-:R-:W-:Y:S01]  /*15930*/  IMAD R29, R32, 0x2, R9 ;  /* 0x00000002201d7824 */ /* 0x010fe200078e0209 */
[----:B------:R-:W-:Y:S02]  /*15940*/  LOP3.LUT R11, R10, 0x26, R181, 0xfe, !PT ;  /* 0x000000260a0b7812 */ /* 0x000fe400078efeb5 */
[----:B------:R-:W-:Y:S02]  /*15950*/  PRMT R55, R55, 0x7632, R55 ;  /* 0x0000763237377816 */ /* 0x000fe40000000037 */
[----:B------:R-:W-:Y:S01]  /*15960*/  LEA.HI.X.SX32 R27, R31, R0, 0x1, P6 ;  /* 0x000000001f1b7211 */ /* 0x000fe200030f0eff */
[----:B------:R-:W1:Y:S01]  /*15970*/  LDC R32, c[0x0][0x248] ;  /* 0x00009200ff207b82 */ /* 0x000e620000000800 */
[----:B------:R-:W-:-:S02]  /*15980*/  LEA R8, P6, R9, R2, 0x1 ;  /* 0x0000000209087211 */ /* 0x000fc400078c08ff */
[----:B------:R-:W-:Y:S01]  /*15990*/  ISETP.LT.AND P3, PT, R11, UR4, !P0 ;  /* 0x000000040b007c0c */ /* 0x000fe2000c761270 */
[----:B------:R2:W-:Y:S01]  /*159a0*/  @P2 STG.E.U16 desc[UR18][R24.64], R55 ;  /* 0x0000003718002986 */ /* 0x0005e2000c101512 */
[----:B------:R-:W-:Y:S01]  /*159b0*/  LOP3.LUT R11, R10, 0x28, R181, 0xfe, !PT ;  /* 0x000000280a0b7812 */ /* 0x000fe200078efeb5 */
[----:B------:R-:W-:Y:S01]  /*159c0*/  ULDC UR4, c[0x0][0x22c] ;  /* 0x00008b0000047ab9 */ /* 0x000fe20000000800 */
[----:B------:R-:W-:Y:S01]  /*159d0*/  LEA.HI.X.SX32 R9, R9, R0, 0x1, P6 ;  /* 0x0000000009097211 */ /* 0x000fe200030f0eff */
[----:B---3--:R-:W-:Y:S01]  /*159e0*/  IMAD R31, R34, 0x2, R29 ;  /* 0x00000002221f7824 */ /* 0x008fe200078e021d */
[----:B------:R-:W-:Y:S01]  /*159f0*/  ISETP.LT.AND P2, PT, R11, UR4, !P0 ;  /* 0x000000040b007c0c */ /* 0x000fe2000c741270 */
[----:B------:R3:W-:Y:S01]  /*15a00*/  @P1 STG.E.U16 desc[UR18][R26.64], R124 ;  /* 0x0000007c1a001986 */ /* 0x0007e2000c101512 */
[----:B------:R-:W-:Y:S01]  /*15a10*/  LOP3.LUT R11, R10, 0x2a, R181, 0xfe, !PT ;  /* 0x0000002a0a0b7812 */ /* 0x000fe200078efeb5 */
[----:B------:R-:W-:Y:S01]  /*15a20*/  ULDC UR4, c[0x0][0x22c] ;  /* 0x00008b0000047ab9 */ /* 0x000fe20000000800 */
[----:B------:R-:W4:Y:S01]  /*15a30*/  LDC R34, c[0x0][0x248] ;  /* 0x00009200ff227b82 */ /* 0x000f220000000800 */
[----:B--2---:R-:W-:-:S04]  /*15a40*/  LEA R24, P6, R29, R2, 0x1 ;  /* 0x000000021d187211 */ /* 0x004fc800078c08ff */
[----:B------:R-:W-:-:S03]  /*15a50*/  LEA.HI.X.SX32 R25, R29, R0, 0x1, P6 ;  /* 0x000000001d197211 */ /* 0x000fc600030f0eff */
[----:B---3--:R-:W2:Y:S01]  /*15a60*/  LDC R26, c[0x0][0x248] ;  /* 0x00009200ff1a7b82 */ /* 0x008ea20000000800 */
[----:B------:R-:W-:Y:S02]  /*15a70*/  LEA R28, P6, R31, R2, 0x1 ;  /* 0x000000021f1c7211 */ /* 0x000fe400078c08ff */
[----:B------:R-:W-:Y:S01]  /*15a80*/  ISETP.LT.AND P1, PT, R11, UR4, !P0 ;  /* 0x000000040b007c0c */ /* 0x000fe2000c721270 */
[----:B------:R-:W-:Y:S01]  /*15a90*/  ULDC UR4, c[0x0][0x22c] ;  /* 0x00008b0000047ab9 */ /* 0x000fe20000000800 */
[----:B------:R-:W-:Y:S02]  /*15aa0*/  LOP3.LUT R11, R10, 0x2c, R181, 0xfe, !PT ;  /* 0x0000002c0a0b7812 */ /* 0x000fe400078efeb5 */
[----:B------:R-:W-:Y:S01]  /*15ab0*/  LEA.HI.X.SX32 R29, R31, R0, 0x1, P6 ;  /* 0x000000001f1d7211 */ /* 0x000fe200030f0eff */
[----:B0-----:R-:W-:Y:S01]  /*15ac0*/  IMAD R31, R30, 0x2, R31 ;  /* 0x000000021e1f7824 */ /* 0x001fe200078e021f */
[----:B------:R0:W-:Y:S01]  /*15ad0*/  @P4 STG.E.U16 desc[UR18][R8.64], R125 ;  /* 0x0000007d08004986 */ /* 0x0001e2000c101512 */
[----:B------:R-:W3:Y:S01]  /*15ae0*/  LDC R30, c[0x0][0x248] ;  /* 0x00009200ff1e7b82 */ /* 0x000ee20000000800 */
[----:B------:R-:W-:Y:S01]  /*15af0*/  ISETP.LT.AND P4, PT, R11, UR4, !P0 ;  /* 0x000000040b007c0c */ /* 0x000fe2000c781270 */
[----:B------:R-:W-:Y:S01]  /*15b00*/  ULDC UR4, c[0x0][0x22c] ;  /* 0x00008b0000047ab9 */ /* 0x000fe20000000800 */
[C-C-:B------:R-:W-:Y:S01]  /*15b10*/  LOP3.LUT R11, R10.reuse, 0x2e, R181.reuse, 0xfe, !PT ;  /* 0x0000002e0a0b7812 */ /* 0x140fe200078efeb5 */
[----:B------:R-:W-:Y:S04]  /*15b20*/  @P5 STG.E.U16 desc[UR18][R24.64], R126 ;  /* 0x0000007e18005986 */ /* 0x000fe8000c101512 */
[----:B------:R4:W-:Y:S01]  /*15b30*/  @P3 STG.E.U16 desc[UR18][R28.64], R127 ;  /* 0x0000007f1c003986 */ /* 0x0009e2000c101512 */
[----:B------:R-:W-:Y:S01]  /*15b40*/  ISETP.LT.AND P5, PT, R11, UR4, !P0 ;  /* 0x000000040b007c0c */ /* 0x000fe2000c7a1270 */
[----:B------:R-:W-:Y:S01]  /*15b50*/  ULDC UR4, c[0x0][0x22c] ;  /* 0x00008b0000047ab9 */ /* 0x000fe20000000800 */
[----:B0-----:R-:W-:-:S02]  /*15b60*/  LOP3.LUT R9, R10, 0x30, R181, 0xfe, !PT ;  /* 0x000000300a097812 */ /* 0x001fc400078efeb5 */
[----:B------:R-:W-:Y:S01]  /*15b70*/  LEA R8, P6, R31, R2, 0x1 ;  /* 0x000000021f087211 */ /* 0x000fe200078c08ff */
[----:B-1----:R-:W-:Y:S01]  /*15b80*/  IMAD R11, R32, 0x2, R31 ;  /* 0x00000002200b7824 */ /* 0x002fe200078e021f */
[----:B------:R-:W-:Y:S01]  /*15b90*/  ISETP.LT.AND P3, PT, R9, UR4, !P0 ;  /* 0x0000000409007c0c */ /* 0x000fe2000c761270 */
[----:B------:R-:W-:Y:S01]  /*15ba0*/  ULDC UR4, c[0x0][0x22c] ;  /* 0x00008b0000047ab9 */ /* 0x000fe20000000800 */
[----:B----4-:R-:W0:Y:S01]  /*15bb0*/  LDC R28, c[0x0][0x248] ;  /* 0x00009200ff1c7b82 */ /* 0x010e220000000800 */
[----:B------:R-:W-:Y:S02]  /*15bc0*/  PRMT R124, R124, 0x7632, R124 ;  /* 0x000076327c7c7816 */ /* 0x000fe4000000007c */
[----:B------:R-:W-:Y:S02]  /*15bd0*/  LEA.HI.X.SX32 R9, R31, R0, 0x1, P6 ;  /* 0x000000001f097211 */ /* 0x000fe400030f0eff */
[----:B------:R-:W-:Y:S02]  /*15be0*/  LOP3.LUT R27, R10, 0x32, R181, 0xfe, !PT ;  /* 0x000000320a1b7812 */ /* 0x000fe400078efeb5 */
[----:B------:R-:W-:Y:S01]  /*15bf0*/  LEA R24, P6, R11, R2, 0x1 ;  /* 0x000000020b187211 */ /* 0x000fe200078c08ff */
[----:B------:R1:W-:Y:S01]  /*15c00*/  @P2 STG.E.U16 desc[UR18][R8.64], R124 ;  /* 0x0000007c08002986 */ /* 0x0003e2000c101512 */
[----:B------:R-:W4:Y:S01]  /*15c10*/  LDC R32, c[0x0][0x248] ;  /* 0x00009200ff207b82 */ /* 0x000f220000000800 */
[----:B------:R-:W-:Y:S01]  /*15c20*/  ISETP.LT.AND P2, PT, R27, UR4, !P0 ;  /* 0x000000041b007c0c */ /* 0x000fe2000c741270 */
[----:B--2---:R-:W-:Y:S01]  /*15c30*/  IMAD R27, R26, 0x2, R11 ;  /* 0x000000021a1b7824 */ /* 0x004fe200078e020b */
[----:B------:R-:W-:Y:S01]  /*15c40*/  PRMT R125, R125, 0x7632, R125 ;  /* 0x000076327d7d7816 */ /* 0x000fe2000000007d */
[----:B------:R-:W-:Y:S01]  /*15c50*/  ULDC UR4, c[0x0][0x22c] ;  /* 0x00008b0000047ab9 */ /* 0x000fe20000000800 */
[----:B------:R-:W-:-:S02]  /*15c60*/  LEA.HI.X.SX32 R25, R11, R0, 0x1, P6 ;  /* 0x000000000b197211 */ /* 0x000fc400030f0eff */
[----:B------:R-:W-:Y:S02]  /*15c70*/  LOP3.LUT R11, R10, 0x34, R181, 0xfe, !PT ;  /* 0x000000340a0b7812 */ /* 0x000fe400078efeb5 */
[----:B------:R-:W-:Y:S01]  /*15c80*/  LEA R26, P6, R27, R2, 0x1 ;  /* 0x000000021b1a7211 */ /* 0x000fe200078c08ff */
[----:B------:R0:W-:Y:S01]  /*15c90*/  @P1 STG.E.U16 desc[UR18][R24.64], R125 ;  /* 0x0000007d18001986 */ /* 0x0001e2000c101512 */
[----:B------:R-:W-:Y:S01]  /*15ca0*/  ISETP.LT.AND P1, PT, R11, UR4, !P0 ;  /* 0x000000040b007c0c */ /* 0x000fe2000c721270 */
[----:B---3--:R-:W-:Y:S01]  /*15cb0*/  IMAD R11, R30, 0x2, R27 ;  /* 0x000000021e0b7824 */ /* 0x008fe200078e021b */
[----:B------:R-:W-:Y:S01]  /*15cc0*/  LEA.HI.X.SX32 R27, R27, R0, 0x1, P6 ;  /* 0x000000001b1b7211 */ /* 0x000fe200030f0eff */
[----:B------:R-:W-:Y:S01]  /*15cd0*/  ULDC UR4, c[0x0][0x22c] ;  /* 0x00008b0000047ab9 */ /* 0x000fe20000000800 */
[----:B------:R-:W-:Y:S01]  /*15ce0*/  PRMT R126, R126, 0x7632, R126 ;  /* 0x000076327e7e7816 */ /* 0x000fe2000000007e */
[----:B------:R-:W2:Y:S01]  /*15cf0*/  LDC R30, c[0x0][0x248] ;  /* 0x00009200ff1e7b82 */ /* 0x000ea20000000800 */
[----:B-1----:R-:W-:-:S02]  /*15d00*/  LOP3.LUT R9, R10, 0x36, R181, 0xfe, !PT ;  /* 0x000000360a097812 */ /* 0x002fc400078efeb5 */
[----:B------:R-:W-:Y:S01]  /*15d10*/  LEA R8, P6, R11, R2, 0x1 ;  /* 0x000000020b087211 */ /* 0x000fe200078c08ff */
[----:B------:R4:W-:Y:S01]  /*15d20*/  @P4 STG.E.U16 desc[UR18][R26.64], R126 ;  /* 0x0000007e1a004986 */ /* 0x0009e2000c101512 */
[----:B0-----:R-:W-:-:S03]  /*15d30*/  IMAD R25, R28, 0x2, R11 ;  /* 0x000000021c197824 */ /* 0x001fc600078e020b */
[----:B------:R-:W0:Y:S01]  /*15d40*/  LDC R28, c[0x0][0x248] ;  /* 0x00009200ff1c7b82 */ /* 0x000e220000000800 */
[----:B------:R-:W-:Y:S01]  /*15d50*/  ISETP.LT.AND P4, PT, R9, UR4, !P0 ;  /* 0x0000000409007c0c */ /* 0x000fe2000c781270 */
[----:B------:R-:W-:Y:S01]  /*15d60*/  ULDC UR4, c[0x0][0x22c] ;  /* 0x00008b0000047ab9 */ /* 0x000fe20000000800 */
[----:B------:R-:W-:Y:S02]  /*15d70*/  LEA.HI.X.SX32 R9, R11, R0, 0x1, P6 ;  /* 0x000000000b097211 */ /* 0x000fe400030f0eff */
[----:B------:R-:W-:Y:S01]  /*15d80*/  PRMT R127, R127, 0x7632, R127 ;  /* 0x000076327f7f7816 */ /* 0x000fe2000000007f */
[----:B----4-:R-:W-:-:S04]  /*15d90*/  IMAD R27, R32, 0x2, R25 ;  /* 0x00000002201b7824 */ /* 0x010fc800078e0219 */
[----:B------:R1:W-:Y:S01]  /*15da0*/  @P5 STG.E.U16 desc[UR18][R8.64], R127 ;  /* 0x0000007f08005986 */ /* 0x0003e2000c101512 */
[C---:B------:R-:W-:Y:S01]  /*15db0*/  LEA R24, P5, R25.reuse, R2, 0x1 ;  /* 0x0000000219187211 */ /* 0x040fe200078a08ff */
[----:B------:R-:W-:Y:S01]  /*15dc0*/  IMAD R29, R34, 0x2, R27 ;  /* 0x00000002221d7824 */ /* 0x000fe200078e021b */
[----:B------:R-:W-:Y:S01]  /*15dd0*/  LOP3.LUT R11, R10, 0x38, R181, 0xfe, !PT ;  /* 0x000000380a0b7812 */ /* 0x000fe200078efeb5 */
[----:B------:R-:W3:Y:S01]  /*15de0*/  LDC R32, c[0x0][0x248] ;  /* 0x00009200ff207b82 */ /* 0x000ee20000000800 */
[----:B------:R-:W-:Y:S02]  /*15df0*/  LEA.HI.X.SX32 R25, R25, R0, 0x1, P5 ;  /* 0x0000000019197211 */ /* 0x000fe400028f0eff */
[----:B------:R-:W-:-:S04]  /*15e00*/  LEA R26, P5, R27, R2, 0x1 ;  /* 0x000000021b1a7211 */ /* 0x000fc800078a08ff */
[----:B------:R-:W-:Y:S01]  /*15e10*/  LEA.HI.X.SX32 R27, R27, R0, 0x1, P5 ;  /* 0x000000001b1b7211 */ /* 0x000fe200028f0eff */
[----:B------:R-:W4:Y:S01]  /*15e20*/  LDC R34, c[0x0][0x248] ;  /* 0x00009200ff227b82 */ /* 0x000f220000000800 */
[----:B-1----:R-:W-:Y:S02]  /*15e30*/  LEA R8, P5, R29, R2, 0x1 ;  /* 0x000000021d087211 */ /* 0x002fe400078a08ff */
[----:B------:R-:W-:Y:S01]  /*15e40*/  ISETP.LT.AND P6, PT, R11, UR4, !P0 ;  /* 0x000000040b007c0c */ /* 0x000fe2000c7c1270 */
[----:B------:R-:W-:Y:S01]  /*15e50*/  ULDC UR4, c[0x0][0x22c] ;  /* 0x00008b0000047ab9 */ /* 0x000fe20000000800 */
[----:B------:R-:W-:Y:S02]  /*15e60*/  LOP3.LUT R11, R10, 0x3a, R181, 0xfe, !PT ;  /* 0x0000003a0a0b7812 */ /* 0x000fe400078efeb5 */
[----:B------:R-:W-:Y:S01]  /*15e70*/  LEA.HI.X.SX32 R9, R29, R0, 0x1, P5 ;  /* 0x000000001d097211 */ /* 0x000fe200028f0eff */
[----:B0-----:R-:W-:Y:S01]  /*15e80*/  IMAD R29, R28, 0x2, R29 ;  /* 0x000000021c1d7824 */ /* 0x001fe200078e021d */
[----:B------:R0:W-:Y:S01]  /*15e90*/  @P3 STG.E.U16 desc[UR18][R24.64], R132 ;  /* 0x0000008418003986 */ /* 0x0001e2000c101512 */
[----:B------:R-:W-:Y:S01]  /*15ea0*/  ISETP.LT.AND P3, PT, R11, UR4, !P0 ;  /* 0x000000040b007c0c */ /* 0x000fe2000c761270 */
[----:B------:R-:W-:Y:S01]  /*15eb0*/  ULDC UR4, c[0x0][0x22c] ;  /* 0x00008b0000047ab9 */ /* 0x000fe20000000800 */
[C-C-:B------:R-:W-:Y:S01]  /*15ec0*/  LOP3.LUT R11, R10.reuse, 0x3c, R181.reuse, 0xfe, !PT ;  /* 0x0000003c0a0b7812 */ /* 0x140fe200078efeb5 */
[----:B------:R-:W-:Y:S01]  /*15ed0*/  @P2 STG.E.U16 desc[UR18][R26.64], R133 ;  /* 0x000000851a002986 */ /* 0x000fe2000c101512 */
[----:B------:R-:W-:-:S03]  /*15ee0*/  LOP3.LUT R28, R10, 0x3e, R181, 0xfe, !PT ;  /* 0x0000003e0a1c7812 */ /* 0x000fc600078efeb5 */
[----:B------:R1:W-:Y:S01]  /*15ef0*/  @P1 STG.E.U16 desc[UR18][R8.64], R134 ;  /* 0x0000008608001986 */ /* 0x0003e2000c101512 */
[----:B------:R-:W-:Y:S01]  /*15f00*/  ISETP.LT.AND P5, PT, R11, UR4, !P0 ;  /* 0x000000040b007c0c */ /* 0x000fe2000c7a1270 */
[----:B------:R-:W-:Y:S01]  /*15f10*/  ULDC UR4, c[0x0][0x22c] ;  /* 0x00008b0000047ab9 */ /* 0x000fe20000000800 */
[----:B0-----:R-:W-:-:S04]  /*15f20*/  LEA R24, P1, R29, R2, 0x1 ;  /* 0x000000021d187211 */ /* 0x001fc800078208ff */
[----:B------:R-:W-:Y:S02]  /*15f30*/  LEA.HI.X.SX32 R25, R29, R0, 0x1, P1 ;  /* 0x000000001d197211 */ /* 0x000fe400008f0eff */
[----:B------:R-:W-:Y:S01]  /*15f40*/  ISETP.LT.AND P1, PT, R28, UR4, !P0 ;  /* 0x000000041c007c0c */ /* 0x000fe2000c721270 */
[----:B--2---:R-:W-:Y:S01]  /*15f50*/  IMAD R29, R30, 0x2, R29 ;  /* 0x000000021e1d7824 */ /* 0x004fe200078e021d */
[----:B------:R-:W0:Y:S01]  /*15f60*/  LDC R28, c[0x0][0x248] ;  /* 0x00009200ff1c7b82 */ /* 0x000e220000000800 */
[----:B------:R2:W-:Y:S01]  /*15f70*/  @P4 STG.E.U16 desc[UR18][R24.64], R135 ;  /* 0x0000008718004986 */ /* 0x0005e2000c101512 */
[----:B------:R-:W-:Y:S01]  /*15f80*/  PRMT R132, R132, 0x7632, R132 ;  /* 0x0000763284847816 */ /* 0x000fe20000000084 */
[----:B---3--:R-:W-:Y:S01]  /*15f90*/  IMAD R31, R32, 0x2, R29 ;  /* 0x00000002201f7824 */ /* 0x008fe200078e021d */
[----:B-1----:R-:W-:Y:S01]  /*15fa0*/  LEA R8, P4, R29, R2, 0x1 ;  /* 0x000000021d087211 */ /* 0x002fe200078808ff */
[----:B------:R-:W-:-:S03]  /*15fb0*/  ULDC UR4, c[0x0][0x22c] ;  /* 0x00008b0000047ab9 */ /* 0x000fc60000000800 */
[----:B------:R-:W-:Y:S01]  /*15fc0*/  LEA.HI.X.SX32 R9, R29, R0, 0x1, P4 ;  /* 0x000000001d097211 */ /* 0x000fe200020f0eff */
[----:B------:R-:W1:Y:S01]  /*15fd0*/  LDC R30, c[0x0][0x248] ;  /* 0x00009200ff1e7b82 */ /* 0x000e620000000800 */
[----:B------:R-:W-:-:S04]  /*15fe0*/  LEA R26, P4, R31, R2, 0x1 ;  /* 0x000000021f1a7211 */ /* 0x000fc800078808ff */
[----:B------:R-:W-:Y:S01]  /*15ff0*/  LEA.HI.X.SX32 R27, R31, R0, 0x1, P4 ;  /* 0x000000001f1b7211 */ /* 0x000fe200020f0eff */
[----:B----4-:R-:W-:Y:S02]  /*16000*/  IMAD R31, R34, 0x2, R31 ;  /* 0x00000002221f7824 */ /* 0x010fe400078e021f */
[----:B------:R-:W3:Y:S01]  /*16010*/  LDC R32, c[0x0][0x248] ;  /* 0x00009200ff207b82 */ /* 0x000ee20000000800 */
[----:B------:R-:W-:Y:S01]  /*16020*/  PRMT R133, R133, 0x7632, R133 ;  /* 0x0000763285857816 */ /* 0x000fe20000000085 */
[----:B0-----:R-:W-:-:S06]  /*16030*/  IMAD R29, R28, 0x2, R31 ;  /* 0x000000021c1d7824 */ /* 0x001fcc00078e021f */
[----:B------:R-:W0:Y:S01]  /*16040*/  LDC R34, c[0x0][0x248] ;  /* 0x00009200ff227b82 */ /* 0x000e220000000800 */
[----:B------:R4:W-:Y:S07]  /*16050*/  @P6 STG.E.U16 desc[UR18][R8.64], R132 ;  /* 0x0000008408006986 */ /* 0x0009ee000c101512 */
[----:B------:R-:W0:Y:S01]  /*16060*/  LDC R28, c[0x0][0x248] ;  /* 0x00009200ff1c7b82 */ /* 0x000e220000000800 */
[----:B------:R3:W-:Y:S01]  /*16070*/  @P3 STG.E.U16 desc[UR18][R26.64], R133 ;  /* 0x000000851a003986 */ /* 0x0007e2000c101512 */
[----:B------:R-:W-:-:S02]  /*16080*/  LOP3.LUT R11, R10, 0x40, R181, 0xfe, !PT ;  /* 0x000000400a0b7812 */ /* 0x000fc400078efeb5 */
[-C--:B--2---:R-:W-:Y:S02]  /*16090*/  LEA R24, P3, R31, R2.reuse, 0x1 ;  /* 0x000000021f187211 */ /* 0x084fe400078608ff */
[----:B----4-:R-:W-:Y:S02]  /*160a0*/  LEA R8, P6, R29, R2, 0x1 ;  /* 0x000000021d087211 */ /* 0x010fe400078c08ff */
[----:B------:R-:W-:Y:S01]  /*160b0*/  ISETP.LT.AND P2, PT, R11, UR5, !P0 ;  /* 0x000000050b007c0c */ /* 0x000fe2000c741270 */
[----:B------:R-:W-:Y:S01]  /*160c0*/  ULDC UR5, c[0x0][0x22c] ;  /* 0x00008b0000057ab9 */ /* 0x000fe20000000800 */
[----:B------:R-:W-:Y:S02]  /*160d0*/  PRMT R134, R134, 0x7632, R134 ;  /* 0x0000763286867816 */ /* 0x000fe40000000086 */
[-C--:B------:R-:W-:Y:S02]  /*160e0*/  LEA.HI.X.SX32 R25, R31, R0.reuse, 0x1, P3 ;  /* 0x000000001f197211 */ /* 0x080fe400018f0eff */
[----:B------:R-:W-:Y:S01]  /*160f0*/  LEA.HI.X.SX32 R9, R29, R0, 0x1, P6 ;  /* 0x000000001d097211 */ /* 0x000fe200030f0eff */
[----:B-1----:R-:W-:Y:S01]  /*16100*/  IMAD R29, R30, 0x2, R29 ;  /* 0x000000021e1d7824 */ /* 0x002fe200078e021d */
[C-C-:B------:R-:W-:Y:S01]  /*16110*/  LOP3.LUT R11, R10.reuse, 0x42, R181.reuse, 0xfe, !PT ;  /* 0x000000420a0b7812 */ /* 0x140fe200078efeb5 */
[----:B------:R-:W1:Y:S01]  /*16120*/  LDC R30, c[0x0][0x248] ;  /* 0x00009200ff1e7b82 */ /* 0x000e620000000800 */
[----:B------:R2:W-:Y:S02]  /*16130*/  @P5 STG.E.U16 desc[UR18][R24.64], R134 ;  /* 0x0000008618005986 */ /* 0x0005e4000c101512 */
[----:B------:R-:W-:Y:S01]  /*16140*/  ISETP.LT.AND P4, PT, R11, UR4, !P0 ;  /* 0x000000040b007c0c */ /* 0x000fe2000c781270 */
[----:B------:R-:W-:Y:S01]  /*16150*/  ULDC UR4, c[0x0][0x22c] ;  /* 0x00008b0000047ab9 */ /* 0x000fe20000000800 */
[----:B------:R-:W-:-:S02]  /*16160*/  LOP3.LUT R11, R10, 0x44, R181, 0xfe, !PT ;  /* 0x000000440a0b7812 */ /* 0x000fc400078efeb5 */
[----:B---3--:R-:W-:Y:S02]  /*16170*/  LEA R26, P6, R29, R2, 0x1 ;  /* 0x000000021d1a7211 */ /* 0x008fe400078c08ff */
[----:B------:R-:W-:Y:S01]  /*16180*/  ISETP.LT.AND P3, PT, R11, UR4, !P0 ;  /* 0x000000040b007c0c */ /* 0x000fe2000c761270 */
[----:B------:R-:W-:Y:S01]  /*16190*/  ULDC UR4, c[0x0][0x22c] ;  /* 0x00008b0000047ab9 */ /* 0x000fe20000000800 */
[----:B--2---:R-:W-:Y:S01]  /*161a0*/  IMAD R25, R32, 0x2, R29 ;  /* 0x0000000220197824 */ /* 0x004fe200078e021d */
[----:B------:R-:W-:Y:S01]  /*161b0*/  PRMT R135, R135, 0x7632, R135 ;  /* 0x0000763287877816 */ /* 0x000fe20000000087 */
[----:B------:R-:W2:Y:S01]  /*161c0*/  LDC R32, c[0x0][0x248] ;  /* 0x00009200ff207b82 */ /* 0x000ea20000000800 */
[----:B------:R-:W-:Y:S01]  /*161d0*/  LEA.HI.X.SX32 R27, R29, R0, 0x1, P6 ;  /* 0x000000001d1b7211 */ /* 0x000fe200030f0eff */
[----:B0-----:R-:W-:Y:S01]  /*161e0*/  IMAD R29, R28, 0x2, R25 ;  /* 0x000000021c1d7824 */ /* 0x001fe200078e0219 */
[----:B------:R-:W-:Y:S02]  /*161f0*/  LOP3.LUT R11, R10, 0x46, R181, 0xfe, !PT ;  /* 0x000000460a0b7812 */ /* 0x000fe400078efeb5 */
[----:B------:R-:W-:Y:S01]  /*16200*/  LEA R24, P6, R25, R2, 0x1 ;  /* 0x0000000219187211 */ /* 0x000fe200078c08ff */
[----:B------:R0:W-:Y:S01]  /*16210*/  @P1 STG.E.U16 desc[UR18][R8.64], R135 ;  /* 0x0000008708001986 */ /* 0x0001e2000c101512 */
[----:B------:R-:W-:Y:S01]  /*16220*/  ISETP.LT.AND P5, PT, R11, UR4, !P0 ;  /* 0x000000040b007c0c */ /* 0x000fe2000c7a1270 */
[----:B------:R-:W-:Y:S01]  /*16230*/  IMAD R31, R34, 0x2, R29 ;  /* 0x00000002221f7824 */ /* 0x000fe200078e021d */
[----:B------:R-:W-:Y:S01]  /*16240*/  LEA.HI.X.SX32 R25, R25, R0, 0x1, P6 ;  /* 0x0000000019197211 */ /* 0x000fe200030f0eff */
[----:B------:R-:W-:Y:S01]  /*16250*/  ULDC UR4, c[0x0][0x22c] ;  /* 0x00008b0000047ab9 */ /* 0x000fe20000000800 */
[----:B------:R-:W-:Y:S01]  /*16260*/  LOP3.LUT R11, R10, 0x48, R181, 0xfe, !PT ;  /* 0x000000480a0b7812 */ /* 0x000fe200078efeb5 */
[----:B------:R3:W-:Y:S01]  /*16270*/  @P2 STG.E.U16 desc[UR18][R26.64], R140 ;  /* 0x0000008c1a002986 */ /* 0x0007e2000c101512 */
[----:B------:R-:W4:Y:S01]  /*16280*/  LDC R34, c[0x0][0x248] ;  /* 0x00009200ff227b82 */ /* 0x000f220000000800 */
[----:B0-----:R-:W-:-:S02]  /*16290*/  LEA R8, P6, R29, R2, 0x1 ;  /* 0x000000021d087211 */ /* 0x001fc400078c08ff */
[----:B------:R-:W-:Y:S01]  /*162a0*/  ISETP.LT.AND P1, PT, R11, UR4, !P0 ;  /* 0x000000040b007c0c */ /* 0x000fe2000c721270 */
[----:B------:R-:W-:Y:S01]  /*162b0*/  ULDC UR4, c[0x0][0x22c] ;  /* 0x00008b0000047ab9 */ /* 0x000fe20000000800 */
[----:B------:R-:W-:-:S03]  /*162c0*/  LEA.HI.X.SX32 R9, R29, R0, 0x1, P6 ;  /* 0x000000001d097211 */ /* 0x000fc600030f0eff */
[----:B---3--:R-:W0:Y:S01]  /*162d0*/  LDC R26, c[0x0][0x248] ;  /* 0x00009200ff1a7b82 */ /* 0x008e220000000800 */
[----:B------:R-:W-:Y:S02]  /*162e0*/  LOP3.LUT R11, R10, 0x4a, R181, 0xfe, !PT ;  /* 0x0000004a0a0b7812 */ /* 0x000fe400078efeb5 */
[----:B------:R-:W-:Y:S02]  /*162f0*/  LEA R28, P6, R31, R2, 0x1 ;  /* 0x000000021f1c7211 */ /* 0x000fe400078c08ff */
[----:B------:R-:W-:Y:S01]  /*16300*/  ISETP.LT.AND P2, PT, R11, UR4, !P0 ;  /* 0x000000040b007c0c */ /* 0x000fe2000c741270 */
[----:B------:R-:W-:Y:S01]  /*16310*/  ULDC UR4, c[0x0][0x22c] ;  /* 0x00008b0000047ab9 */ /* 0x000fe20000000800 */
[----:B------:R-:W-:Y:S01]  /*16320*/  LEA.HI.X.SX32 R29, R31, R0, 0x1, P6 ;  /* 0x000000001f1d7211 */ /* 0x000fe200030f0eff */
[----:B-1----:R-:W-:Y:S01]  /*16330*/  IMAD R31, R30, 0x2, R31 ;  /* 0x000000021e1f7824 */ /* 0x002fe200078e021f */
[C-C-:B------:R-:W-:Y:S01]  /*16340*/  LOP3.LUT R11, R10.reuse, 0x4c, R181.reuse, 0xfe, !PT ;  /* 0x0000004c0a0b7812 */ /* 0x140fe200078efeb5 */
[----:B------:R-:W1:Y:S01]  /*16350*/  LDC R30, c[0x0][0x248] ;  /* 0x00009200ff1e7b82 */ /* 0x000e620000000800 */
[----:B------:R3:W-:Y:S02]  /*16360*/  @P4 STG.E.U16 desc[UR18][R24.64], R141 ;  /* 0x0000008d18004986 */ /* 0x0007e4000c101512 */
[----:B------:R-:W-:Y:S01]  /*16370*/  ISETP.LT.AND P4, PT, R11, UR4, !P0 ;  /* 0x000000040b007c0c */ /* 0x000fe2000c781270 */
[----:B------:R-:W-:Y:S01]  /*16380*/  ULDC UR4, c[0x0][0x22c] ;  /* 0x00008b0000047ab9 */ /* 0x000fe20000000800 */
[----:B------:R-:W-:Y:S01]  /*16390*/  @P3 STG.E.U16 desc[UR18][R8.64], R142 ;  /* 0x0000008e08003986 */ /* 0x000fe2000c101512 */
[----:B------:R-:W-:-:S03]  /*163a0*/  LOP3.LUT R11, R10, 0x4e, R181, 0xfe, !PT ;  /* 0x0000004e0a0b7812 */ /* 0x000fc600078efeb5 */
[----:B------:R4:W-:Y:S01]  /*163b0*/  @P5 STG.E.U16 desc[UR18][R28.64], R143 ;  /* 0x0000008f1c005986 */ /* 0x0009e2000c101512 */
[----:B--2---:R-:W-:Y:S01]  /*163c0*/  IMAD R27, R32, 0x2, R31 ;  /* 0x00000002201b7824 */ /* 0x004fe200078e021f */
[----:B------:R-:W-:Y:S01]  /*163d0*/  ISETP.LT.AND P3, PT, R11, UR4, !P0 ;  /* 0x000000040b007c0c */ /* 0x000fe2000c761270 */
[----:B------:R-:W-:Y:S01]  /*163e0*/  ULDC UR4, c[0x0][0x22c] ;  /* 0x00008b0000047ab9 */ /* 0x000fe20000000800 */
[----:B---3--:R-:W-:Y:S01]  /*163f0*/  LEA R24, P6, R31, R2, 0x1 ;  /* 0x000000021f187211 */ /* 0x008fe200078c08ff */
[----:B------:R-:W2:Y:S01]  /*16400*/  LDC R32, c[0x0][0x248] ;  /* 0x00009200ff207b82 */ /* 0x000ea20000000800 */
[----:B------:R-:W-:-:S07]  /*16410*/  LOP3.LUT R11, R10, 0x50, R181, 0xfe, !PT ;  /* 0x000000500a0b7812 */ /* 0x000fce00078efeb5 */
[----:B----4-:R-:W3:Y:S01]  /*16420*/  LDC R28, c[0x0][0x248] ;  /* 0x00009200ff1c7b82 */ /* 0x010ee20000000800 */
[----:B------:R-:W-:Y:S02]  /*16430*/  LEA.HI.X.SX32 R25, R31, R0, 0x1, P6 ;  /* 0x000000001f197211 */ /* 0x000fe400030f0eff */
[----:B------:R-:W-:Y:S02]  /*16440*/  PRMT R140, R140, 0x7632, R140 ;  /* 0x000076328c8c7816 */ /* 0x000fe4000000008c */
[----:B------:R-:W-:Y:S02]  /*16450*/  LEA R8, P6, R27, R2, 0x1 ;  /* 0x000000021b087211 */ /* 0x000fe400078c08ff */
[----:B------:R-:W-:Y:S01]  /*16460*/  ISETP.LT.AND P5, PT, R11, UR4, !P0 ;  /* 0x000000040b007c0c */ /* 0x000fe2000c7a1270 */
[----:B------:R-:W-:Y:S01]  /*16470*/  ULDC UR4, c[0x0][0x22c] ;  /* 0x00008b0000047ab9 */ /* 0x000fe20000000800 */
[----:B------:R-:W-:Y:S01]  /*16480*/  LOP3.LUT R11, R10, 0x52, R181, 0xfe, !PT ;  /* 0x000000520a0b7812 */ /* 0x000fe200078efeb5 */
[----:B------:R3:W-:Y:S01]  /*16490*/  @P1 STG.E.U16 desc[UR18][R24.64], R140 ;  /* 0x0000008c18001986 */ /* 0x0007e2000c101512 */
[----:B------:R-:W-:Y:S01]  /*164a0*/  LEA.HI.X.SX32 R9, R27, R0, 0x1, P6 ;  /* 0x000000001b097211 */ /* 0x000fe200030f0eff */
[----:B0-----:R-:W-:Y:S01]  /*164b0*/  IMAD R27, R26, 0x2, R27 ;  /* 0x000000021a1b7824 */ /* 0x001fe200078e021b */
[----:B------:R-:W-:-:S02]  /*164c0*/  PRMT R141, R141, 0x7632, R141 ;  /* 0x000076328d8d7816 */ /* 0x000fc4000000008d */
[----:B------:R-:W-:Y:S01]  /*164d0*/  ISETP.LT.AND P1, PT, R11, UR4, !P0 ;  /* 0x000000040b007c0c */ /* 0x000fe2000c721270 */
[----:B------:R-:W-:Y:S01]  /*164e0*/  ULDC UR4, c[0x0][0x22c] ;  /* 0x00008b0000047ab9 */ /* 0x000fe20000000800 */
[----:B------:R-:W-:Y:S01]  /*164f0*/  LOP3.LUT R11, R10, 0x54, R181, 0xfe, !PT ;  /* 0x000000540a0b7812 */ /* 0x000fe200078efeb5 */
[----:B------:R0:W-:Y:S01]  /*16500*/  @P2 STG.E.U16 desc[UR18][R8.64], R141 ;  /* 0x0000008d08002986 */ /* 0x0001e2000c101512 */
[----:B------:R-:W-:Y:S02]  /*16510*/  LEA R26, P6, R27, R2, 0x1 ;  /* 0x000000021b1a7211 */ /* 0x000fe400078c08ff */
[----:B------:R-:W-:Y:S01]  /*16520*/  ISETP.LT.AND P2, PT, R11, UR4, !P0 ;  /* 0x000000040b007c0c */ /* 0x000fe2000c741270 */
[----:B-1----:R-:W-:Y:S01]  /*16530*/  IMAD R11, R30, 0x2, R27 ;  /* 0x000000021e0b7824 */ /* 0x002fe200078e021b */
[----:B------:R-:W-:Y:S01]  /*16540*/  LEA.HI.X.SX32 R27, R27, R0, 0x1, P6 ;  /* 0x000000001b1b7211 */ /* 0x000fe200030f0eff */
[----:B------:R-:W-:Y:S01]  /*16550*/  ULDC UR4, c[0x0][0x22c] ;  /* 0x00008b0000047ab9 */ /* 0x000fe20000000800 */
[----:B------:R-:W-:Y:S01]  /*16560*/  PRMT R142, R142, 0x7632, R142 ;  /* 0x000076328e8e7816 */ /* 0x000fe2000000008e */
[----:B---3--:R-:W-:Y:S01]  /*16570*/  IMAD R25, R28, 0x2, R11 ;  /* 0x000000021c197824 */ /* 0x008fe200078e020b */
[----:B------:R-:W-:Y:S01]  /*16580*/  PRMT R143, R143, 0x7632, R143 ;  /* 0x000076328f8f7816 */ /* 0x000fe2000000008f */
[----:B------:R-:W1:Y:S01]  /*16590*/  LDC R28, c[0x0][0x248] ;  /* 0x00009200ff1c7b82 */ /* 0x000e620000000800 */
[----:B0-----:R-:W-:-:S02]  /*165a0*/  LOP3.LUT R9, R10, 0x56, R181, 0xfe, !PT ;  /* 0x000000560a097812 */ /* 0x001fc400078efeb5 */
[----:B------:R-:W-:Y:S01]  /*165b0*/  LEA R8, P6, R11, R2, 0x1 ;  /* 0x000000020b087211 */ /* 0x000fe200078c08ff */
[----:B------:R2:W-:Y:S01]  /*165c0*/  @P4 STG.E.U16 desc[UR18][R26.64], R142 ;  /* 0x0000008e1a004986 */ /* 0x0005e2000c101512 */
[----:B------:R-:W-:Y:S01]  /*165d0*/  ISETP.LT.AND P4, PT, R9, UR4, !P0 ;  /* 0x0000000409007c0c */ /* 0x000fe2000c781270 */
[----:B------:R-:W-:Y:S01]  /*165e0*/  ULDC UR4, c[0x0][0x22c] ;  /* 0x00008b0000047ab9 */ /* 0x000fe20000000800 */
[----:B------:R-:W-:Y:S01]  /*165f0*/  LEA.HI.X.SX32 R9, R11, R0, 0x1, P6 ;  /* 0x000000000b097211 */ /* 0x000fe200030f0eff */
[----:B------:R-:W0:Y:S04]  /*16600*/  LDC R30, c[0x0][0x248] ;  /* 0x00009200ff1e7b82 */ /* 0x000e280000000800 */
[----:B------:R3:W-:Y:S01]  /*16610*/  @P3 STG.E.U16 desc[UR18][R8.64], R143 ;  /* 0x0000008f08003986 */ /* 0x0007e2000c101512 */
[----:B------:R-:W-:Y:S01]  /*16620*/  LEA R24, P3, R25, R2, 0x1 ;  /* 0x0000000219187211 */ /* 0x000fe200078608ff */
[----:B--2---:R-:W-:-:S03]  /*16630*/  IMAD R27, R32, 0x2, R25 ;  /* 0x00000002201b7824 */ /* 0x004fc600078e0219 */
[----:B------:R-:W-:Y:S01]  /*16640*/  LEA.HI.X.SX32 R25, R25, R0, 0x1, P3 ;  /* 0x0000000019197211 */ /* 0x000fe200018f0eff */
[----:B------:R-:W2:Y:S01]  /*16650*/  LDC R32, c[0x0][0x248] ;  /* 0x00009200ff207b82 */ /* 0x000ea20000000800 */
[----:B------:R-:W-:Y:S01]  /*16660*/  IMAD R29, R34, 0x2, R27 ;  /* 0x00000002221d7824 */ /* 0x000fe200078e021b */
[C---:B------:R-:W-:Y:S02]  /*16670*/  LEA R26, P3, R27.reuse, R2, 0x1 ;  /* 0x000000021b1a7211 */ /* 0x040fe400078608ff */
[C-C-:B------:R-:W-:Y:S02]  /*16680*/  LOP3.LUT R11, R10.reuse, 0x58, R181.reuse, 0xfe, !PT ;  /* 0x000000580a0b7812 */ /* 0x140fe400078efeb5 */
[----:B------:R-:W-:Y:S01]  /*16690*/  LEA.HI.X.SX32 R27, R27, R0, 0x1, P3 ;  /* 0x000000001b1b7211 */ /* 0x000fe200018f0eff */
[----:B------:R4:W-:Y:S01]  /*166a0*/  @P5 STG.E.U16 desc[UR18][R24.64], R148 ;  /* 0x0000009418005986 */ /* 0x0009e2000c101512 */
[----:B---3--:R-:W-:Y:S01]  /*166b0*/  LEA R8, P3, R29, R2, 0x1 ;  /* 0x000000021d087211 */ /* 0x008fe200078608ff */
[----:B------:R-:W3:Y:S01]  /*166c0*/  LDC R34, c[0x0][0x248] ;  /* 0x00009200ff227b82 */ /* 0x000ee20000000800 */
[----:B------:R-:W-:Y:S01]  /*166d0*/  ISETP.LT.AND P6, PT, R11, UR4, !P0 ;  /* 0x000000040b007c0c */ /* 0x000fe2000c7c1270 */
[----:B------:R-:W-:Y:S01]  /*166e0*/  ULDC UR4, c[0x0][0x22c] ;  /* 0x00008b0000047ab9 */ /* 0x000fe20000000800 */
[----:B------:R-:W-:-:S02]  /*166f0*/  LOP3.LUT R11, R10, 0x5a, R181, 0xfe, !PT ;  /* 0x0000005a0a0b7812 */ /* 0x000fc400078efeb5 */
[----:B------:R-:W-:Y:S01]  /*16700*/  LEA.HI.X.SX32 R9, R29, R0, 0x1, P3 ;  /* 0x000000001d097211 */ /* 0x000fe200018f0eff */
[----:B-1----:R-:W-:Y:S01]  /*16710*/  IMAD R29, R28, 0x2, R29 ;  /* 0x000000021c1d7824 */ /* 0x002fe200078e021d */
[----:B------:R-:W-:Y:S01]  /*16720*/  ISETP.LT.AND P5, PT, R11, UR4, !P0 ;  /* 0x000000040b007c0c */ /* 0x000fe2000c7a1270 */
[----:B------:R-:W-:Y:S01]  /*16730*/  @P1 STG.E.U16 desc[UR18][R26.64], R149 ;  /* 0x000000951a001986 */ /* 0x000fe2000c101512 */
[C-C-:B------:R-:W-:Y:S01]  /*16740*/  LOP3.LUT R11, R10.reuse, 0x5c, R181.reuse, 0xfe, !PT ;  /* 0x0000005c0a0b7812 */ /* 0x140fe200078efeb5 */
[----:B------:R-:W-:Y:S01]  /*16750*/  ULDC UR4, c[0x0][0x22c] ;  /* 0x00008b0000047ab9 */ /* 0x000fe20000000800 */
[----:B------:R-:W-:Y:S01]  /*16760*/  LOP3.LUT R28, R10, 0x5e, R181, 0xfe, !PT ;  /* 0x0000005e0a1c7812 */ /* 0x000fe200078efeb5 */
[----:B------:R1:W-:Y:S01]  /*16770*/  @P2 STG.E.U16 desc[UR18][R8.64], R150 ;  /* 0x0000009608002986 */ /* 0x0003e2000c101512 */
[----:B----4-:R-:W-:Y:S02]  /*16780*/  LEA R24, P2, R29, R2, 0x1 ;  /* 0x000000021d187211 */ /* 0x010fe400078408ff */
[----:B------:R-:W-:Y:S01]  /*16790*/  ISETP.LT.AND P1, PT, R11, UR4, !P0 ;  /* 0x000000040b007c0c */ /* 0x000fe2000c721270 */
[----:B------:R-:W-:Y:S01]  /*167a0*/  ULDC UR4, c[0x0][0x22c] ;  /* 0x00008b0000047ab9 */ /* 0x000fe20000000800 */
[----:B------:R-:W-:-:S02]  /*167b0*/  LEA.HI.X.SX32 R25, R29, R0, 0x1, P2 ;  /* 0x000000001d197211 */ /* 0x000fc400010f0eff */
[----:B------:R-:W-:Y:S01]  /*167c0*/  ISETP.LT.AND P2, PT, R28, UR4, !P0 ;  /* 0x000000041c007c0c */ /* 0x000fe2000c741270 */
[----:B0-----:R-:W-:Y:S01]  /*167d0*/  IMAD R29, R30, 0x2, R29 ;  /* 0x000000021e1d7824 */ /* 0x001fe200078e021d */
[----:B------:R-:W0:Y:S01]  /*167e0*/  LDC R28, c[0x0][0x248] ;  /* 0x00009200ff1c7b82 */ /* 0x000e220000000800 */
[----:B------:R4:W-:Y:S01]  /*167f0*/  @P4 STG.E.U16 desc[UR18][R24.64], R151 ;  /* 0x0000009718004986 */ /* 0x0009e2000c101512 */
[----:B------:R-:W-:Y:S01]  /*16800*/  PRMT R148, R148, 0x7632, R148 ;  /* 0x0000763294947816 */ /* 0x000fe20000000094 */
[----:B--2---:R-:W-:Y:S01]  /*16810*/  IMAD R31, R32, 0x2, R29 ;  /* 0x00000002201f7824 */ /* 0x004fe200078e021d */
[----:B-1----:R-:W-:Y:S01]  /*16820*/  LEA R8, P4, R29, R2, 0x1 ;  /* 0x000000021d087211 */ /* 0x002fe200078808ff */
[----:B------:R-:W-:-:S03]  /*16830*/  ULDC UR4, c[0x0][0x22c] ;  /* 0x00008b0000047ab9 */ /* 0x000fc60000000800 */
[----:B------:R-:W-:Y:S01]  /*16840*/  LEA.HI.X.SX32 R9, R29, R0, 0x1, P4 ;  /* 0x000000001d097211 */ /* 0x000fe200020f0eff */
[----:B------:R-:W1:Y:S01]  /*16850*/  LDC R30, c[0x0][0x248] ;  /* 0x00009200ff1e7b82 */ /* 0x000e620000000800 */
[----:B------:R-:W-:-:S04]  /*16860*/  LEA R26, P4, R31, R2, 0x1 ;  /* 0x000000021f1a7211 */ /* 0x000fc800078808ff */
[----:B------:R-:W-:Y:S01]  /*16870*/  LEA.HI.X.SX32 R27, R31, R0, 0x1, P4 ;  /* 0x000000001f1b7211 */ /* 0x000fe200020f0eff */
[----:B---3--:R-:W-:Y:S02]  /*16880*/  IMAD R31, R34, 0x2, R31 ;  /* 0x00000002221f7824 */ /* 0x008fe400078e021f */
[----:B------:R-:W2:Y:S01]  /*16890*/  LDC R32, c[0x0][0x248] ;  /* 0x00009200ff207b82 */ /* 0x000ea20000000800 */
[----:B------:R-:W-:Y:S01]  /*168a0*/  PRMT R149, R149, 0x7632, R149 ;  /* 0x0000763295957816 */ /* 0x000fe20000000095 */
[----:B0-----:R-:W-:-:S06]  /*168b0*/  IMAD R29, R28, 0x2, R31 ;  /* 0x000000021c1d7824 */ /* 0x001fcc00078e021f */
[----:B------:R-:W0:Y:S01]  /*168c0*/  LDC R34, c[0x0][0x248] ;  /* 0x00009200ff227b82 */ /* 0x000e220000000800 */
[----:B------:R3:W-:Y:S07]  /*168d0*/  @P6 STG.E.U16 desc[UR18][R8.64], R148 ;  /* 0x0000009408006986 */ /* 0x0007ee000c101512 */
[----:B------:R-:W0:Y:S01]  /*168e0*/  LDC R28, c[0x0][0x248] ;  /* 0x00009200ff1c7b82 */ /* 0x000e220000000800 */
[----:B------:R2:W-:Y:S01]  /*168f0*/  @P5 STG.E.U16 desc[UR18][R26.64], R149 ;  /* 0x000000951a005986 */ /* 0x0005e2000c101512 */
[----:B------:R-:W-:-:S02]  /*16900*/  LOP3.LUT R11, R10, 0x60, R181, 0xfe, !PT ;  /* 0x000000600a0b7812 */ /* 0x000fc400078efeb5 */
[-C--:B----4-:R-:W-:Y:S02]  /*16910*/  LEA R24, P5, R31, R2.reuse, 0x1 ;  /* 0x000000021f187211 */ /* 0x090fe400078a08ff */
[----:B---3--:R-:W-:Y:S02]  /*16920*/  LEA R8, P6, R29, R2, 0x1 ;  /* 0x000000021d087211 */ /* 0x008fe400078c08ff */
        /* <DEDUP_REMOVED lines=12> */
[----:B--2---:R-:W-:Y:S02]  /*169f0*/  LEA R26, P6, R29, R2, 0x1 ;  /* 0x000000021d1a7211 */ /* 0x004fe400078c08ff */
[----:B------:R-:W-:Y:S01]  /*16a00*/  ISETP.LT.AND P5, PT, R11, UR4, !P0 ;  /* 0x000000040b007c0c */ /* 0x000fe2000c7a1270 */
[----:B------:R-:W-:Y:S01]  /*16a10*/  ULDC UR4, c[0x0][0x22c] ;  /* 0x00008b0000047ab9 */ /* 0x000fe20000000800 */
[----:B---3--:R-:W-:Y:S01]  /*16a20*/  IMAD R25, R32, 0x2, R29 ;  /* 0x0000000220197824 */ /* 0x008fe200078e021d */
        /* <DEDUP_REMOVED lines=17> */
[----:B------:R-:W-:Y:S02]  /*16b40*/  LEA.HI.X.SX32 R9, R29, R0, 0x1, P6 ;  /* 0x000000001d097211 */ /* 0x000fe400030f0eff */
[----:B------:R-:W-:Y:S01]  /*16b50*/  LOP3.LUT R11, R10, 0x6a, R181, 0xfe, !PT ;  /* 0x0000006a0a0b7812 */ /* 0x000fe200078efeb5 */
[----:B---3--:R-:W0:Y:S01]  /*16b60*/  LDC R26, c[0x0][0x248] ;  /* 0x00009200ff1a7b82 */ /* 0x008e220000000800 */
[----:B------:R-:W-:Y:S02]  /*16b70*/  LEA R28, P6, R31, R2, 0x1 ;  /* 0x000000021f1c7211 */ /* 0x000fe400078c08ff */
[----:B------:R-:W-:Y:S01]  /*16b80*/  ISETP.LT.AND P3, PT, R11, UR4, !P0 ;  /* 0x000000040b007c0c */ /* 0x000fe2000c761270 */
[----:B------:R3:W-:Y:S01]  /*16b90*/  @P4 STG.E.U16 desc[UR18][R24.64], R153 ;  /* 0x0000009918004986 */ /* 0x0007e2000c101512 */
[----:B------:R-:W-:Y:S01]  /*16ba0*/  LEA.HI.X.SX32 R29, R31, R0, 0x1, P6 ;  /* 0x000000001f1d7211 */ /* 0x000fe200030f0eff */
[----:B-1----:R-:W-:Y:S01]  /*16bb0*/  IMAD R31, R30, 0x2, R31 ;  /* 0x000000021e1f7824 */ /* 0x002fe200078e021f */
[C-C-:B------:R-:W-:Y:S01]  /*16bc0*/  LOP3.LUT R11, R10.reuse, 0x6c, R181.reuse, 0xfe, !PT ;  /* 0x0000006c0a0b7812 */ /* 0x140fe200078efeb5 */
[----:B------:R-:W1:Y:S01]  /*16bd0*/  LDC R30, c[0x0][0x248] ;  /* 0x00009200ff1e7b82 */ /* 0x000e620000000800 */
[----:B------:R-:W-:Y:S01]  /*16be0*/  ULDC UR4, c[0x0][0x22c] ;  /* 0x00008b0000047ab9 */ /* 0x000fe20000000800 */
[----:B------:R-:W-:Y:S01]  /*16bf0*/  @P5 STG.E.U16 desc[UR18][R8.64], R154 ;  /* 0x0000009a08005986 */ /* 0x000fe2000c101512 */
[----:B------:R-:W-:Y:S01]  /*16c00*/  ISETP.LT.AND P4, PT, R11, UR4, !P0 ;  /* 0x000000040b007c0c */ /* 0x000fe2000c781270 */
[----:B------:R-:W-:Y:S01]  /*16c10*/  ULDC UR4, c[0x0][0x22c] ;  /* 0x00008b0000047ab9 */ /* 0x000fe20000000800 */
[----:B------:R-:W-:Y:S01]  /*16c20*/  LOP3.LUT R11, R10, 0x6e, R181, 0xfe, !PT ;  /* 0x0000006e0a0b7812 */ /* 0x000fe200078efeb5 */
[----:B------:R3:W-:Y:S01]  /*16c30*/  @P1 STG.E.U16 desc[UR18][R28.64], R155 ;  /* 0x0000009b1c001986 */ /* 0x0007e2000c101512 */
[----:B--2---:R-:W-:Y:S01]  /*16c40*/  IMAD R27, R32, 0x2, R31 ;  /* 0x00000002201b7824 */ /* 0x004fe200078e021f */
[----:B---3--:R-:W-:Y:S01]  /*16c50*/  LEA R24, P6, R31, R2, 0x1 ;  /* 0x000000021f187211 */ /* 0x008fe200078c08ff */
[----:B------:R-:W2:Y:S01]  /*16c60*/  LDC R32, c[0x0][0x248] ;  /* 0x00009200ff207b82 */ /* 0x000ea20000000800 */
[----:B------:R-:W-:Y:S01]  /*16c70*/  ISETP.LT.AND P5, PT, R11, UR4, !P0 ;  /* 0x000000040b007c0c */ /* 0x000fe2000c7a1270 */
[----:B------:R-:W-:Y:S01]  /*16c80*/  ULDC UR4, c[0x0][0x22c] ;  /* 0x00008b0000047ab9 */ /* 0x000fe20000000800 */
[----:B------:R-:W-:-:S05]  /*16c90*/  LOP3.LUT R11, R10, 0x70, R181, 0xfe, !PT ;  /* 0x000000700a0b7812 */ /* 0x000fca00078efeb5 */
[----:B------:R-:W3:Y:S01]  /*16ca0*/  LDC R28, c[0x0][0x248] ;  /* 0x00009200ff1c7b82 */ /* 0x000ee20000000800 */
[----:B------:R-:W-:Y:S02]  /*16cb0*/  PRMT R152, R152, 0x7632, R152 ;  /* 0x0000763298987816 */ /* 0x000fe40000000098 */
[----:B------:R-:W-:Y:S02]  /*16cc0*/  LEA.HI.X.SX32 R25, R31, R0, 0x1, P6 ;  /* 0x000000001f197211 */ /* 0x000fe400030f0eff */
[----:B------:R-:W-:Y:S01]  /*16cd0*/  ISETP.LT.AND P1, PT, R11, UR4, !P0 ;  /* 0x000000040b007c0c */ /* 0x000fe2000c721270 */
[----:B------:R-:W-:Y:S01]  /*16ce0*/  ULDC UR4, c[0x0][0x22c] ;  /* 0x00008b0000047ab9 */ /* 0x000fe20000000800 */
[----:B------:R-:W-:Y:S02]  /*16cf0*/  LEA R8, P6, R27, R2, 0x1 ;  /* 0x000000021b087211 */ /* 0x000fe400078c08ff */
[----:B------:R-:W-:Y:S01]  /*16d00*/  LOP3.LUT R11, R10, 0x72, R181, 0xfe, !PT ;  /* 0x000000720a0b7812 */ /* 0x000fe200078efeb5 */
[----:B------:R3:W-:Y:S01]  /*16d10*/  @P2 STG.E.U16 desc[UR18][R24.64], R152 ;  /* 0x0000009818002986 */ /* 0x0007e2000c101512 */
[----:B------:R-:W-:-:S02]  /*16d20*/  PRMT R153, R153, 0x7632, R153 ;  /* 0x0000763299997816 */ /* 0x000fc40000000099 */
[----:B------:R-:W-:Y:S02]  /*16d30*/  LEA.HI.X.SX32 R9, R27, R0, 0x1, P6 ;  /* 0x000000001b097211 */ /* 0x000fe400030f0eff */
[----:B------:R-:W-:Y:S01]  /*16d40*/  ISETP.LT.AND P2, PT, R11, UR4, !P0 ;  /* 0x000000040b007c0c */ /* 0x000fe2000c741270 */
[----:B0-----:R-:W-:Y:S01]  /*16d50*/  IMAD R27, R26, 0x2, R27 ;  /* 0x000000021a1b7824 */ /* 0x001fe200078e021b */
[----:B------:R-:W-:Y:S01]  /*16d60*/  LOP3.LUT R11, R10, 0x74, R181, 0xfe, !PT ;  /* 0x000000740a0b7812 */ /* 0x000fe200078efeb5 */
[----:B------:R-:W-:Y:S01]  /*16d70*/  ULDC UR4, c[0x0][0x22c] ;  /* 0x00008b0000047ab9 */ /* 0x000fe20000000800 */
[----:B------:R0:W-:Y:S02]  /*16d80*/  @P3 STG.E.U16 desc[UR18][R8.64], R153 ;  /* 0x0000009908003986 */ /* 0x0001e4000c101512 */
[----:B------:R-:W-:Y:S01]  /*16d90*/  ISETP.LT.AND P3, PT, R11, UR4, !P0 ;  /* 0x000000040b007c0c */ /* 0x000fe2000c761270 */
[----:B-1----:R-:W-:Y:S01]  /*16da0*/  IMAD R11, R30, 0x2, R27 ;  /* 0x000000021e0b7824 */ /* 0x002fe200078e021b */
[C---:B------:R-:W-:Y:S01]  /*16db0*/  LEA R26, P6, R27.reuse, R2, 0x1 ;  /* 0x000000021b1a7211 */ /* 0x040fe200078c08ff */
[----:B------:R-:W-:Y:S01]  /*16dc0*/  ULDC UR4, c[0x0][0x22c] ;  /* 0x00008b0000047ab9 */ /* 0x000fe20000000800 */
[----:B------:R-:W-:Y:S01]  /*16dd0*/  PRMT R154, R154, 0x7632, R154 ;  /* 0x000076329a9a7816 */ /* 0x000fe2000000009a */
[----:B---3--:R-:W-:Y:S01]  /*16de0*/  IMAD R25, R28, 0x2, R11 ;  /* 0x000000021c197824 */ /* 0x008fe200078e020b */
[----:B------:R-:W-:Y:S01]  /*16df0*/  LEA.HI.X.SX32 R27, R27, R0, 0x1, P6 ;  /* 0x000000001b1b7211 */ /* 0x000fe200030f0eff */
[----:B------:R-:W1:Y:S01]  /*16e00*/  LDC R28, c[0x0][0x248] ;  /* 0x00009200ff1c7b82 */ /* 0x000e620000000800 */
[----:B0-----:R-:W-:-:S02]  /*16e10*/  LOP3.LUT R9, R10, 0x76, R181, 0xfe, !PT ;  /* 0x000000760a097812 */ /* 0x001fc400078efeb5 */
[----:B------:R-:W-:Y:S01]  /*16e20*/  LEA R8, P6, R11, R2, 0x1 ;  /* 0x000000020b087211 */ /* 0x000fe200078c08ff */
[----:B------:R2:W-:Y:S01]  /*16e30*/  @P4 STG.E.U16 desc[UR18][R26.64], R154 ;  /* 0x0000009a1a004986 */ /* 0x0005e2000c101512 */
[----:B------:R-:W-:-:S03]  /*16e40*/  ISETP.LT.AND P4, PT, R9, UR4, !P0 ;  /* 0x0000000409007c0c */ /* 0x000fc6000c781270 */
[----:B------:R-:W0:Y:S01]  /*16e50*/  LDC R30, c[0x0][0x248] ;  /* 0x00009200ff1e7b82 */ /* 0x000e220000000800 */
[----:B------:R-:W-:Y:S01]  /*16e60*/  LEA.HI.X.SX32 R9, R11, R0, 0x1, P6 ;  /* 0x000000000b097211 */ /* 0x000fe200030f0eff */
[----:B------:R-:W-:Y:S01]  /*16e70*/  ULDC UR4, c[0x0][0x22c] ;  /* 0x00008b0000047ab9 */ /* 0x000fe20000000800 */
[----:B------:R-:W-:Y:S02]  /*16e80*/  LEA R24, P6, R25, R2, 0x1 ;  /* 0x0000000219187211 */ /* 0x000fe400078c08ff */
[----:B------:R-:W-:Y:S01]  /*16e90*/  PRMT R155, R155, 0x7632, R155 ;  /* 0x000076329b9b7816 */ /* 0x000fe2000000009b */
[----:B--2---:R-:W-:Y:S01]  /*16ea0*/  IMAD R27, R32, 0x2, R25 ;  /* 0x00000002201b7824 */ /* 0x004fe200078e0219 */
[----:B------:R-:W-:-:S03]  /*16eb0*/  LEA.HI.X.SX32 R25, R25, R0, 0x1, P6 ;  /* 0x0000000019197211 */ /* 0x000fc600030f0eff */
[----:B------:R2:W-:Y:S01]  /*16ec0*/  @P5 STG.E.U16 desc[UR18][R8.64], R155 ;  /* 0x0000009b08005986 */ /* 0x0005e2000c101512 */
[----:B------:R-:W-:Y:S01]  /*16ed0*/  LOP3.LUT R11, R10, 0x78, R181, 0xfe, !PT ;  /* 0x000000780a0b7812 */ /* 0x000fe200078efeb5 */
[----:B----4-:R-:W-:Y:S01]  /*16ee0*/  IMAD R29, R34, 0x2, R27 ;  /* 0x00000002221d7824 */ /* 0x010fe200078e021b */
[C---:B------:R-:W-:Y:S01]  /*16ef0*/  LEA R26, P6, R27.reuse, R2, 0x1 ;  /* 0x000000021b1a7211 */ /* 0x040fe200078c08ff */
[----:B------:R-:W3:Y:S03]  /*16f00*/  LDC R32, c[0x0][0x248] ;  /* 0x00009200ff207b82 */ /* 0x000ee60000000800 */
[----:B------:R-:W-:Y:S02]  /*16f10*/  LEA.HI.X.SX32 R27, R27, R0, 0x1, P6 ;  /* 0x000000001b1b7211 */ /* 0x000fe400030f0eff */
[----:B------:R-:W-:Y:S01]  /*16f20*/  ISETP.LT.AND P5, PT, R11, UR4, !P0 ;  /* 0x000000040b007c0c */ /* 0x000fe2000c7a1270 */
[----:B------:R-:W-:Y:S01]  /*16f30*/  ULDC UR4, c[0x0][0x22c] ;  /* 0x00008b0000047ab9 */ /* 0x000fe20000000800 */
[C---:B--2---:R-:W-:Y:S01]  /*16f40*/  LEA R8, P6, R29.reuse, R2, 0x1 ;  /* 0x000000021d087211 */ /* 0x044fe200078c08ff */
[----:B------:R2:W-:Y:S01]  /*16f50*/  @P1 STG.E.U16 desc[UR18][R24.64], R156 ;  /* 0x0000009c18001986 */ /* 0x0005e2000c101512 */
[----:B------:R-:W-:Y:S01]  /*16f60*/  LOP3.LUT R11, R10, 0x7a, R181, 0xfe, !PT ;  /* 0x0000007a0a0b7812 */ /* 0x000fe200078efeb5 */
[----:B------:R-:W4:Y:S01]  /*16f70*/  LDC R34, c[0x0][0x248] ;  /* 0x00009200ff227b82 */ /* 0x000f220000000800 */
        /* <DEDUP_REMOVED lines=8> */
[----:B--2---:R-:W-:-:S02]  /*17000*/  LEA R24, P3, R29, R2, 0x1 ;  /* 0x000000021d187211 */ /* 0x004fc400078608ff */
[----:B------:R-:W-:Y:S01]  /*17010*/  ISETP.LT.AND P2, PT, R11, UR4, !P0 ;  /* 0x000000040b007c0c */ /* 0x000fe2000c741270 */
[----:B------:R-:W-:Y:S01]  /*17020*/  ULDC UR4, c[0x0][0x22c] ;  /* 0x00008b0000047ab9 */ /* 0x000fe20000000800 */
[----:B------:R-:W-:Y:S02]  /*17030*/  LEA.HI.X.SX32 R25, R29, R0, 0x1, P3 ;  /* 0x000000001d197211 */ /* 0x000fe400018f0eff */
[----:B------:R-:W-:Y:S01]  /*17040*/  ISETP.LT.AND P3, PT, R28, UR4, !P0 ;  /* 0x000000041c007c0c */ /* 0x000fe2000c761270 */
[----:B0-----:R-:W-:Y:S01]  /*17050*/  IMAD R29, R30, 0x2, R29 ;  /* 0x000000021e1d7824 */ /* 0x001fe200078e021d */
        /* <DEDUP_REMOVED lines=14> */
[----:B------:R-:W0:Y:S08]  /*17140*/  LDC R34, c[0x0][0x248] ;  /* 0x00009200ff227b82 */ /* 0x000e300000000800 */
[----:B------:R-:W4:Y:S01]  /*17150*/  LDC R28, c[0x0][0x248] ;  /* 0x00009200ff1c7b82 */ /* 0x000f220000000800 */
[----:B------:R1:W-:Y:S01]  /*17160*/  @P5 STG.E.U16 desc[UR18][R8.64], R156 ;  /* 0x0000009c08005986 */ /* 0x0003e2000c101512 */
[----:B------:R-:W-:-:S03]  /*17170*/  LOP3.LUT R11, R10, 0x80, R181, 0xfe, !PT ;  /* 0x000000800a0b7812 */ /* 0x000fc600078efeb5 */
[----:B------:R3:W-:Y:S01]  /*17180*/  @P1 STG.E.U16 desc[UR18][R26.64], R157 ;  /* 0x0000009d1a001986 */ /* 0x0007e2000c101512 */
[-C--:B--2---:R-:W-:Y:S02]  /*17190*/  LEA R24, P1, R31, R2.reuse, 0x1 ;  /* 0x000000021f187211 */ /* 0x084fe400078208ff */
[----:B------:R-:W-:Y:S01]  /*171a0*/  ISETP.LT.AND P6, PT, R11, UR5, !P0 ;  /* 0x000000050b007c0c */ /* 0x000fe2000c7c1270 */
[----:B------:R-:W-:Y:S01]  /*171b0*/  ULDC UR5, c[0x0][0x22c] ;  /* 0x00008b0000057ab9 */ /* 0x000fe20000000800 */
[C---:B-1----:R-:W-:Y:S02]  /*171c0*/  LEA R8, P5, R29.reuse, R2, 0x1 ;  /* 0x000000021d087211 */ /* 0x042fe400078a08ff */
[----:B------:R-:W-:Y:S02]  /*171d0*/  LOP3.LUT R11, R10, 0x82, R181, 0xfe, !PT ;  /* 0x000000820a0b7812 */ /* 0x000fe400078efeb5 */
[-C--:B------:R-:W-:Y:S01]  /*171e0*/  LEA.HI.X.SX32 R9, R29, R0.reuse, 0x1, P5 ;  /* 0x000000001d097211 */ /* 0x080fe200028f0eff */
[----:B------:R-:W-:Y:S01]  /*171f0*/  IMAD R29, R30, 0x2, R29 ;  /* 0x000000021e1d7824 */ /* 0x000fe200078e021d */
[----:B------:R-:W-:Y:S01]  /*17200*/  PRMT R158, R158, 0x7632, R158 ;  /* 0x000076329e9e7816 */ /* 0x000fe2000000009e */
[----:B------:R-:W1:Y:S01]  /*17210*/  LDC R30, c[0x0][0x248] ;  /* 0x00009200ff1e7b82 */ /* 0x000e620000000800 */
[----:B------:R-:W-:-:S02]  /*17220*/  LEA.HI.X.SX32 R25, R31, R0, 0x1, P1 ;  /* 0x000000001f197211 */ /* 0x000fc400008f0eff */
[----:B------:R-:W-:Y:S01]  /*17230*/  ISETP.LT.AND P4, PT, R11, UR4, !P0 ;  /* 0x000000040b007c0c */ /* 0x000fe2000c781270 */
[----:B------:R-:W-:Y:S01]  /*17240*/  ULDC UR4, c[0x0][0x22c] ;  /* 0x00008b0000047ab9 */ /* 0x000fe20000000800 */
[----:B------:R-:W-:Y:S01]  /*17250*/  LOP3.LUT R11, R10, 0x84, R181, 0xfe, !PT ;  /* 0x000000840a0b7812 */ /* 0x000fe200078efeb5 */
[----:B------:R2:W-:Y:S01]  /*17260*/  @P2 STG.E.U16 desc[UR18][R24.64], R158 ;  /* 0x0000009e18002986 */ /* 0x0005e2000c101512 */
[----:B---3--:R-:W-:Y:S02]  /*17270*/  LEA R26, P5, R29, R2, 0x1 ;  /* 0x000000021d1a7211 */ /* 0x008fe400078a08ff */
[----:B------:R-:W-:Y:S02]  /*17280*/  PRMT R159, R159, 0x7632, R159 ;  /* 0x000076329f9f7816 */ /* 0x000fe4000000009f */
[----:B------:R-:W-:Y:S01]  /*17290*/  ISETP.LT.AND P1, PT, R11, UR4, !P0 ;  /* 0x000000040b007c0c */ /* 0x000fe2000c721270 */
[----:B------:R-:W-:Y:S01]  /*172a0*/  ULDC UR4, c[0x0][0x22c] ;  /* 0x00008b0000047ab9 */ /* 0x000fe20000000800 */
[----:B------:R-:W-:Y:S01]  /*172b0*/  LEA.HI.X.SX32 R27, R29, R0, 0x1, P5 ;  /* 0x000000001d1b7211 */ /* 0x000fe200028f0eff */
[----:B--2---:R-:W-:Y:S01]  /*172c0*/  IMAD R25, R32, 0x2, R29 ;  /* 0x0000000220197824 */ /* 0x004fe200078e021d */
[----:B------:R-:W-:Y:S01]  /*172d0*/  LOP3.LUT R11, R10, 0x86, R181, 0xfe, !PT ;  /* 0x000000860a0b7812 */ /* 0x000fe200078efeb5 */
[----:B------:R-:W2:Y:S02]  /*172e0*/  LDC R32, c[0x0][0x248] ;  /* 0x00009200ff207b82 */ /* 0x000ea40000000800 */
[----:B----4-:R-:W-:Y:S01]  /*172f0*/  IMAD R29, R28, 0x2, R25 ;  /* 0x000000021c1d7824 */ /* 0x010fe200078e0219 */
[----:B------:R3:W-:Y:S01]  /*17300*/  @P3 STG.E.U16 desc[UR18][R8.64], R159 ;  /* 0x0000009f08003986 */ /* 0x0007e2000c101512 */
[----:B------:R-:W-:Y:S01]  /*17310*/  ISETP.LT.AND P2, PT, R11, UR4, !P0 ;  /* 0x000000040b007c0c */ /* 0x000fe2000c741270 */
[----:B------:R-:W-:Y:S01]  /*17320*/  ULDC UR4, c[0x0][0x22c] ;  /* 0x00008b0000047ab9 */ /* 0x000fe20000000800 */
[----:B------:R-:W-:Y:S01]  /*17330*/  LOP3.LUT R11, R10, 0x88, R181, 0xfe, !PT ;  /* 0x000000880a0b7812 */ /* 0x000fe200078efeb5 */
[----:B------:R4:W-:Y:S01]  /*17340*/  @P6 STG.E.U16 desc[UR18][R26.64], R160 ;  /* 0x000000a01a006986 */ /* 0x0009e2000c101512 */
[----:B0-----:R-:W-:Y:S01]  /*17350*/  IMAD R31, R34, 0x2, R29 ;  /* 0x00000002221f7824 */ /* 0x001fe200078e021d */
[-C--:B------:R-:W-:Y:S01]  /*17360*/  LEA R24, P5, R25, R2.reuse, 0x1 ;  /* 0x0000000219187211 */ /* 0x080fe200078a08ff */
[----:B------:R-:W0:Y:S01]  /*17370*/  LDC R34, c[0x0][0x248] ;  /* 0x00009200ff227b82 */ /* 0x000e220000000800 */
[----:B------:R-:W-:Y:S01]  /*17380*/  ISETP.LT.AND P3, PT, R11, UR4, !P0 ;  /* 0x000000040b007c0c */ /* 0x000fe2000c761270 */
[----:B------:R-:W-:Y:S01]  /*17390*/  ULDC UR4, c[0x0][0x22c] ;  /* 0x00008b0000047ab9 */ /* 0x000fe20000000800 */
[----:B---3--:R-:W-:-:S02]  /*173a0*/  LEA R8, P6, R29, R2, 0x1 ;  /* 0x000000021d087211 */ /* 0x008fc400078c08ff */
[----:B------:R-:W-:Y:S02]  /*173b0*/  LOP3.LUT R11, R10, 0x8a, R181, 0xfe, !PT ;  /* 0x0000008a0a0b7812 */ /* 0x000fe400078efeb5 */
[----:B------:R-:W-:Y:S01]  /*173c0*/  LEA.HI.X.SX32 R9, R29, R0, 0x1, P6 ;  /* 0x000000001d097211 */ /* 0x000fe200030f0eff */
[----:B----4-:R-:W3:Y:S01]  /*173d0*/  LDC R26, c[0x0][0x248] ;  /* 0x00009200ff1a7b82 */ /* 0x010ee20000000800 */
[----:B------:R-:W-:Y:S02]  /*173e0*/  LEA R28, P6, R31, R2, 0x1 ;  /* 0x000000021f1c7211 */ /* 0x000fe400078c08ff */
[-C--:B------:R-:W-:Y:S02]  /*173f0*/  LEA.HI.X.SX32 R25, R25, R0.reuse, 0x1, P5 ;  /* 0x0000000019197211 */ /* 0x080fe400028f0eff */
        /* <DEDUP_REMOVED lines=12> */
[----:B------:R-:W-:Y:S01]  /*174c0*/  ISETP.LT.AND P1, PT, R11, UR4, !P0 ;  /* 0x000000040b007c0c */ /* 0x000fe2000c721270 */
[----:B--2---:R-:W-:Y:S01]  /*174d0*/  IMAD R27, R32, 0x2, R31 ;  /* 0x00000002201b7824 */ /* 0x004fe200078e021f */
[----:B------:R-:W-:Y:S01]  /*174e0*/  LOP3.LUT R11, R10, 0x90, R181, 0xfe, !PT ;  /* 0x000000900a0b7812 */ /* 0x000fe200078efeb5 */
[----:B------:R-:W-:Y:S01]  /*174f0*/  ULDC UR4, c[0x0][0x22c] ;  /* 0x00008b0000047ab9 */ /* 0x000fe20000000800 */
[----:B----4-:R-:W-:Y:S01]  /*17500*/  LEA R24, P6, R31, R2, 0x1 ;  /* 0x000000021f187211 */ /* 0x010fe200078c08ff */
[----:B------:R-:W2:Y:S08]  /*17510*/  LDC R32, c[0x0][0x248] ;  /* 0x00009200ff207b82 */ /* 0x000eb00000000800 */
[----:B0-----:R-:W0:Y:S01]  /*17520*/  LDC R28, c[0x0][0x248] ;  /* 0x00009200ff1c7b82 */ /* 0x001e220000000800 */
[----:B------:R-:W-:-:S02]  /*17530*/  PRMT R160, R160, 0x7632, R160 ;  /* 0x00007632a0a07816 */ /* 0x000fc400000000a0 */
[----:B------:R-:W-:Y:S02]  /*17540*/  LEA.HI.X.SX32 R25, R31, R0, 0x1, P6 ;  /* 0x000000001f197211 */ /* 0x000fe400030f0eff */
[----:B------:R-:W-:Y:S01]  /*17550*/  ISETP.LT.AND P2, PT, R11, UR4, !P0 ;  /* 0x000000040b007c0c */ /* 0x000fe2000c741270 */
[----:B------:R-:W-:Y:S01]  /*17560*/  ULDC UR4, c[0x0][0x22c] ;  /* 0x00008b0000047ab9 */ /* 0x000fe20000000800 */
[----:B------:R-:W-:Y:S02]  /*17570*/  LEA R8, P6, R27, R2, 0x1 ;  /* 0x000000021b087211 */ /* 0x000fe400078c08ff */
[----:B------:R-:W-:Y:S01]  /*17580*/  LOP3.LUT R11, R10, 0x92, R181, 0xfe, !PT ;  /* 0x000000920a0b7812 */ /* 0x000fe200078efeb5 */
[----:B------:R0:W-:Y:S01]  /*17590*/  @P3 STG.E.U16 desc[UR18][R24.64], R160 ;  /* 0x000000a018003986 */ /* 0x0001e2000c101512 */
[----:B------:R-:W-:Y:S02]  /*175a0*/  PRMT R161, R161, 0x7632, R161 ;  /* 0x00007632a1a17816 */ /* 0x000fe400000000a1 */
[----:B------:R-:W-:-:S02]  /*175b0*/  LEA.HI.X.SX32 R9, R27, R0, 0x1, P6 ;  /* 0x000000001b097211 */ /* 0x000fc400030f0eff */
[----:B------:R-:W-:Y:S01]  /*175c0*/  ISETP.LT.AND P3, PT, R11, UR4, !P0 ;  /* 0x000000040b007c0c */ /* 0x000fe2000c761270 */
[----:B---3--:R-:W-:Y:S01]  /*175d0*/  IMAD R27, R26, 0x2, R27 ;  /* 0x000000021a1b7824 */ /* 0x008fe200078e021b */
[----:B------:R-:W-:Y:S01]  /*175e0*/  LOP3.LUT R11, R10, 0x94, R181, 0xfe, !PT ;  /* 0x000000940a0b7812 */ /* 0x000fe200078efeb5 */
[----:B------:R-:W-:Y:S01]  /*175f0*/  ULDC UR4, c[0x0][0x22c] ;  /* 0x00008b0000047ab9 */ /* 0x000fe20000000800 */
[----:B------:R3:W-:Y:S02]  /*17600*/  @P5 STG.E.U16 desc[UR18][R8.64], R161 ;  /* 0x000000a108005986 */ /* 0x0007e4000c101512 */
[----:B------:R-:W-:Y:S01]  /*17610*/  ISETP.LT.AND P5, PT, R11, UR4, !P0 ;  /* 0x000000040b007c0c */ /* 0x000fe2000c7a1270 */
[----:B-1----:R-:W-:Y:S01]  /*17620*/  IMAD R11, R30, 0x2, R27 ;  /* 0x000000021e0b7824 */ /* 0x002fe200078e021b */
[C---:B------:R-:W-:Y:S01]  /*17630*/  LEA R26, P6, R27.reuse, R2, 0x1 ;  /* 0x000000021b1a7211 */ /* 0x040fe200078c08ff */
[----:B------:R-:W1:Y:S01]  /*17640*/  LDC R30, c[0x0][0x248] ;  /* 0x00009200ff1e7b82 */ /* 0x000e620000000800 */
[----:B------:R-:W-:Y:S01]  /*17650*/  PRMT R162, R162, 0x7632, R162 ;  /* 0x00007632a2a27816 */ /* 0x000fe200000000a2 */
[----:B0-----:R-:W-:Y:S01]  /*17660*/  IMAD R25, R28, 0x2, R11 ;  /* 0x000000021c197824 */ /* 0x001fe200078e020b */
[----:B------:R-:W-:Y:S01]  /*17670*/  LEA.HI.X.SX32 R27, R27, R0, 0x1, P6 ;  /* 0x000000001b1b7211 */ /* 0x000fe200030f0eff */
[----:B------:R-:W-:-:S04]  /*17680*/  ULDC UR4, c[0x0][0x22c] ;  /* 0x00008b0000047ab9 */ /* 0x000fc80000000800 */
[----:B------:R-:W0:Y:S01]  /*17690*/  LDC R28, c[0x0][0x248] ;  /* 0x00009200ff1c7b82 */ /* 0x000e220000000800 */
[----:B---3--:R-:W-:Y:S02]  /*176a0*/  LOP3.LUT R9, R10, 0x96, R181, 0xfe, !PT ;  /* 0x000000960a097812 */ /* 0x008fe400078efeb5 */
[----:B------:R-:W-:Y:S01]  /*176b0*/  LEA R8, P6, R11, R2, 0x1 ;  /* 0x000000020b087211 */ /* 0x000fe200078c08ff */
[----:B------:R2:W-:Y:S01]  /*176c0*/  @P4 STG.E.U16 desc[UR18][R26.64], R162 ;  /* 0x000000a21a004986 */ /* 0x0005e2000c101512 */
[----:B------:R-:W-:Y:S01]  /*176d0*/  ISETP.LT.AND P4, PT, R9, UR4, !P0 ;  /* 0x0000000409007c0c */ /* 0x000fe2000c781270 */
[----:B------:R-:W-:Y:S01]  /*176e0*/  ULDC UR4, c[0x0][0x22c] ;  /* 0x00008b0000047ab9 */ /* 0x000fe20000000800 */
[----:B------:R-:W-:Y:S02]  /*176f0*/  LEA.HI.X.SX32 R9, R11, R0, 0x1, P6 ;  /* 0x000000000b097211 */ /* 0x000fe400030f0eff */
[----:B------:R-:W-:Y:S02]  /*17700*/  LEA R24, P6, R25, R2, 0x1 ;  /* 0x0000000219187211 */ /* 0x000fe400078c08ff */
[----:B------:R-:W-:Y:S01]  /*17710*/  PRMT R163, R163, 0x7632, R163 ;  /* 0x00007632a3a37816 */ /* 0x000fe200000000a3 */
[----:B--2---:R-:W-:Y:S01]  /*17720*/  IMAD R27, R32, 0x2, R25 ;  /* 0x00000002201b7824 */ /* 0x004fe200078e0219 */
[----:B------:R-:W-:Y:S01]  /*17730*/  LEA.HI.X.SX32 R25, R25, R0, 0x1, P6 ;  /* 0x0000000019197211 */ /* 0x000fe200030f0eff */
[----:B------:R-:W2:Y:S02]  /*17740*/  LDC R32, c[0x0][0x248] ;  /* 0x00009200ff207b82 */ /* 0x000ea40000000800 */
[----:B------:R-:W-:Y:S01]  /*17750*/  IMAD R29, R34, 0x2, R27 ;  /* 0x00000002221d7824 */ /* 0x000fe200078e021b */
[C---:B------:R-:W-:Y:S01]  /*17760*/  LEA R26, P6, R27.reuse, R2, 0x1 ;  /* 0x000000021b1a7211 */ /* 0x040fe200078c08ff */
[----:B------:R3:W-:Y:S03]  /*17770*/  @P1 STG.E.U16 desc[UR18][R8.64], R163 ;  /* 0x000000a308001986 */ /* 0x0007e6000c101512 */
[----:B------:R-:W-:Y:S01]  /*17780*/  LEA.HI.X.SX32 R27, R27, R0, 0x1, P6 ;  /* 0x000000001b1b7211 */ /* 0x000fe200030f0eff */
[----:B------:R-:W4:Y:S01]  /*17790*/  LDC R34, c[0x0][0x248] ;  /* 0x00009200ff227b82 */ /* 0x000f220000000800 */
[----:B------:R-:W-:-:S02]  /*177a0*/  LOP3.LUT R11, R10, 0x98, R181, 0xfe, !PT ;  /* 0x000000980a0b7812 */ /* 0x000fc400078efeb5 */
[----:B---3--:R-:W-:Y:S02]  /*177b0*/  LEA R8, P6, R29, R2, 0x1 ;  /* 0x000000021d087211 */ /* 0x008fe400078c08ff */
[----:B------:R-:W-:Y:S01]  /*177c0*/  ISETP.LT.AND P1, PT, R11, UR4, !P0 ;  /* 0x000000040b007c0c */ /* 0x000fe2000c721270 */
[----:B------:R-:W-:Y:S01]  /*177d0*/  ULDC UR4, c[0x0][0x22c] ;  /* 0x00008b0000047ab9 */ /* 0x000fe20000000800 */
[----:B------:R-:W-:Y:S01]  /*177e0*/  LEA.HI.X.SX32 R9, R29, R0, 0x1, P6 ;  /* 0x000000001d097211 */ /* 0x000fe200030f0eff */
[----:B0-----:R-:W-:Y:S01]  /*177f0*/  IMAD R29, R28, 0x2, R29 ;  /* 0x000000021c1d7824 */ /* 0x001fe200078e021d */
[----:B------:R-:W-:Y:S01]  /*17800*/  LOP3.LUT R11, R10, 0x9a, R181, 0xfe, !PT ;  /* 0x0000009a0a0b7812 */ /* 0x000fe200078efeb5 */
[----:B------:R-:W0:Y:S01]  /*17810*/  LDC R28, c[0x0][0x248] ;  /* 0x00009200ff1c7b82 */ /* 0x000e220000000800 */
[----:B------:R3:W-:Y:S01]  /*17820*/  @P2 STG.E.U16 desc[UR18][R24.64], R164 ;  /* 0x000000a418002986 */ /* 0x0007e2000c101512 */
[----:B-1----:R-:W-:Y:S01]  /*17830*/  IMAD R31, R30, 0x2, R29 ;  /* 0x000000021e1f7824 */ /* 0x002fe200078e021d */
[----:B------:R-:W-:Y:S01]  /*17840*/  ISETP.LT.AND P2, PT, R11, UR4, !P0 ;  /* 0x000000040b007c0c */ /* 0x000fe2000c741270 */
[----:B------:R-:W-:Y:S01]  /*17850*/  ULDC UR4, c[0x0][0x22c] ;  /* 0x00008b0000047ab9 */ /* 0x000fe20000000800 */
[----:B------:R-:W-:-:S03]  /*17860*/  LOP3.LUT R11, R10, 0x9c, R181, 0xfe, !PT ;  /* 0x0000009c0a0b7812 */ /* 0x000fc600078efeb5 */
[----:B------:R-:W1:Y:S01]  /*17870*/  LDC R30, c[0x0][0x248] ;  /* 0x00009200ff1e7b82 */ /* 0x000e620000000800 */
[----:B------:R2:W-:Y:S01]  /*17880*/  @P3 STG.E.U16 desc[UR18][R26.64], R165 ;  /* 0x000000a51a003986 */ /* 0x0005e2000c101512 */
[----:B---3--:R-:W-:Y:S02]  /*17890*/  LEA R24, P6, R29, R2, 0x1 ;  /* 0x000000021d187211 */ /* 0x008fe400078c08ff */
[----:B------:R-:W-:Y:S01]  /*178a0*/  ISETP.LT.AND P3, PT, R11, UR4, !P0 ;  /* 0x000000040b007c0c */ /* 0x000fe2000c761270 */
[----:B------:R3:W-:Y:S01]  /*178b0*/  @P5 STG.E.U16 desc[UR18][R8.64], R166 ;  /* 0x000000a608005986 */ /* 0x0007e2000c101512 */
[----:B------:R-:W-:Y:S01]  /*178c0*/  LEA.HI.X.SX32 R25, R29, R0, 0x1, P6 ;  /* 0x000000001d197211 */ /* 0x000fe200030f0eff */
[----:B------:R-:W-:Y:S01]  /*178d0*/  ULDC UR4, c[0x0][0x22c] ;  /* 0x00008b0000047ab9 */ /* 0x000fe20000000800 */
[----:B------:R-:W-:Y:S02]  /*178e0*/  LOP3.LUT R11, R10, 0x9e, R181, 0xfe, !PT ;  /* 0x0000009e0a0b7812 */ /* 0x000fe400078efeb5 */
[----:B--2---:R-:W-:-:S02]  /*178f0*/  LEA R26, P6, R31, R2, 0x1 ;  /* 0x000000021f1a7211 */ /* 0x004fc400078c08ff */
[----:B------:R-:W-:Y:S01]  /*17900*/  ISETP.LT.AND P5, PT, R11, UR4, !P0 ;  /* 0x000000040b007c0c */ /* 0x000fe2000c7a1270 */
[----:B------:R-:W-:Y:S01]  /*17910*/  ULDC UR4, c[0x0][0x22c] ;  /* 0x00008b0000047ab9 */ /* 0x000fe20000000800 */
[----:B------:R-:W-:Y:S01]  /*17920*/  LEA.HI.X.SX32 R27, R31, R0, 0x1, P6 ;  /* 0x000000001f1b7211 */ /* 0x000fe200030f0eff */
[----:B------:R-:W-:Y:S01]  /*17930*/  IMAD R31, R32, 0x2, R31 ;  /* 0x00000002201f7824 */ /* 0x000fe200078e021f */
[--C-:B---3--:R-:W-:Y:S01]  /*17940*/  LOP3.LUT R8, R10, 0xa0, R181.reuse, 0xfe, !PT ;  /* 0x000000a00a087812 */ /* 0x108fe200078efeb5 */
[----:B------:R-:W2:Y:S01]  /*17950*/  LDC R32, c[0x0][0x248] ;  /* 0x00009200ff207b82 */ /* 0x000ea20000000800 */
[----:B------:R-:W-:Y:S01]  /*17960*/  PRMT R164, R164, 0x7632, R164 ;  /* 0x00007632a4a47816 */ /* 0x000fe200000000a4 */
[----:B------:R3:W-:Y:S01]  /*17970*/  @P4 STG.E.U16 desc[UR18][R24.64], R167 ;  /* 0x000000a718004986 */ /* 0x0007e2000c101512 */
[----:B------:R-:W-:Y:S01]  /*17980*/  ISETP.LT.AND P4, PT, R8, UR4, !P0 ;  /* 0x0000000408007c0c */ /* 0x000fe2000c781270 */
[----:B------:R-:W-:Y:S01]  /*17990*/  ULDC UR4, c[0x0][0x22c] ;  /* 0x00008b0000047ab9 */ /* 0x000fe20000000800 */
[----:B------:R-:W-:-:S02]  /*179a0*/  LOP3.LUT R9, R10, 0xa2, R181, 0xfe, !PT ;  /* 0x000000a20a097812 */ /* 0x000fc400078efeb5 */
[----:B------:R-:W-:Y:S01]  /*179b0*/  LEA R8, P6, R31, R2, 0x1 ;  /* 0x000000021f087211 */ /* 0x000fe200078c08ff */
[----:B------:R4:W-:Y:S01]  /*179c0*/  @P1 STG.E.U16 desc[UR18][R26.64], R164 ;  /* 0x000000a41a001986 */ /* 0x0009e2000c101512 */
[----:B------:R-:W-:Y:S01]  /*179d0*/  ISETP.LT.AND P1, PT, R9, UR4, !P0 ;  /* 0x0000000409007c0c */ /* 0x000fe2000c721270 */
[----:B------:R-:W-:Y:S01]  /*179e0*/  ULDC UR4, c[0x0][0x22c] ;  /* 0x00008b0000047ab9 */ /* 0x000fe20000000800 */
[----:B------:R-:W-:Y:S02]  /*179f0*/  PRMT R165, R165, 0x7632, R165 ;  /* 0x00007632a5a57816 */ /* 0x000fe400000000a5 */
[----:B------:R-:W-:Y:S01]  /*17a00*/  LEA.HI.X.SX32 R9, R31, R0, 0x1, P6 ;  /* 0x000000001f097211 */ /* 0x000fe200030f0eff */
[----:B0-----:R-:W-:-:S04]  /*17a10*/  IMAD R31, R28, 0x2, R31 ;  /* 0x000000021c1f7824 */ /* 0x001fc800078e021f */
[----:B------:R0:W-:Y:S01]  /*17a20*/  @P2 STG.E.U16 desc[UR18][R8.64], R165 ;  /* 0x000000a508002986 */ /* 0x0001e2000c101512 */
[----:B-1----:R-:W-:Y:S01]  /*17a30*/  IMAD R29, R30, 0x2, R31 ;  /* 0x000000021e1d7824 */ /* 0x002fe200078e021f */
[C---:B---3--:R-:W-:Y:S01]  /*17a40*/  LEA R24, P2, R31.reuse, R2, 0x1 ;  /* 0x000000021f187211 */ /* 0x048fe200078408ff */
[----:B------:R-:W1:Y:S03]  /*17a50*/  LDC R30, c[0x0][0x248] ;  /* 0x00009200ff1e7b82 */ /* 0x000e660000000800 */
[----:B------:R-:W-:Y:S02]  /*17a60*/  LEA.HI.X.SX32 R25, R31, R0, 0x1, P2 ;  /* 0x000000001f197211 */ /* 0x000fe400010f0eff */
[----:B----4-:R-:W-:-:S04]  /*17a70*/  LEA R26, P2, R29, R2, 0x1 ;  /* 0x000000021d1a7211 */ /* 0x010fc800078408ff */
[----:B------:R-:W-:Y:S01]  /*17a80*/  LEA.HI.X.SX32 R27, R29, R0, 0x1, P2 ;  /* 0x000000001d1b7211 */ /* 0x000fe200010f0eff */
[----:B--2---:R-:W-:Y:S01]  /*17a90*/  IMAD R29, R32, 0x2, R29 ;  /* 0x00000002201d7824 */ /* 0x004fe200078e021d */
[----:B------:R-:W-:Y:S01]  /*17aa0*/  PRMT R166, R166, 0x7632, R166 ;  /* 0x00007632a6a67816 */ /* 0x000fe200000000a6 */
[----:B------:R-:W2:Y:S01]  /*17ab0*/  LDC R32, c[0x0][0x248] ;  /* 0x00009200ff207b82 */ /* 0x000ea20000000800 */
[----:B------:R-:W-:Y:S01]  /*17ac0*/  PRMT R167, R167, 0x7632, R167 ;  /* 0x00007632a7a77816 */ /* 0x000fe200000000a7 */
[----:B------:R-:W-:Y:S02]  /*17ad0*/  IMAD R31, R34, 0x2, R29 ;  /* 0x00000002221f7824 */ /* 0x000fe400078e021d */
[----:B------:R3:W-:Y:S01]  /*17ae0*/  @P3 STG.E.U16 desc[UR18][R24.64], R166 ;  /* 0x000000a618003986 */ /* 0x0007e2000c101512 */
[----:B0-----:R-:W-:-:S03]  /*17af0*/  LEA R8, P3, R29, R2, 0x1 ;  /* 0x000000021d087211 */ /* 0x001fc600078608ff */
[----:B------:R-:W0:Y:S01]  /*17b00*/  LDC R34, c[0x0][0x248] ;  /* 0x00009200ff227b82 */ /* 0x000e220000000800 */
[----:B------:R2:W-:Y:S01]  /*17b10*/  @P5 STG.E.U16 desc[UR18][R26.64], R167 ;  /* 0x000000a71a005986 */ /* 0x0005e2000c101512 */
[----:B------:R-:W-:Y:S02]  /*17b20*/  LEA R28, P5, R31, R2, 0x1 ;  /* 0x000000021f1c7211 */ /* 0x000fe400078a08ff */
[-C--:B------:R-:W-:Y:S02]  /*17b30*/  LEA.HI.X.SX32 R9, R29, R0.reuse, 0x1, P3 ;  /* 0x000000001d097211 */ /* 0x080fe400018f0eff */
[----:B------:R-:W-:Y:S01]  /*17b40*/  LEA.HI.X.SX32 R29, R31, R0, 0x1, P5 ;  /* 0x000000001f1d7211 */ /* 0x000fe200028f0eff */
[----:B-1----:R-:W-:Y:S01]  /*17b50*/  IMAD R31, R30, 0x2, R31 ;  /* 0x000000021e1f7824 */ /* 0x002fe200078e021f */
[C-C-:B------:R-:W-:Y:S01]  /*17b60*/  LOP3.LUT R11, R10.reuse, 0xa4, R181.reuse, 0xfe, !PT ;  /* 0x000000a40a0b7812 */ /* 0x140fe200078efeb5 */
[----:B------:R-:W1:Y:S03]  /*17b70*/  LDC R30, c[0x0][0x248] ;  /* 0x00009200ff1e7b82 */ /* 0x000e660000000800 */
[----:B------:R-:W-:Y:S01]  /*17b80*/  ISETP.LT.AND P6, PT, R11, UR4, !P0 ;  /* 0x000000040b007c0c */ /* 0x000fe2000c7c1270 */
[----:B------:R-:W-:Y:S01]  /*17b90*/  ULDC UR4, c[0x0][0x22c] ;  /* 0x00008b0000047ab9 */ /* 0x000fe20000000800 */
[----:B------:R-:W-:Y:S01]  /*17ba0*/  LOP3.LUT R11, R10, 0xa6, R181, 0xfe, !PT ;  /* 0x000000a60a0b7812 */ /* 0x000fe200078efeb5 */
[----:B------:R-:W-:Y:S01]  /*17bb0*/  @P4 STG.E.U16 desc[UR18][R8.64], R168 ;  /* 0x000000a808004986 */ /* 0x000fe2000c101512 */
[----:B---3--:R-:W-:Y:S01]  /*17bc0*/  LEA R24, P5, R31, R2, 0x1 ;  /* 0x000000021f187211 */ /* 0x008fe200078a08ff */
[----:B--2---:R-:W-:Y:S01]  /*17bd0*/  IMAD R27, R32, 0x2, R31 ;  /* 0x00000002201b7824 */ /* 0x004fe200078e021f */
[----:B------:R-:W-:Y:S01]  /*17be0*/  ISETP.LT.AND P2, PT, R11, UR4, !P0 ;  /* 0x000000040b007c0c */ /* 0x000fe2000c741270 */
[----:B------:R2:W-:Y:S01]  /*17bf0*/  @P1 STG.E.U16 desc[UR18][R28.64], R169 ;  /* 0x000000a91c001986 */ /* 0x0005e2000c101512 */
[----:B------:R-:W-:Y:S01]  /*17c00*/  LOP3.LUT R11, R10, 0xa8, R181, 0xfe, !PT ;  /* 0x000000a80a0b7812 */ /* 0x000fe200078efeb5 */
[----:B------:R-:W-:Y:S01]  /*17c10*/  ULDC UR4, c[0x0][0x22c] ;  /* 0x00008b0000047ab9 */ /* 0x000fe20000000800 */
[----:B------:R-:W-:Y:S01]  /*17c20*/  LEA.HI.X.SX32 R25, R31, R0, 0x1, P5 ;  /* 0x000000001f197211 */ /* 0x000fe200028f0eff */
[----:B------:R-:W3:Y:S01]  /*17c30*/  LDC R32, c[0x0][0x248] ;  /* 0x00009200ff207b82 */ /* 0x000ee20000000800 */
[----:B------:R-:W-:Y:S01]  /*17c40*/  ISETP.LT.AND P3, PT, R11, UR4, !P0 ;  /* 0x000000040b007c0c */ /* 0x000fe2000c761270 */
[----:B------:R-:W-:-:S06]  /*17c50*/  ULDC UR4, c[0x0][0x22c] ;  /* 0x00008b0000047ab9 */ /* 0x000fcc0000000800 */
[----:B--2---:R-:W2:Y:S01]  /*17c60*/  LDC R28, c[0x0][0x248] ;  /* 0x00009200ff1c7b82 */ /* 0x004ea20000000800 */
[----:B0-----:R-:W-:Y:S01]  /*17c70*/  IMAD R29, R34, 0x2, R27 ;  /* 0x00000002221d7824 */ /* 0x001fe200078e021b */
[C-C-:B------:R-:W-:Y:S01]  /*17c80*/  LOP3.LUT R11, R10.reuse, 0xaa, R181.reuse, 0xfe, !PT ;  /* 0x000000aa0a0b7812 */ /* 0x140fe200078efeb5 */
[----:B------:R0:W-:Y:S01]  /*17c90*/  @P6 STG.E.U16 desc[UR18][R24.64], R170 ;  /* 0x000000aa18006986 */ /* 0x0001e2000c101512 */
[-C--:B------:R-:W-:Y:S02]  /*17ca0*/  LEA R8, P5, R27, R2.reuse, 0x1 ;  /* 0x000000021b087211 */ /* 0x080fe400078a08ff */
[----:B------:R-:W-:Y:S02]  /*17cb0*/  LEA R26, P6, R29, R2, 0x1 ;  /* 0x000000021d1a7211 */ /* 0x000fe400078c08ff */
[----:B------:R-:W-:Y:S01]  /*17cc0*/  ISETP.LT.AND P4, PT, R11, UR4, !P0 ;  /* 0x000000040b007c0c */ /* 0x000fe2000c781270 */
[----:B------:R-:W-:Y:S01]  /*17cd0*/  ULDC UR4, c[0x0][0x22c] ;  /* 0x00008b0000047ab9 */ /* 0x000fe20000000800 */
[----:B------:R-:W-:Y:S01]  /*17ce0*/  LOP3.LUT R11, R10, 0xac, R181, 0xfe, !PT ;  /* 0x000000ac0a0b7812 */ /* 0x000fe200078efeb5 */
[----:B------:R-:W4:Y:S01]  /*17cf0*/  LDC R34, c[0x0][0x248] ;  /* 0x00009200ff227b82 */ /* 0x000f220000000800 */
[----:B------:R-:W-:-:S02]  /*17d00*/  LEA.HI.X.SX32 R9, R27, R0, 0x1, P5 ;  /* 0x000000001b097211 */ /* 0x000fc400028f0eff */
[----:B------:R-:W-:Y:S01]  /*17d10*/  LEA.HI.X.SX32 R27, R29, R0, 0x1, P6 ;  /* 0x000000001d1b7211 */ /* 0x000fe200030f0eff */
[----:B-1----:R-:W-:Y:S01]  /*17d20*/  IMAD R29, R30, 0x2, R29 ;  /* 0x000000021e1d7824 */ /* 0x002fe200078e021d */
[----:B------:R-:W-:Y:S01]  /*17d30*/  ISETP.LT.AND P1, PT, R11, UR4, !P0 ;  /* 0x000000040b007c0c */ /* 0x000fe2000c721270 */
[----:B------:R-:W-:Y:S01]  /*17d40*/  ULDC UR4, c[0x0][0x22c] ;  /* 0x00008b0000047ab9 */ /* 0x000fe20000000800 */
[C-C-:B------:R-:W-:Y:S01]  /*17d50*/  LOP3.LUT R11, R10.reuse, 0xae, R181.reuse, 0xfe, !PT ;  /* 0x000000ae0a0b7812 */ /* 0x140fe200078efeb5 */
[----:B------:R-:W1:Y:S01]  /*17d60*/  LDC R30, c[0x0][0x248] ;  /* 0x00009200ff1e7b82 */ /* 0x000e620000000800 */
[----:B0-----:R-:W-:Y:S02]  /*17d70*/  LEA R24, P6, R29, R2, 0x1 ;  /* 0x000000021d187211 */ /* 0x001fe400078c08ff */
[----:B------:R-:W-:Y:S01]  /*17d80*/  ISETP.LT.AND P5, PT, R11, UR4, !P0 ;  /* 0x000000040b007c0c */ /* 0x000fe2000c7a1270 */
[----:B------:R-:W-:Y:S01]  /*17d90*/  ULDC UR4, c[0x0][0x22c] ;  /* 0x00008b0000047ab9 */ /* 0x000fe20000000800 */
[----:B------:R-:W-:Y:S01]  /*17da0*/  LOP3.LUT R11, R10, 0xb0, R181, 0xfe, !PT ;  /* 0x000000b00a0b7812 */ /* 0x000fe200078efeb5 */
[----:B------:R0:W-:Y:S01]  /*17db0*/  @P2 STG.E.U16 desc[UR18][R8.64], R171 ;  /* 0x000000ab08002986 */ /* 0x0001e2000c101512 */
[----:B------:R-:W-:Y:S01]  /*17dc0*/  LEA.HI.X.SX32 R25, R29, R0, 0x1, P6 ;  /* 0x000000001d197211 */ /* 0x000fe200030f0eff */
[----:B--2---:R-:W-:Y:S01]  /*17dd0*/  IMAD R29, R28, 0x2, R29 ;  /* 0x000000021c1d7824 */ /* 0x004fe200078e021d */
[----:B------:R-:W-:Y:S01]  /*17de0*/  PRMT R168, R168, 0x7632, R168 ;  /* 0x00007632a8a87816 */ /* 0x000fe200000000a8 */
[----:B------:R-:W2:Y:S01]  /*17df0*/  LDC R28, c[0x0][0x248] ;  /* 0x00009200ff1c7b82 */ /* 0x000ea20000000800 */
[----:B------:R-:W-:Y:S01]  /*17e00*/  ISETP.LT.AND P2, PT, R11, UR4, !P0 ;  /* 0x000000040b007c0c */ /* 0x000fe2000c741270 */
[----:B------:R-:W-:Y:S01]  /*17e10*/  ULDC UR4, c[0x0][0x22c] ;  /* 0x00008b0000047ab9 */ /* 0x000fe20000000800 */
[----:B------:R-:W-:-:S02]  /*17e20*/  LOP3.LUT R11, R10, 0xb2, R181, 0xfe, !PT ;  /* 0x000000b20a0b7812 */ /* 0x000fc400078efeb5 */
[----:B------:R-:W-:Y:S01]  /*17e30*/  PRMT R169, R169, 0x7632, R169 ;  /* 0x00007632a9a97816 */ /* 0x000fe200000000a9 */
[----:B------:R1:W-:Y:S01]  /*17e40*/  @P3 STG.E.U16 desc[UR18][R26.64], R168 ;  /* 0x000000a81a003986 */ /* 0x0003e2000c101512 */
[----:B------:R-:W-:Y:S01]  /*17e50*/  ISETP.LT.AND P3, PT, R11, UR4, !P0 ;  /* 0x000000040b007c0c */ /* 0x000fe2000c761270 */
[----:B------:R-:W-:Y:S01]  /*17e60*/  ULDC UR4, c[0x0][0x22c] ;  /* 0x00008b0000047ab9 */ /* 0x000fe20000000800 */
[----:B0-----:R-:W-:Y:S02]  /*17e70*/  LOP3.LUT R9, R10, 0xb4, R181, 0xfe, !PT ;  /* 0x000000b40a097812 */ /* 0x001fe400078efeb5 */
[----:B------:R-:W-:Y:S01]  /*17e80*/  LEA R8, P6, R29, R2, 0x1 ;  /* 0x000000021d087211 */ /* 0x000fe200078c08ff */
[----:B------:R0:W-:Y:S01]  /*17e90*/  @P4 STG.E.U16 desc[UR18][R24.64], R169 ;  /* 0x000000a918004986 */ /* 0x0001e2000c101512 */
[----:B------:R-:W-:Y:S01]  /*17ea0*/  ISETP.LT.AND P4, PT, R9, UR4, !P0 ;  /* 0x0000000409007c0c */ /* 0x000fe2000c781270 */
[----:B------:R-:W-:Y:S01]  /*17eb0*/  ULDC UR4, c[0x0][0x22c] ;  /* 0x00008b0000047ab9 */ /* 0x000fe20000000800 */
[----:B------:R-:W-:Y:S01]  /*17ec0*/  LEA.HI.X.SX32 R9, R29, R0, 0x1, P6 ;  /* 0x000000001d097211 */ /* 0x000fe200030f0eff */
[----:B---3--:R-:W-:-:S02]  /*17ed0*/  IMAD R29, R32, 0x2, R29 ;  /* 0x00000002201d7824 */ /* 0x008fc400078e021d */
[----:B------:R-:W3:Y:S01]  /*17ee0*/  LDC R32, c[0x0][0x248] ;  /* 0x00009200ff207b82 */ /* 0x000ee20000000800 */
[----:B------:R-:W-:Y:S01]  /*17ef0*/  PRMT R170, R170, 0x7632, R170 ;  /* 0x00007632aaaa7816 */ /* 0x000fe200000000aa */
[----:B-1----:R-:W-:-:S04]  /*17f00*/  IMAD R27, R30, 0x2, R29 ;  /* 0x000000021e1b7824 */ /* 0x002fc800078e021d */
[----:B------:R1:W-:Y:S01]  /*17f10*/  @P1 STG.E.U16 desc[UR18][R8.64], R170 ;  /* 0x000000aa08001986 */ /* 0x0003e2000c101512 */
[C---:B0-----:R-:W-:Y:S01]  /*17f20*/  LEA R24, P1, R29.reuse, R2, 0x1 ;  /* 0x000000021d187211 */ /* 0x041fe200078208ff */
[----:B------:R-:W0:Y:S03]  /*17f30*/  LDC R30, c[0x0][0x248] ;  /* 0x00009200ff1e7b82 */ /* 0x000e260000000800 */
[----:B------:R-:W-:Y:S01]  /*17f40*/  LEA.HI.X.SX32 R25, R29, R0, 0x1, P1 ;  /* 0x000000001d197211 */ /* 0x000fe200008f0eff */
[----:B--2---:R-:W-:Y:S01]  /*17f50*/  IMAD R29, R28, 0x2, R27 ;  /* 0x000000021c1d7824 */ /* 0x004fe200078e021b */
[----:B------:R-:W-:Y:S02]  /*17f60*/  LEA R26, P1, R27, R2, 0x1 ;  /* 0x000000021b1a7211 */ /* 0x000fe400078208ff */
[----:B------:R-:W-:Y:S01]  /*17f70*/  LOP3.LUT R11, R10, 0xb6, R181, 0xfe, !PT ;  /* 0x000000b60a0b7812 */ /* 0x000fe200078efeb5 */
[----:B------:R-:W2:Y:S01]  /*17f80*/  LDC R28, c[0x0][0x248] ;  /* 0x00009200ff1c7b82 */ /* 0x000ea20000000800 */
[----:B------:R-:W-:-:S02]  /*17f90*/  PRMT R171, R171, 0x7632, R171 ;  /* 0x00007632abab7816 */ /* 0x000fc400000000ab */
[----:B------:R-:W-:Y:S02]  /*17fa0*/  LEA.HI.X.SX32 R27, R27, R0, 0x1, P1 ;  /* 0x000000001b1b7211 */ /* 0x000fe400008f0eff */
[----:B------:R-:W-:Y:S01]  /*17fb0*/  ISETP.LT.AND P6, PT, R11, UR4, !P0 ;  /* 0x000000040b007c0c */ /* 0x000fe2000c7c1270 */
[----:B------:R-:W-:Y:S01]  /*17fc0*/  ULDC UR4, c[0x0][0x22c] ;  /* 0x00008b0000047ab9 */ /* 0x000fe20000000800 */
[C---:B-1----:R-:W-:Y:S02]  /*17fd0*/  LEA R8, P1, R29.reuse, R2, 0x1 ;  /* 0x000000021d087211 */ /* 0x042fe400078208ff */
[----:B------:R-:W-:Y:S01]  /*17fe0*/  LOP3.LUT R11, R10, 0xb8, R181, 0xfe, !PT ;  /* 0x000000b80a0b7812 */ /* 0x000fe200078efeb5 */
[----:B------:R1:W-:Y:S01]  /*17ff0*/  @P5 STG.E.U16 desc[UR18][R24.64], R171 ;  /* 0x000000ab18005986 */ /* 0x0003e2000c101512 */
[----:B------:R-:W-:Y:S01]  /*18000*/  LEA.HI.X.SX32 R9, R29, R0, 0x1, P1 ;  /* 0x000000001d097211 */ /* 0x000fe200008f0eff */
[----:B---3--:R-:W-:Y:S01]  /*18010*/  IMAD R29, R32, 0x2, R29 ;  /* 0x00000002201d7824 */ /* 0x008fe200078e021d */
[----:B------:R-:W-:Y:S01]  /*18020*/  ISETP.LT.AND P5, PT, R11, UR4, !P0 ;  /* 0x000000040b007c0c */ /* 0x000fe2000c7a1270 */
[----:B------:R-:W-:Y:S01]  /*18030*/  ULDC UR4, c[0x0][0x22c] ;  /* 0x00008b0000047ab9 */ /* 0x000fe20000000800 */
[----:B------:R-:W-:Y:S01]  /*18040*/  LOP3.LUT R11, R10, 0xba, R181, 0xfe, !PT ;  /* 0x000000ba0a0b7812 */ /* 0x000fe200078efeb5 */
[----:B------:R3:W-:Y:S01]  /*18050*/  @P2 STG.E.U16 desc[UR18][R26.64], R172 ;  /* 0x000000ac1a002986 */ /* 0x0007e2000c101512 */
[----:B----4-:R-:W-:Y:S01]  /*18060*/  IMAD R31, R34, 0x2, R29 ;  /* 0x00000002221f7824 */ /* 0x010fe200078e021d */
[----:B------:R-:W4:Y:S01]  /*18070*/  LDC R32, c[0x0][0x248] ;  /* 0x00009200ff207b82 */ /* 0x000f220000000800 */
[----:B------:R-:W-:-:S02]  /*18080*/  ISETP.LT.AND P1, PT, R11, UR4, !P0 ;  /* 0x000000040b007c0c */ /* 0x000fc4000c721270 */
[C---:B-1----:R-:W-:Y:S01]  /*18090*/  LEA R24, P2, R29.reuse, R2, 0x1 ;  /* 0x000000021d187211 */ /* 0x042fe200078408ff */
[----:B------:R1:W-:Y:S01]  /*180a0*/  @P3 STG.E.U16 desc[UR18][R8.64], R173 ;  /* 0x000000ad08003986 */ /* 0x0003e2000c101512 */
[C-C-:B------:R-:W-:Y:S01]  /*180b0*/  LOP3.LUT R11, R10.reuse, 0xbc, R181.reuse, 0xfe, !PT ;  /* 0x000000bc0a0b7812 */ /* 0x140fe200078efeb5 */
[----:B------:R-:W-:Y:S01]  /*180c0*/  ULDC UR4, c[0x0][0x22c] ;  /* 0x00008b0000047ab9 */ /* 0x000fe20000000800 */
[----:B------:R-:W-:Y:S01]  /*180d0*/  LEA.HI.X.SX32 R25, R29, R0, 0x1, P2 ;  /* 0x000000001d197211 */ /* 0x000fe200010f0eff */
[----:B------:R-:W4:Y:S01]  /*180e0*/  LDC R34, c[0x0][0x248] ;  /* 0x00009200ff227b82 */ /* 0x000f220000000800 */
[----:B---3--:R-:W-:Y:S02]  /*180f0*/  LEA R26, P3, R31, R2, 0x1 ;  /* 0x000000021f1a7211 */ /* 0x008fe400078608ff */
[----:B------:R-:W-:Y:S01]  /*18100*/  ISETP.LT.AND P2, PT, R11, UR4, !P0 ;  /* 0x000000040b007c0c */ /* 0x000fe2000c741270 */
[----:B------:R-:W-:Y:S01]  /*18110*/  ULDC UR4, c[0x0][0x22c] ;  /* 0x00008b0000047ab9 */ /* 0x000fe20000000800 */
[----:B------:R-:W-:Y:S01]  /*18120*/  LOP3.LUT R11, R10, 0xbe, R181, 0xfe, !PT ;  /* 0x000000be0a0b7812 */ /* 0x000fe200078efeb5 */
[----:B------:R3:W-:Y:S01]  /*18130*/  @P4 STG.E.U16 desc[UR18][R24.64], R174 ;  /* 0x000000ae18004986 */ /* 0x0007e2000c101512 */
[----:B------:R-:W-:Y:S01]  /*18140*/  LEA.HI.X.SX32 R27, R31, R0, 0x1, P3 ;  /* 0x000000001f1b7211 */ /* 0x000fe200018f0eff */
[----:B--2---:R-:W-:Y:S01]  /*18150*/  IMAD R31, R28, 0x2, R31 ;  /* 0x000000021c1f7824 */ /* 0x004fe200078e021f */
[----:B-1----:R-:W-:Y:S01]  /*18160*/  LOP3.LUT R8, R10, 0xc0, R181, 0xfe, !PT ;  /* 0x000000c00a087812 */ /* 0x002fe200078efeb5 */
[----:B------:R-:W1:Y:S01]  /*18170*/  LDC R28, c[0x0][0x248] ;  /* 0x00009200ff1c7b82 */ /* 0x000e620000000800 */
[----:B------:R-:W-:Y:S01]  /*18180*/  ISETP.LT.AND P4, PT, R11, UR4, !P0 ;  /* 0x000000040b007c0c */ /* 0x000fe2000c781270 */
[----:B------:R-:W-:Y:S01]  /*18190*/  ULDC UR4, c[0x0][0x22c] ;  /* 0x00008b0000047ab9 */ /* 0x000fe20000000800 */
[----:B------:R1:W-:Y:S01]  /*181a0*/  @P6 STG.E.U16 desc[UR18][R26.64], R175 ;  /* 0x000000af1a006986 */ /* 0x0003e2000c101512 */
[----:B------:R-:W-:Y:S01]  /*181b0*/  ISETP.LT.AND P3, PT, R8, UR4, !P0 ;  /* 0x0000000408007c0c */ /* 0x000fe2000c761270 */
[----:B------:R-:W-:Y:S01]  /*181c0*/  ULDC UR4, c[0x0][0x22c] ;  /* 0x00008b0000047ab9 */ /* 0x000fe20000000800 */
[----:B------:R-:W-:-:S02]  /*181d0*/  LEA R8, P6, R31, R2, 0x1 ;  /* 0x000000021f087211 */ /* 0x000fc400078c08ff */
[----:B------:R-:W-:Y:S02]  /*181e0*/  PRMT R172, R172, 0x7632, R172 ;  /* 0x00007632acac7816 */ /* 0x000fe400000000ac */
[----:B------:R-:W-:Y:S01]  /*181f0*/  LEA.HI.X.SX32 R9, R31, R0, 0x1, P6 ;  /* 0x000000001f097211 */ /* 0x000fe200030f0eff */
[----:B0-----:R-:W-:Y:S02]  /*18200*/  IMAD R31, R30, 0x2, R31 ;  /* 0x000000021e1f7824 */ /* 0x001fe400078e021f */
[----:B------:R-:W0:Y:S02]  /*18210*/  LDC R30, c[0x0][0x248] ;  /* 0x00009200ff1e7b82 */ /* 0x000e240000000800 */
[----:B------:R2:W-:Y:S01]  /*18220*/  @P5 STG.E.U16 desc[UR18][R8.64], R172 ;  /* 0x000000ac08005986 */ /* 0x0005e2000c101512 */
[----:B---3--:R-:W-:Y:S02]  /*18230*/  LEA R24, P5, R31, R2, 0x1 ;  /* 0x000000021f187211 */ /* 0x008fe400078a08ff */
[----:B------:R-:W-:-:S02]  /*18240*/  PRMT R173, R173, 0x7632, R173 ;  /* 0x00007632adad7816 */ /* 0x000fc400000000ad */
[----:B------:R-:W-:Y:S01]  /*18250*/  LEA.HI.X.SX32 R25, R31, R0, 0x1, P5 ;  /* 0x000000001f197211 */ /* 0x000fe200028f0eff */
[----:B----4-:R-:W-:Y:S02]  /*18260*/  IMAD R31, R32, 0x2, R31 ;  /* 0x00000002201f7824 */ /* 0x010fe400078e021f */
[----:B------:R-:W3:Y:S02]  /*18270*/  LDC R32, c[0x0][0x248] ;  /* 0x00009200ff207b82 */ /* 0x000ee40000000800 */
[----:B------:R4:W-:Y:S01]  /*18280*/  @P1 STG.E.U16 desc[UR18][R24.64], R173 ;  /* 0x000000ad18001986 */ /* 0x0009e2000c101512 */
[----:B-1----:R-:W-:Y:S01]  /*18290*/  IMAD R27, R28, 0x2, R31 ;  /* 0x000000021c1b7824 */ /* 0x002fe200078e021f */
[C---:B--2---:R-:W-:Y:S02]  /*182a0*/  LEA R8, P1, R31.reuse, R2, 0x1 ;  /* 0x000000021f087211 */ /* 0x044fe400078208ff */
[----:B------:R-:W-:Y:S01]  /*182b0*/  PRMT R174, R174, 0x7632, R174 ;  /* 0x00007632aeae7816 */ /* 0x000fe200000000ae */
[----:B------:R-:W-:Y:S01]  /*182c0*/  IMAD R29, R34, 0x2, R27 ;  /* 0x00000002221d7824 */ /* 0x000fe200078e021b */
[----:B------:R-:W-:-:S02]  /*182d0*/  LEA.HI.X.SX32 R9, R31, R0, 0x1, P1 ;  /* 0x000000001f097211 */ /* 0x000fc400008f0eff */
[----:B------:R-:W-:-:S03]  /*182e0*/  LOP3.LUT R11, R10, 0xc2, R181, 0xfe, !PT ;  /* 0x000000c20a0b7812 */ /* 0x000fc600078efeb5 */
[----:B------:R1:W-:Y:S01]  /*182f0*/  @P2 STG.E.U16 desc[UR18][R8.64], R174 ;  /* 0x000000ae08002986 */ /* 0x0003e2000c101512 */
[-C--:B----4-:R-:W-:Y:S02]  /*18300*/  LEA R24, P2, R29, R2.reuse, 0x1 ;  /* 0x000000021d187211 */ /* 0x090fe400078408ff */
[----:B------:R-:W-:Y:S02]  /*18310*/  LEA R26, P1, R27, R2, 0x1 ;  /* 0x000000021b1a7211 */ /* 0x000fe400078208ff */
[----:B------:R-:W-:Y:S01]  /*18320*/  LEA.HI.X.SX32 R25, R29, R0, 0x1, P2 ;  /* 0x000000001d197211 */ /* 0x000fe200010f0eff */
[----:B0-----:R-:W-:Y:S01]  /*18330*/  IMAD R29, R30, 0x2, R29 ;  /* 0x000000021e1d7824 */ /* 0x001fe200078e021d */
[----:B------:R-:W-:Y:S01]  /*18340*/  ISETP.LT.AND P6, PT, R11, UR4, !P0 ;  /* 0x000000040b007c0c */ /* 0x000fe2000c7c1270 */
[----:B------:R-:W-:Y:S01]  /*18350*/  ULDC UR4, c[0x0][0x22c] ;  /* 0x00008b0000047ab9 */ /* 0x000fe20000000800 */
[----:B------:R-:W-:Y:S02]  /*18360*/  LOP3.LUT R11, R10, 0xc4, R181, 0xfe, !PT ;  /* 0x000000c40a0b7812 */ /* 0x000fe400078efeb5 */
[----:B------:R-:W-:-:S02]  /*18370*/  PRMT R175, R175, 0x7632, R175 ;  /* 0x00007632afaf7816 */ /* 0x000fc400000000af */
[----:B------:R-:W-:Y:S01]  /*18380*/  LEA.HI.X.SX32 R27, R27, R0, 0x1, P1 ;  /* 0x000000001b1b7211 */ /* 0x000fe200008f0eff */
[----:B---3--:R-:W-:Y:S01]  /*18390*/  IMAD R31, R32, 0x2, R29 ;  /* 0x00000002201f7824 */ /* 0x008fe200078e021d */
[----:B------:R-:W-:Y:S01]  /*183a0*/  ISETP.LT.AND P5, PT, R11, UR4, !P0 ;  /* 0x000000040b007c0c */ /* 0x000fe2000c7a1270 */
[----:B------:R-:W-:Y:S01]  /*183b0*/  ULDC UR4, c[0x0][0x22c] ;  /* 0x00008b0000047ab9 */ /* 0x000fe20000000800 */
[----:B------:R-:W-:Y:S01]  /*183c0*/  LOP3.LUT R11, R10, 0xc6, R181, 0xfe, !PT ;  /* 0x000000c60a0b7812 */ /* 0x000fe200078efeb5 */
[----:B------:R0:W-:Y:S01]  /*183d0*/  @P4 STG.E.U16 desc[UR18][R26.64], R175 ;  /* 0x000000af1a004986 */ /* 0x0001e2000c101512 */
[-C--:B-1----:R-:W-:Y:S01]  /*183e0*/  LEA R8, P2, R29, R2.reuse, 0x1 ;  /* 0x000000021d087211 */ /* 0x082fe200078408ff */
[----:B------:R-:W-:Y:S02]  /*183f0*/  IMAD R33, R36, 0x2, R31 ;  /* 0x0000000224217824 */ /* 0x000fe400078e021f */
[----:B------:R1:W-:Y:S01]  /*18400*/  @P3 STG.E.U16 desc[UR18][R24.64], R76 ;  /* 0x0000004c18003986 */ /* 0x0003e2000c101512 */
[----:B------:R-:W-:-:S02]  /*18410*/  LEA R28, P3, R31, R2, 0x1 ;  /* 0x000000021f1c7211 */ /* 0x000fc400078608ff */
[----:B------:R-:W-:Y:S02]  /*18420*/  ISETP.LT.AND P1, PT, R11, UR4, !P0 ;  /* 0x000000040b007c0c */ /* 0x000fe4000c721270 */
[-C--:B------:R-:W-:Y:S01]  /*18430*/  LEA.HI.X.SX32 R9, R29, R0.reuse, 0x1, P2 ;  /* 0x000000001d097211 */ /* 0x080fe200010f0eff */
[----:B------:R-:W-:Y:S01]  /*18440*/  IMAD R235, R38, 0x2, R33 ;  /* 0x0000000226eb7824 */ /* 0x000fe200078e0221 */
[----:B------:R-:W-:Y:S01]  /*18450*/  LEA.HI.X.SX32 R29, R31, R0, 0x1, P3 ;  /* 0x000000001f1d7211 */ /* 0x000fe200018f0eff */
[----:B------:R-:W-:Y:S01]  /*18460*/  ULDC UR4, c[0x0][0x22c] ;  /* 0x00008b0000047ab9 */ /* 0x000fe20000000800 */
[C---:B0-----:R-:W-:Y:S02]  /*18470*/  LEA R26, P3, R33.reuse, R2, 0x1 ;  /* 0x00000002211a7211 */ /* 0x041fe400078608ff */
[C-C-:B------:R-:W-:Y:S02]  /*18480*/  LOP3.LUT R11, R10.reuse, 0xc8, R181.reuse, 0xfe, !PT ;  /* 0x000000c80a0b7812 */ /* 0x140fe400078efeb5 */
[----:B------:R-:W-:Y:S01]  /*18490*/  LEA.HI.X.SX32 R27, R33, R0, 0x1, P3 ;  /* 0x00000000211b7211 */ /* 0x000fe200018f0eff */
[----:B------:R-:W-:Y:S01]  /*184a0*/  @P6 STG.E.U16 desc[UR18][R8.64], R77 ;  /* 0x0000004d08006986 */ /* 0x000fe2000c101512 */
[----:B------:R-:W-:-:S02]  /*184b0*/  LOP3.LUT R164, R10, 0x1fe, R181, 0xfe, !PT ;  /* 0x000001fe0aa47812 */ /* 0x000fc400078efeb5 */
[----:B------:R-:W-:Y:S01]  /*184c0*/  ISETP.LT.AND P2, PT, R11, UR4, !P0 ;  /* 0x000000040b007c0c */ /* 0x000fe2000c741270 */
[----:B------:R-:W-:Y:S01]  /*184d0*/  @P5 STG.E.U16 desc[UR18][R28.64], R78 ;  /* 0x0000004e1c005986 */ /* 0x000fe2000c101512 */
[C---:B-1----:R-:W-:Y:S01]  /*184e0*/  LEA R24, P3, R235.reuse, R2, 0x1 ;  /* 0x00000002eb187211 */ /* 0x042fe200078608ff */
[----:B------:R-:W-:Y:S02]  /*184f0*/  ULDC UR4, c[0x0][0x22c] ;  /* 0x00008b0000047ab9 */ /* 0x000fe40000000800 */
[----:B------:R0:W-:Y:S01]  /*18500*/  @P1 STG.E.U16 desc[UR18][R26.64], R79 ;  /* 0x0000004f1a001986 */ /* 0x0001e2000c101512 */
[----:B------:R-:W-:Y:S01]  /*18510*/  ISETP.LT.AND P1, PT, R164, UR4, !P0 ;  /* 0x00000004a4007c0c */ /* 0x000fe2000c721270 */
[----:B------:R-:W-:Y:S01]  /*18520*/  ULDC UR4, c[0x0][0x22c] ;  /* 0x00008b0000047ab9 */ /* 0x000fe20000000800 */
[----:B------:R-:W-:Y:S02]  /*18530*/  LEA.HI.X.SX32 R25, R235, R0, 0x1, P3 ;  /* 0x00000000eb197211 */ /* 0x000fe400018f0eff */
[----:B------:R-:W-:Y:S01]  /*18540*/  ISETP.LT.AND P3, PT, R232, UR4, !P0 ;  /* 0x00000004e8007c0c */ /* 0x000fe2000c761270 */
[----:B------:R-:W-:Y:S01]  /*18550*/  ULDC UR4, c[0x0][0x22c] ;  /* 0x00008b0000047ab9 */ /* 0x000fe20000000800 */
[----:B------:R-:W-:Y:S01]  /*18560*/  PRMT R76, R76, 0x7632, R76 ;  /* 0x000076324c4c7816 */ /* 0x000fe2000000004c */
[----:B------:R-:W1:Y:S01]  /*18570*/  LDC R232, c[0x0][0x248] ;  /* 0x00009200ffe87b82 */ /* 0x000e620000000800 */
[----:B------:R-:W-:Y:S01]  /*18580*/  ISETP.LT.AND P6, PT, R230, UR4, !P0 ;  /* 0x00000004e6007c0c */ /* 0x000fe2000c7c1270 */
[----:B------:R-:W-:Y:S01]  /*18590*/  IMAD R235, R236, 0x2, R235 ;  /* 0x00000002eceb7824 */ /* 0x000fe200078e02eb */
[----:B------:R-:W-:Y:S01]  /*185a0*/  LOP3.LUT R228, R10, 0xce, R181, 0xfe, !PT ;  /* 0x000000ce0ae47812 */ /* 0x000fe200078efeb5 */
[----:B------:R-:W-:-:S04]  /*185b0*/  ULDC UR4, c[0x0][0x22c] ;  /* 0x00008b0000047ab9 */ /* 0x000fc80000000800 */
[----:B------:R-:W2:Y:S01]  /*185c0*/  LDC R230, c[0x0][0x248] ;  /* 0x00009200ffe67b82 */ /* 0x000ea20000000800 */
[----:B------:R-:W-:Y:S01]  /*185d0*/  @P2 STG.E.U16 desc[UR18][R24.64], R76 ;  /* 0x0000004c18002986 */ /* 0x000fe2000c101512 */
[----:B------:R-:W-:Y:S02]  /*185e0*/  LOP3.LUT R165, R10, 0xd0, R181, 0xfe, !PT ;  /* 0x000000d00aa57812 */ /* 0x000fe400078efeb5 */
[----:B------:R-:W-:Y:S01]  /*185f0*/  ISETP.LT.AND P2, PT, R228, UR4, !P0 ;  /* 0x00000004e4007c0c */ /* 0x000fe2000c741270 */
[----:B------:R-:W-:Y:S01]  /*18600*/  ULDC UR4, c[0x0][0x22c] ;  /* 0x00008b0000047ab9 */ /* 0x000fe20000000800 */
[----:B------:R-:W-:Y:S02]  /*18610*/  LEA R164, P4, R235, R2, 0x1 ;  /* 0x00000002eba47211 */ /* 0x000fe400078808ff */
[----:B------:R-:W-:Y:S01]  /*18620*/  ISETP.LT.AND P5, PT, R165, UR4, !P0 ;  /* 0x00000004a5007c0c */ /* 0x000fe2000c7a1270 */
[----:B------:R-:W3:Y:S01]  /*18630*/  LDC R228, c[0x0][0x248] ;  /* 0x00009200ffe47b82 */ /* 0x000ee20000000800 */
[----:B------:R-:W-:Y:S01]  /*18640*/  LEA.HI.X.SX32 R165, R235, R0, 0x1, P4 ;  /* 0x00000000eba57211 */ /* 0x000fe200020f0eff */
[----:B------:R-:W-:Y:S01]  /*18650*/  IMAD R235, R238, 0x2, R235 ;  /* 0x00000002eeeb7824 */ /* 0x000fe200078e02eb */
[----:B0-----:R-:W-:Y:S01]  /*18660*/  PRMT R79, R77, 0x7632, R79 ;  /* 0x000076324d4f7816 */ /* 0x001fe2000000004f */
[----:B------:R-:W-:Y:S01]  /*18670*/  ULDC UR4, c[0x0][0x22c] ;  /* 0x00008b0000047ab9 */ /* 0x000fe20000000800 */
[----:B------:R-:W-:-:S03]  /*18680*/  LOP3.LUT R227, R10, 0xd2, R181, 0xfe, !PT ;  /* 0x000000d20ae37812 */ /* 0x000fc600078efeb5 */
[----:B------:R0:W-:Y:S01]  /*18690*/  @P3 STG.E.U16 desc[UR18][R164.64], R79 ;  /* 0x0000004fa4003986 */ /* 0x0001e2000c101512 */
[----:B------:R-:W4:Y:S01]  /*186a0*/  LDC R236, c[0x0][0x248] ;  /* 0x00009200ffec7b82 */ /* 0x000f220000000800 */
[----:B------:R-:W-:Y:S01]  /*186b0*/  ISETP.LT.AND P4, PT, R227, UR4, !P0 ;  /* 0x00000004e3007c0c */ /* 0x000fe2000c781270 */
[----:B------:R-:W-:Y:S01]  /*186c0*/  ULDC UR4, c[0x0][0x22c] ;  /* 0x00008b0000047ab9 */ /* 0x000fe20000000800 */
[----:B--2---:R-:W-:Y:S01]  /*186d0*/  IMAD R77, R230, 0x2, R235 ;  /* 0x00000002e64d7824 */ /* 0x004fe200078e02eb */
[----:B------:R-:W-:-:S04]  /*186e0*/  PRMT R227, R78, 0x7632, R227 ;  /* 0x000076324ee37816 */ /* 0x000fc800000000e3 */
[----:B------:R-:W2:Y:S01]  /*186f0*/  LDC R230, c[0x0][0x248] ;  /* 0x00009200ffe67b82 */ /* 0x000ea20000000800 */
[C---:B0-----:R-:W-:Y:S02]  /*18700*/  LEA R164, P3, R235.reuse, R2, 0x1 ;  /* 0x00000002eba47211 */ /* 0x041fe400078608ff */
[C-C-:B------:R-:W-:Y:S02]  /*18710*/  LOP3.LUT R220, R10.reuse, 0xd4, R181.reuse, 0xfe, !PT ;  /* 0x000000d40adc7812 */ /* 0x140fe400078efeb5 */
[----:B------:R-:W-:Y:S02]  /*18720*/  LEA.HI.X.SX32 R165, R235, R0, 0x1, P3 ;  /* 0x00000000eba57211 */ /* 0x000fe400018f0eff */
[----:B------:R-:W-:Y:S02]  /*18730*/  LEA R78, P3, R77, R2, 0x1 ;  /* 0x000000024d4e7211 */ /* 0x000fe400078608ff */
[C-C-:B------:R-:W-:Y:S02]  /*18740*/  LOP3.LUT R222, R10.reuse, 0xd6, R181.reuse, 0xfe, !PT ;  /* 0x000000d60ade7812 */ /* 0x140fe400078efeb5 */
[----:B------:R-:W-:-:S02]  /*18750*/  LOP3.LUT R218, R10, 0xd8, R181, 0xfe, !PT ;  /* 0x000000d80ada7812 */ /* 0x000fc400078efeb5 */
[C-C-:B------:R-:W-:Y:S02]  /*18760*/  LOP3.LUT R217, R10.reuse, 0xda, R181.reuse, 0xfe, !PT ;  /* 0x000000da0ad97812 */ /* 0x140fe400078efeb5 */
[C-C-:B------:R-:W-:Y:S02]  /*18770*/  LOP3.LUT R216, R10.reuse, 0xdc, R181.reuse, 0xfe, !PT ;  /* 0x000000dc0ad87812 */ /* 0x140fe400078efeb5 */
[C-C-:B------:R-:W-:Y:S02]  /*18780*/  LOP3.LUT R234, R10.reuse, 0xde, R181.reuse, 0xfe, !PT ;  /* 0x000000de0aea7812 */ /* 0x140fe400078efeb5 */
[C-C-:B------:R-:W-:Y:S02]  /*18790*/  LOP3.LUT R233, R10.reuse, 0xe0, R181.reuse, 0xfe, !PT ;  /* 0x000000e00ae97812 */ /* 0x140fe400078efeb5 */
        /* <DEDUP_REMOVED lines=141> */
[----:B------:R-:W-:Y:S01]  /*19070*/  LOP3.LUT R10, R10, 0x1fc, R181, 0xfe, !PT ;  /* 0x000001fc0a0a7812 */ /* 0x000fe200078efeb5 */
[----:B-1----:R-:W-:Y:S01]  /*19080*/  IMAD R181, R232, 0x2, R77 ;  /* 0x00000002e8b57824 */ /* 0x002fe200078e024d */
[----:B------:R-:W-:Y:S02]  /*19090*/  PRMT R235, R79, 0x7632, R235 ;  /* 0x000076324feb7816 */ /* 0x000fe400000000eb */
[----:B------:R-:W-:Y:S01]  /*190a0*/  LEA.HI.X.SX32 R79, R77, R0, 0x1, P3 ;  /* 0x000000004d4f7211 */ /* 0x000fe200018f0eff */
[----:B------:R0:W-:Y:S01]  /*190b0*/  @P6 STG.E.U16 desc[UR18][R164.64], R227 ;  /* 0x000000e3a4006986 */ /* 0x0001e2000c101512 */
[----:B------:R-:W-:Y:S01]  /*190c0*/  ISETP.LT.AND P3, PT, R220, UR4, !P0 ;  /* 0x00000004dc007c0c */ /* 0x000fe2000c761270 */
[----:B------:R-:W-:Y:S01]  /*190d0*/  ULDC UR4, c[0x0][0x22c] ;  /* 0x00008b0000047ab9 */ /* 0x000fe20000000800 */
[----:B------:R-:W1:Y:S01]  /*190e0*/  LDC R220, c[0x0][0x248] ;  /* 0x00009200ffdc7b82 */ /* 0x000e620000000800 */
[----:B------:R-:W-:Y:S01]  /*190f0*/  @P2 STG.E.U16 desc[UR18][R78.64], R235 ;  /* 0x000000eb4e002986 */ /* 0x000fe2000c101512 */
[----:B------:R-:W-:Y:S01]  /*19100*/  ISETP.LT.AND P2, PT, R222, UR4, !P0 ;  /* 0x00000004de007c0c */ /* 0x000fe2000c741270 */
[----:B------:R-:W-:-:S05]  /*19110*/  ULDC UR4, c[0x0][0x22c] ;  /* 0x00008b0000047ab9 */ /* 0x000fca0000000800 */
[----:B------:R-:W1:Y:S01]  /*19120*/  LDC R222, c[0x0][0x248] ;  /* 0x00009200ffde7b82 */ /* 0x000e620000000800 */
[----:B0-----:R-:W-:-:S04]  /*19130*/  LEA R164, P6, R181, R2, 0x1 ;  /* 0x00000002b5a47211 */ /* 0x001fc800078c08ff */
[----:B------:R-:W-:Y:S01]  /*19140*/  LEA.HI.X.SX32 R165, R181, R0, 0x1, P6 ;  /* 0x00000000b5a57211 */ /* 0x000fe200030f0eff */
[----:B---3--:R-:W-:Y:S01]  /*19150*/  IMAD R181, R228, 0x2, R181 ;  /* 0x00000002e4b57824 */ /* 0x008fe200078e02b5 */
[----:B------:R-:W-:Y:S01]  /*19160*/  ISETP.LT.AND P6, PT, R218, UR4, !P0 ;  /* 0x00000004da007c0c */ /* 0x000fe2000c7c1270 */
[----:B------:R-:W-:Y:S01]  /*19170*/  ULDC UR4, c[0x0][0x22c] ;  /* 0x00008b0000047ab9 */ /* 0x000fe20000000800 */
[----:B------:R-:W0:Y:S01]  /*19180*/  LDC R218, c[0x0][0x248] ;  /* 0x00009200ffda7b82 */ /* 0x000e220000000800 */
[----:B------:R3:W-:Y:S01]  /*19190*/  @P5 STG.E.U16 desc[UR18][R164.64], R12 ;  /* 0x0000000ca4005986 */ /* 0x0007e2000c101512 */
[----:B----4-:R-:W-:Y:S01]  /*191a0*/  IMAD R77, R236, 0x2, R181 ;  /* 0x00000002ec4d7824 */ /* 0x010fe200078e02b5 */
[----:B---3--:R-:W-:-:S04]  /*191b0*/  LEA R164, P5, R181, R2, 0x1 ;  /* 0x00000002b5a47211 */ /* 0x008fc800078a08ff */
[----:B------:R-:W-:Y:S01]  /*191c0*/  LEA.HI.X.SX32 R165, R181, R0, 0x1, P5 ;  /* 0x00000000b5a57211 */ /* 0x000fe200028f0eff */
[----:B--2---:R-:W-:Y:S01]  /*191d0*/  IMAD R181, R230, 0x2, R77 ;  /* 0x00000002e6b57824 */ /* 0x004fe200078e024d */
[----:B------:R-:W-:-:S03]  /*191e0*/  LEA R78, P5, R77, R2, 0x1 ;  /* 0x000000024d4e7211 */ /* 0x000fc600078a08ff */
[----:B------:R2:W-:Y:S01]  /*191f0*/  @P4 STG.E.U16 desc[UR18][R164.64], R13 ;  /* 0x0000000da4004986 */ /* 0x0005e2000c101512 */
[----:B------:R-:W-:Y:S02]  /*19200*/  LEA.HI.X.SX32 R79, R77, R0, 0x1, P5 ;  /* 0x000000004d4f7211 */ /* 0x000fe400028f0eff */
[----:B------:R-:W-:Y:S01]  /*19210*/  ISETP.LT.AND P5, PT, R217, UR4, !P0 ;  /* 0x00000004d9007c0c */ /* 0x000fe2000c7a1270 */
[----:B------:R-:W-:Y:S02]  /*19220*/  ULDC UR4, c[0x0][0x22c] ;  /* 0x00008b0000047ab9 */ /* 0x000fe40000000800 */
[----:B------:R3:W-:Y:S01]  /*19230*/  @P3 STG.E.U16 desc[UR18][R78.64], R14 ;  /* 0x0000000e4e003986 */ /* 0x0007e2000c101512 */
[----:B------:R-:W-:Y:S01]  /*19240*/  ISETP.LT.AND P3, PT, R216, UR4, !P0 ;  /* 0x00000004d8007c0c */ /* 0x000fe2000c761270 */
[----:B------:R-:W-:Y:S01]  /*19250*/  ULDC UR4, c[0x0][0x22c] ;  /* 0x00008b0000047ab9 */ /* 0x000fe20000000800 */
[----:B------:R-:W4:Y:S01]  /*19260*/  LDC R216, c[0x0][0x248] ;  /* 0x00009200ffd87b82 */ /* 0x000f220000000800 */
[----:B--2---:R-:W-:-:S04]  /*19270*/  LEA R164, P4, R181, R2, 0x1 ;  /* 0x00000002b5a47211 */ /* 0x004fc800078808ff */
[----:B------:R-:W-:Y:S01]  /*19280*/  LEA.HI.X.SX32 R165, R181, R0, 0x1, P4 ;  /* 0x00000000b5a57211 */ /* 0x000fe200020f0eff */
[----:B-1----:R-:W-:Y:S02]  /*19290*/  IMAD R181, R220, 0x2, R181 ;  /* 0x00000002dcb57824 */ /* 0x002fe400078e02b5 */
[----:B------:R-:W1:Y:S02]  /*192a0*/  LDC R220, c[0x0][0x248] ;  /* 0x00009200ffdc7b82 */ /* 0x000e640000000800 */
[----:B0-----:R-:W-:Y:S01]  /*192b0*/  IMAD R77, R218, 0x2, R181 ;  /* 0x00000002da4d7824 */ /* 0x001fe200078e02b5 */
[----:B------:R0:W-:Y:S05]  /*192c0*/  @P2 STG.E.U16 desc[UR18][R164.64], R15 ;  /* 0x0000000fa4002986 */ /* 0x0001ea000c101512 */
[----:B------:R-:W2:Y:S01]  /*192d0*/  LDC R218, c[0x0][0x248] ;  /* 0x00009200ffda7b82 */ /* 0x000ea20000000800 */
[----:B---3--:R-:W-:-:S02]  /*192e0*/  PRMT R14, R13, 0x7632, R14 ;  /* 0x000076320d0e7816 */ /* 0x008fc4000000000e */
[----:B0-----:R-:W-:-:S05]  /*192f0*/  PRMT R165, R12, 0x7632, R165 ;  /* 0x000076320ca57816 */ /* 0x001fca00000000a5 */
[----:B------:R-:W0:Y:S01]  /*19300*/  LDC R164, c[0x0][0x248] ;  /* 0x00009200ffa47b82 */ /* 0x000e220000000800 */
[----:B------:R-:W-:-:S04]  /*19310*/  LEA R12, P2, R181, R2, 0x1 ;  /* 0x00000002b50c7211 */ /* 0x000fc800078408ff */
[----:B------:R-:W-:Y:S01]  /*19320*/  LEA.HI.X.SX32 R13, R181, R0, 0x1, P2 ;  /* 0x00000000b50d7211 */ /* 0x000fe200010f0eff */
[----:B------:R-:W-:Y:S01]  /*19330*/  IMAD R181, R222, 0x2, R77 ;  /* 0x00000002deb57824 */ /* 0x000fe200078e024d */
[----:B------:R-:W-:-:S03]  /*19340*/  LEA R78, P2, R77, R2, 0x1 ;  /* 0x000000024d4e7211 */ /* 0x000fc600078408ff */
[----:B------:R3:W-:Y:S01]  /*19350*/  @P6 STG.E.U16 desc[UR18][R12.64], R165 ;  /* 0x000000a50c006986 */ /* 0x0007e2000c101512 */
[----:B------:R-:W-:Y:S02]  /*19360*/  LEA.HI.X.SX32 R79, R77, R0, 0x1, P2 ;  /* 0x000000004d4f7211 */ /* 0x000fe400010f0eff */
[----:B------:R-:W-:-:S03]  /*19370*/  PRMT R15, R14, 0x7632, R15 ;  /* 0x000076320e0f7816 */ /* 0x000fc6000000000f */
[----:B------:R1:W-:Y:S01]  /*19380*/  @P5 STG.E.U16 desc[UR18][R78.64], R14 ;  /* 0x0000000e4e005986 */ /* 0x0003e2000c101512 */
[C---:B---3--:R-:W-:Y:S02]  /*19390*/  LEA R12, P6, R181.reuse, R2, 0x1 ;  /* 0x00000002b50c7211 */ /* 0x048fe400078c08ff */
[----:B------:R-:W-:Y:S01]  /*193a0*/  ISETP.LT.AND P4, PT, R234, UR5, !P0 ;  /* 0x00000005ea007c0c */ /* 0x000fe2000c781270 */
[----:B------:R-:W-:Y:S01]  /*193b0*/  ULDC UR5, c[0x0][0x22c] ;  /* 0x00008b0000057ab9 */ /* 0x000fe20000000800 */
[----:B------:R-:W-:Y:S01]  /*193c0*/  LEA.HI.X.SX32 R13, R181, R0, 0x1, P6 ;  /* 0x00000000b50d7211 */ /* 0x000fe200030f0eff */
[----:B----4-:R-:W-:Y:S01]  /*193d0*/  IMAD R181, R216, 0x2, R181 ;  /* 0x00000002d8b57824 */ /* 0x010fe200078e02b5 */
[----:B-1----:R-:W1:Y:S03]  /*193e0*/  LDC R78, c[0x0][0x248] ;  /* 0x00009200ff4e7b82 */ /* 0x002e660000000800 */
[----:B------:R3:W-:Y:S01]  /*193f0*/  @P3 STG.E.U16 desc[UR18][R12.64], R15 ;  /* 0x0000000f0c003986 */ /* 0x0007e2000c101512 */
[----:B--2---:R-:W-:Y:S01]  /*19400*/  IMAD R77, R218, 0x2, R181 ;  /* 0x00000002da4d7824 */ /* 0x004fe200078e02b5 */
[----:B------:R-:W-:-:S03]  /*19410*/  PRMT R165, R15, 0x7632, R165 ;  /* 0x000076320fa57816 */ /* 0x000fc600000000a5 */
[----:B------:R-:W2:Y:S01]  /*19420*/  LDC R216, c[0x0][0x248] ;  /* 0x00009200ffd87b82 */ /* 0x000ea20000000800 */
[----:B------:R-:W-:Y:S01]  /*19430*/  IMAD R79, R220, 0x2, R77 ;  /* 0x00000002dc4f7824 */ /* 0x000fe200078e024d */
[----:B---3--:R-:W-:-:S06]  /*19440*/  LEA R12, P6, R181, R2, 0x1 ;  /* 0x00000002b50c7211 */ /* 0x008fcc00078c08ff */
[----:B------:R-:W3:Y:S01]  /*19450*/  LDC R218, c[0x0][0x248] ;  /* 0x00009200ffda7b82 */ /* 0x000ee20000000800 */
[----:B------:R-:W-:Y:S02]  /*19460*/  LEA.HI.X.SX32 R13, R181, R0, 0x1, P6 ;  /* 0x00000000b50d7211 */ /* 0x000fe400030f0eff */
[----:B------:R-:W-:Y:S02]  /*19470*/  LEA R14, P6, R77, R2, 0x1 ;  /* 0x000000024d0e7211 */ /* 0x000fe400078c08ff */
[----:B------:R-:W-:Y:S01]  /*19480*/  ISETP.LT.AND P2, PT, R233, UR4, !P0 ;  /* 0x00000004e9007c0c */ /* 0x000fe2000c741270 */
[----:B------:R4:W-:Y:S01]  /*19490*/  @P4 STG.E.U16 desc[UR18][R12.64], R165 ;  /* 0x000000a50c004986 */ /* 0x0009e2000c101512 */
[----:B------:R-:W-:Y:S01]  /*194a0*/  LEA.HI.X.SX32 R15, R77, R0, 0x1, P6 ;  /* 0x000000004d0f7211 */ /* 0x000fe200030f0eff */
[----:B------:R-:W-:Y:S02]  /*194b0*/  ULDC UR4, c[0x0][0x22c] ;  /* 0x00008b0000047ab9 */ /* 0x000fe40000000800 */
[----:B------:R-:W-:Y:S01]  /*194c0*/  ISETP.LT.AND P5, PT, R231, UR4, !P0 ;  /* 0x00000004e7007c0c */ /* 0x000fe2000c7a1270 */
[----:B------:R-:W-:Y:S01]  /*194d0*/  ULDC UR4, c[0x0][0x22c] ;  /* 0x00008b0000047ab9 */ /* 0x000fe20000000800 */
[----:B----4-:R-:W-:-:S04]  /*194e0*/  LEA R12, P6, R79, R2, 0x1 ;  /* 0x000000024f0c7211 */ /* 0x010fc800078c08ff */
[----:B------:R-:W-:Y:S01]  /*194f0*/  LEA.HI.X.SX32 R13, R79, R0, 0x1, P6 ;  /* 0x000000004f0d7211 */ /* 0x000fe200030f0eff */
[----:B0-----:R-:W-:Y:S01]  /*19500*/  IMAD R79, R164, 0x2, R79 ;  /* 0x00000002a44f7824 */ /* 0x001fe200078e024f */
[----:B------:R-:W-:Y:S01]  /*19510*/  ISETP.LT.AND P3, PT, R229, UR4, !P0 ;  /* 0x00000004e5007c0c */ /* 0x000fe2000c761270 */
[----:B------:R-:W-:Y:S01]  /*19520*/  ULDC UR4, c[0x0][0x22c] ;  /* 0x00008b0000047ab9 */ /* 0x000fe20000000800 */
[----:B------:R0:W-:Y:S01]  /*19530*/  @P2 STG.E.U16 desc[UR18][R14.64], R4 ;  /* 0x000000040e002986 */ /* 0x0001e2000c101512 */
[----:B-1----:R-:W-:Y:S01]  /*19540*/  IMAD R77, R78, 0x2, R79 ;  /* 0x000000024e4d7824 */ /* 0x002fe200078e024f */
[----:B------:R-:W1:Y:S01]  /*19550*/  LDC R164, c[0x0][0x248] ;  /* 0x00009200ffa47b82 */ /* 0x000e620000000800 */
[----:B------:R-:W-:Y:S01]  /*19560*/  ISETP.LT.AND P4, PT, R225, UR4, !P0 ;  /* 0x00000004e1007c0c */ /* 0x000fe2000c781270 */
[----:B------:R4:W-:Y:S01]  /*19570*/  @P5 STG.E.U16 desc[UR18][R12.64], R5 ;  /* 0x000000050c005986 */ /* 0x0009e2000c101512 */
[----:B------:R-:W-:-:S05]  /*19580*/  ULDC UR4, c[0x0][0x22c] ;  /* 0x00008b0000047ab9 */ /* 0x000fca0000000800 */
[----:B------:R-:W1:Y:S01]  /*19590*/  LDC R78, c[0x0][0x248] ;  /* 0x00009200ff4e7b82 */ /* 0x000e620000000800 */
[----:B0-----:R-:W-:-:S04]  /*195a0*/  LEA R14, P6, R79, R2, 0x1 ;  /* 0x000000024f0e7211 */ /* 0x001fc800078c08ff */
[----:B------:R-:W-:Y:S01]  /*195b0*/  LEA.HI.X.SX32 R15, R79, R0, 0x1, P6 ;  /* 0x000000004f0f7211 */ /* 0x000fe200030f0eff */
[----:B--2---:R-:W-:Y:S01]  /*195c0*/  IMAD R79, R216, 0x2, R77 ;  /* 0x00000002d84f7824 */ /* 0x004fe200078e024d */
[C---:B----4-:R-:W-:Y:S01]  /*195d0*/  LEA R12, P6, R77.reuse, R2, 0x1 ;  /* 0x000000024d0c7211 */ /* 0x050fe200078c08ff */
[----:B------:R-:W0:Y:S01]  /*195e0*/  LDC R216, c[0x0][0x248] ;  /* 0x00009200ffd87b82 */ /* 0x000e220000000800 */
[----:B------:R-:W-:Y:S01]  /*195f0*/  ISETP.LT.AND P2, PT, R226, UR4, !P0 ;  /* 0x00000004e2007c0c */ /* 0x000fe2000c741270 */
[----:B------:R2:W-:Y:S01]  /*19600*/  @P3 STG.E.U16 desc[UR18][R14.64], R6 ;  /* 0x000000060e003986 */ /* 0x0005e2000c101512 */
[----:B------:R-:W-:Y:S01]  /*19610*/  LEA.HI.X.SX32 R13, R77, R0, 0x1, P6 ;  /* 0x000000004d0d7211 */ /* 0x000fe200030f0eff */
[----:B---3--:R-:W-:Y:S01]  /*19620*/  IMAD R77, R218, 0x2, R79 ;  /* 0x00000002da4d7824 */ /* 0x008fe200078e024f */
[----:B------:R-:W-:Y:S02]  /*19630*/  ULDC UR4, c[0x0][0x22c] ;  /* 0x00008b0000047ab9 */ /* 0x000fe40000000800 */
[----:B------:R-:W-:Y:S01]  /*19640*/  ISETP.LT.AND P5, PT, R224, UR4, !P0 ;  /* 0x00000004e0007c0c */ /* 0x000fe2000c7a1270 */
[----:B------:R3:W-:Y:S01]  /*19650*/  @P4 STG.E.U16 desc[UR18][R12.64], R7 ;  /* 0x000000070c004986 */ /* 0x0007e2000c101512 */
[----:B------:R-:W4:Y:S01]  /*19660*/  LDC R218, c[0x0][0x248] ;  /* 0x00009200ffda7b82 */ /* 0x000f220000000800 */
[----:B------:R-:W-:Y:S01]  /*19670*/  PRMT R5, R4, 0x7632, R5 ;  /* 0x0000763204057816 */ /* 0x000fe20000000005 */
[----:B------:R-:W-:Y:S01]  /*19680*/  ULDC UR4, c[0x0][0x22c] ;  /* 0x00008b0000047ab9 */ /* 0x000fe20000000800 */
[----:B--2---:R-:W-:-:S04]  /*19690*/  LEA R14, P6, R79, R2, 0x1 ;  /* 0x000000024f0e7211 */ /* 0x004fc800078c08ff */
[----:B------:R-:W-:Y:S02]  /*196a0*/  LEA.HI.X.SX32 R15, R79, R0, 0x1, P6 ;  /* 0x000000004f0f7211 */ /* 0x000fe400030f0eff */
[----:B---3--:R-:W-:-:S04]  /*196b0*/  LEA R12, P6, R77, R2, 0x1 ;  /* 0x000000024d0c7211 */ /* 0x008fc800078c08ff */
[----:B------:R-:W-:Y:S01]  /*196c0*/  LEA.HI.X.SX32 R13, R77, R0, 0x1, P6 ;  /* 0x000000004d0d7211 */ /* 0x000fe200030f0eff */
[----:B-1----:R-:W-:Y:S01]  /*196d0*/  IMAD R77, R78, 0x2, R77 ;  /* 0x000000024e4d7824 */ /* 0x002fe200078e024d */
[----:B------:R1:W-:Y:S01]  /*196e0*/  @P2 STG.E.U16 desc[UR18][R14.64], R5 ;  /* 0x000000050e002986 */ /* 0x0003e2000c101512 */
[----:B------:R-:W-:Y:S01]  /*196f0*/  PRMT R6, R5, 0x7632, R6 ;  /* 0x0000763205067816 */ /* 0x000fe20000000006 */
[----:B------:R-:W2:Y:S01]  /*19700*/  LDC R78, c[0x0][0x248] ;  /* 0x00009200ff4e7b82 */ /* 0x000ea20000000800 */
[----:B------:R-:W-:Y:S01]  /*19710*/  IMAD R79, R164, 0x2, R77 ;  /* 0x00000002a44f7824 */ /* 0x000fe200078e024d */
[----:B------:R-:W-:Y:S01]  /*19720*/  ISETP.LT.AND P3, PT, R223, UR4, !P0 ;  /* 0x00000004df007c0c */ /* 0x000fe2000c761270 */
[----:B------:R-:W-:Y:S01]  /*19730*/  ULDC UR4, c[0x0][0x22c] ;  /* 0x00008b0000047ab9 */ /* 0x000fe20000000800 */
[----:B------:R3:W-:Y:S01]  /*19740*/  @P5 STG.E.U16 desc[UR18][R12.64], R6 ;  /* 0x000000060c005986 */ /* 0x0007e2000c101512 */
[----:B------:R-:W-:Y:S01]  /*19750*/  ISETP.LT.AND P4, PT, R221, UR4, !P0 ;  /* 0x00000004dd007c0c */ /* 0x000fe2000c781270 */
[----:B------:R-:W-:-:S02]  /*19760*/  ULDC UR4, c[0x0][0x22c] ;  /* 0x00008b0000047ab9 */ /* 0x000fc40000000800 */
[----:B-1----:R-:W1:Y:S01]  /*19770*/  LDC R14, c[0x0][0x248] ;  /* 0x00009200ff0e7b82 */ /* 0x002e620000000800 */
[-C--:B------:R-:W-:Y:S02]  /*19780*/  LEA R4, P5, R77, R2.reuse, 0x1 ;  /* 0x000000024d047211 */ /* 0x080fe400078a08ff */
[----:B---3--:R-:W-:Y:S02]  /*19790*/  LEA R12, P6, R79, R2, 0x1 ;  /* 0x000000024f0c7211 */ /* 0x008fe400078c08ff */
[----:B------:R-:W-:-:S03]  /*197a0*/  PRMT R7, R6, 0x7632, R7 ;  /* 0x0000763206077816 */ /* 0x000fc60000000007 */
[----:B------:R-:W3:Y:S01]  /*197b0*/  LDC R164, c[0x0][0x248] ;  /* 0x00009200ffa47b82 */ /* 0x000ee20000000800 */
[-C--:B------:R-:W-:Y:S01]  /*197c0*/  LEA.HI.X.SX32 R13, R79, R0.reuse, 0x1, P6 ;  /* 0x000000004f0d7211 */ /* 0x080fe200030f0eff */
[----:B0-----:R-:W-:Y:S01]  /*197d0*/  IMAD R79, R216, 0x2, R79 ;  /* 0x00000002d84f7824 */ /* 0x001fe200078e024f */
[----:B------:R-:W-:Y:S02]  /*197e0*/  LEA.HI.X.SX32 R5, R77, R0, 0x1, P5 ;  /* 0x000000004d057211 */ /* 0x000fe400028f0eff */
[----:B------:R-:W-:Y:S01]  /*197f0*/  PRMT R77, R7, 0x7632, R77 ;  /* 0x00007632074d7816 */ /* 0x000fe2000000004d */
[----:B----4-:R-:W-:Y:S01]  /*19800*/  IMAD R15, R218, 0x2, R79 ;  /* 0x00000002da0f7824 */ /* 0x010fe200078e024f */
[----:B------:R-:W-:Y:S01]  /*19810*/  ISETP.LT.AND P2, PT, R219, UR4, !P0 ;  /* 0x00000004db007c0c */ /* 0x000fe2000c741270 */
[----:B------:R-:W-:Y:S01]  /*19820*/  ULDC UR4, c[0x0][0x22c] ;  /* 0x00008b0000047ab9 */ /* 0x000fe20000000800 */
[----:B------:R0:W-:Y:S01]  /*19830*/  @P3 STG.E.U16 desc[UR18][R4.64], R7 ;  /* 0x0000000704003986 */ /* 0x0001e2000c101512 */
[----:B------:R-:W-:Y:S01]  /*19840*/  ISETP.LT.AND P5, PT, R215, UR4, !P0 ;  /* 0x00000004d7007c0c */ /* 0x000fe2000c7a1270 */
[----:B------:R-:W-:Y:S01]  /*19850*/  ULDC UR4, c[0x0][0x22c] ;  /* 0x00008b0000047ab9 */ /* 0x000fe20000000800 */
[-C--:B------:R-:W-:Y:S01]  /*19860*/  LEA R6, P6, R15, R2.reuse, 0x1 ;  /* 0x000000020f067211 */ /* 0x080fe200078c08ff */
[----:B------:R4:W-:Y:S01]  /*19870*/  @P4 STG.E.U16 desc[UR18][R12.64], R77 ;  /* 0x0000004d0c004986 */ /* 0x0009e2000c101512 */
[----:B0-----:R-:W-:Y:S01]  /*19880*/  LEA R4, P3, R79, R2, 0x1 ;  /* 0x000000024f047211 */ /* 0x001fe200078608ff */
[----:B----4-:R-:W0:Y:S01]  /*19890*/  LDC R12, c[0x0][0x248] ;  /* 0x00009200ff0c7b82 */ /* 0x010e220000000800 */
[-C--:B------:R-:W-:Y:S01]  /*198a0*/  LEA.HI.X.SX32 R7, R15, R0.reuse, 0x1, P6 ;  /* 0x000000000f077211 */ /* 0x080fe200030f0eff */
[----:B-1----:R-:W-:Y:S01]  /*198b0*/  IMAD R15, R14, 0x2, R15 ;  /* 0x000000020e0f7824 */ /* 0x002fe200078e020f */
[----:B------:R-:W-:-:S03]  /*198c0*/  LEA.HI.X.SX32 R5, R79, R0, 0x1, P3 ;  /* 0x000000004f057211 */ /* 0x000fc600018f0eff */
[----:B--2---:R-:W-:Y:S02]  /*198d0*/  IMAD R13, R78, 0x2, R15 ;  /* 0x000000024e0d7824 */ /* 0x004fe400078e020f */
[----:B------:R-:W1:Y:S01]  /*198e0*/  LDC R14, c[0x0][0x248] ;  /* 0x00009200ff0e7b82 */ /* 0x000e620000000800 */
[----:B------:R2:W-:Y:S01]  /*198f0*/  @P2 STG.E.U16 desc[UR18][R4.64], R68 ;  /* 0x0000004404002986 */ /* 0x0005e2000c101512 */
[----:B------:R-:W-:Y:S01]  /*19900*/  ISETP.LT.AND P4, PT, R211, UR4, !P0 ;  /* 0x00000004d3007c0c */ /* 0x000fe2000c781270 */
[----:B------:R-:W-:Y:S01]  /*19910*/  ULDC UR4, c[0x0][0x22c] ;  /* 0x00008b0000047ab9 */ /* 0x000fe20000000800 */
[----:B------:R-:W-:Y:S01]  /*19920*/  ISETP.LT.AND P3, PT, R210, UR5, !P0 ;  /* 0x00000005d2007c0c */ /* 0x000fe2000c761270 */
[----:B------:R4:W-:Y:S01]  /*19930*/  @P5 STG.E.U16 desc[UR18][R6.64], R69 ;  /* 0x0000004506005986 */ /* 0x0009e2000c101512 */
[----:B------:R-:W-:Y:S02]  /*19940*/  ULDC UR5, c[0x0][0x22c] ;  /* 0x00008b0000057ab9 */ /* 0x000fe40000000800 */
[----:B------:R-:W1:Y:S01]  /*19950*/  LDC R78, c[0x0][0x248] ;  /* 0x00009200ff4e7b82 */ /* 0x000e620000000800 */
[----:B--2---:R-:W-:-:S02]  /*19960*/  LEA R4, P2, R15, R2, 0x1 ;  /* 0x000000020f047211 */ /* 0x004fc400078408ff */
[----:B----4-:R-:W-:-:S04]  /*19970*/  LEA R6, P6, R13, R2, 0x1 ;  /* 0x000000020d067211 */ /* 0x010fc800078c08ff */
[-C--:B------:R-:W-:Y:S01]  /*19980*/  LEA.HI.X.SX32 R7, R13, R0.reuse, 0x1, P6 ;  /* 0x000000000d077211 */ /* 0x080fe200030f0eff */
[----:B---3--:R-:W-:Y:S01]  /*19990*/  IMAD R13, R164, 0x2, R13 ;  /* 0x00000002a40d7824 */ /* 0x008fe200078e020d */
[----:B------:R-:W-:Y:S01]  /*199a0*/  LEA.HI.X.SX32 R5, R15, R0, 0x1, P2 ;  /* 0x000000000f057211 */ /* 0x000fe200010f0eff */
[----:B------:R-:W2:Y:S01]  /*199b0*/  LDC R164, c[0x0][0x248] ;  /* 0x00009200ffa47b82 */ /* 0x000ea20000000800 */
[----:B------:R-:W-:Y:S01]  /*199c0*/  ISETP.LT.AND P5, PT, R205, UR4, !P0 ;  /* 0x00000004cd007c0c */ /* 0x000fe2000c7a1270 */
[----:B0-----:R-:W-:Y:S01]  /*199d0*/  IMAD R15, R12, 0x2, R13 ;  /* 0x000000020c0f7824 */ /* 0x001fe200078e020d */
[----:B------:R-:W-:Y:S01]  /*199e0*/  ISETP.LT.AND P2, PT, R206, UR5, !P0 ;  /* 0x00000005ce007c0c */ /* 0x000fe2000c741270 */
[----:B------:R0:W-:Y:S01]  /*199f0*/  @P4 STG.E.U16 desc[UR18][R4.64], R70 ;  /* 0x0000004604004986 */ /* 0x0001e2000c101512 */
[----:B------:R-:W-:Y:S01]  /*19a00*/  PRMT R68, R68, 0x7632, R68 ;  /* 0x0000763244447816 */ /* 0x000fe20000000044 */
[----:B------:R-:W-:Y:S01]  /*19a10*/  ULDC UR4, c[0x0][0x22c] ;  /* 0x00008b0000047ab9 */ /* 0x000fe20000000800 */
[----:B------:R-:W-:Y:S01]  /*19a20*/  PRMT R69, R69, 0x7632, R69 ;  /* 0x0000763245457816 */ /* 0x000fe20000000045 */
[----:B------:R3:W-:Y:S01]  /*19a30*/  @P3 STG.E.U16 desc[UR18][R6.64], R71 ;  /* 0x0000004706003986 */ /* 0x0007e2000c101512 */
[----:B------:R-:W4:Y:S01]  /*19a40*/  LDC R12, c[0x0][0x248] ;  /* 0x00009200ff0c7b82 */ /* 0x000f220000000800 */
[----:B------:R-:W-:Y:S01]  /*19a50*/  ULDC UR5, c[0x0][0x22c] ;  /* 0x00008b0000057ab9 */ /* 0x000fe20000000800 */
[----:B0-----:R-:W-:-:S02]  /*19a60*/  LEA R4, P3, R13, R2, 0x1 ;  /* 0x000000020d047211 */ /* 0x001fc400078608ff */
[----:B---3--:R-:W-:Y:S02]  /*19a70*/  LEA R6, P4, R15, R2, 0x1 ;  /* 0x000000020f067211 */ /* 0x008fe400078808ff */
[-C--:B------:R-:W-:Y:S01]  /*19a80*/  LEA.HI.X.SX32 R5, R13, R0.reuse, 0x1, P3 ;  /* 0x000000000d057211 */ /* 0x080fe200018f0eff */
[----:B-1----:R-:W-:Y:S01]  /*19a90*/  IMAD R13, R14, 0x2, R15 ;  /* 0x000000020e0d7824 */ /* 0x002fe200078e020f */
[----:B------:R-:W-:Y:S01]  /*19aa0*/  LEA.HI.X.SX32 R7, R15, R0, 0x1, P4 ;  /* 0x000000000f077211 */ /* 0x000fe200020f0eff */
[----:B------:R-:W0:Y:S01]  /*19ab0*/  LDC R14, c[0x0][0x248] ;  /* 0x00009200ff0e7b82 */ /* 0x000e220000000800 */
[----:B------:R-:W-:Y:S01]  /*19ac0*/  ISETP.LT.AND P6, PT, R207, UR4, !P0 ;  /* 0x00000004cf007c0c */ /* 0x000fe2000c7c1270 */
[----:B------:R1:W-:Y:S01]  /*19ad0*/  @P5 STG.E.U16 desc[UR18][R4.64], R68 ;  /* 0x0000004404005986 */ /* 0x0003e2000c101512 */
[----:B------:R-:W-:Y:S01]  /*19ae0*/  IMAD R15, R78, 0x2, R13 ;  /* 0x000000024e0f7824 */ /* 0x000fe200078e020d */
[----:B------:R-:W-:Y:S01]  /*19af0*/  PRMT R70, R70, 0x7632, R70 ;  /* 0x0000763246467816 */ /* 0x000fe20000000046 */
[----:B------:R-:W-:Y:S01]  /*19b00*/  ULDC UR4, c[0x0][0x22c] ;  /* 0x00008b0000047ab9 */ /* 0x000fe20000000800 */
[----:B------:R3:W-:Y:S01]  /*19b10*/  @P2 STG.E.U16 desc[UR18][R6.64], R69 ;  /* 0x0000004506002986 */ /* 0x0007e2000c101512 */
[C---:B-1----:R-:W-:Y:S01]  /*19b20*/  LEA R4, P2, R13.reuse, R2, 0x1 ;  /* 0x000000020d047211 */ /* 0x042fe200078408ff */
[----:B------:R-:W1:Y:S03]  /*19b30*/  LDC R68, c[0x0][0x248] ;  /* 0x00009200ff447b82 */ /* 0x000e660000000800 */
[----:B------:R-:W-:Y:S01]  /*19b40*/  LEA.HI.X.SX32 R5, R13, R0, 0x1, P2 ;  /* 0x000000000d057211 */ /* 0x000fe200010f0eff */
[----:B--2---:R-:W-:Y:S01]  /*19b50*/  IMAD R13, R164, 0x2, R15 ;  /* 0x00000002a40d7824 */ /* 0x004fe200078e020f */
[----:B------:R-:W-:Y:S01]  /*19b60*/  ISETP.LT.AND P3, PT, R204, UR4, !P0 ;  /* 0x00000004cc007c0c */ /* 0x000fe2000c761270 */
[----:B------:R-:W-:-:S02]  /*19b70*/  ULDC UR4, c[0x0][0x22c] ;  /* 0x00008b0000047ab9 */ /* 0x000fc40000000800 */
[----:B------:R2:W-:Y:S01]  /*19b80*/  @P6 STG.E.U16 desc[UR18][R4.64], R70 ;  /* 0x0000004604006986 */ /* 0x0005e2000c101512 */
[----:B------:R-:W-:Y:S01]  /*19b90*/  ISETP.LT.AND P5, PT, R202, UR4, !P0 ;  /* 0x00000004ca007c0c */ /* 0x000fe2000c7a1270 */
[----:B------:R-:W-:Y:S01]  /*19ba0*/  ULDC UR4, c[0x0][0x22c] ;  /* 0x00008b0000047ab9 */ /* 0x000fe20000000800 */
[-C--:B---3--:R-:W-:Y:S02]  /*19bb0*/  LEA R6, P2, R15, R2.reuse, 0x1 ;  /* 0x000000020f067211 */ /* 0x088fe400078408ff */
[C---:B--2---:R-:W-:Y:S01]  /*19bc0*/  LEA R4, P6, R13.reuse, R2, 0x1 ;  /* 0x000000020d047211 */ /* 0x044fe200078c08ff */
[----:B------:R-:W2:Y:S03]  /*19bd0*/  LDC R70, c[0x0][0x248] ;  /* 0x00009200ff467b82 */ /* 0x000ea60000000800 */
[----:B------:R-:W-:Y:S01]  /*19be0*/  LEA.HI.X.SX32 R5, R13, R0, 0x1, P6 ;  /* 0x000000000d057211 */ /* 0x000fe200030f0eff */
[----:B----4-:R-:W-:Y:S01]  /*19bf0*/  IMAD R13, R12, 0x2, R13 ;  /* 0x000000020c0d7824 */ /* 0x010fe200078e020d */
[----:B------:R-:W-:-:S03]  /*19c00*/  PRMT R71, R71, 0x7632, R71 ;  /* 0x0000763247477816 */ /* 0x000fc60000000047 */
[----:B------:R-:W3:Y:S01]  /*19c10*/  LDC R12, c[0x0][0x248] ;  /* 0x00009200ff0c7b82 */ /* 0x000ee20000000800 */
[----:B------:R-:W-:Y:S02]  /*19c20*/  LEA.HI.X.SX32 R7, R15, R0, 0x1, P2 ;  /* 0x000000000f077211 */ /* 0x000fe400010f0eff */
[----:B------:R-:W-:Y:S01]  /*19c30*/  ISETP.LT.AND P4, PT, R203, UR4, !P0 ;  /* 0x00000004cb007c0c */ /* 0x000fe2000c781270 */
[----:B0-----:R-:W-:Y:S01]  /*19c40*/  IMAD R15, R14, 0x2, R13 ;  /* 0x000000020e0f7824 */ /* 0x001fe200078e020d */
[----:B------:R-:W-:Y:S01]  /*19c50*/  ULDC UR4, c[0x0][0x22c] ;  /* 0x00008b0000047ab9 */ /* 0x000fe20000000800 */
[----:B------:R0:W-:Y:S02]  /*19c60*/  @P3 STG.E.U16 desc[UR18][R6.64], R71 ;  /* 0x0000004706003986 */ /* 0x0001e4000c101512 */
[----:B------:R-:W4:Y:S02]  /*19c70*/  LDC R14, c[0x0][0x248] ;  /* 0x00009200ff0e7b82 */ /* 0x000f240000000800 */
[----:B------:R1:W-:Y:S01]  /*19c80*/  @P5 STG.E.U16 desc[UR18][R4.64], R20 ;  /* 0x0000001404005986 */ /* 0x0003e2000c101512 */
[----:B0-----:R-:W-:-:S04]  /*19c90*/  LEA R6, P5, R13, R2, 0x1 ;  /* 0x000000020d067211 */ /* 0x001fc800078a08ff */
[----:B------:R-:W-:Y:S01]  /*19ca0*/  LEA.HI.X.SX32 R7, R13, R0, 0x1, P5 ;  /* 0x000000000d077211 */ /* 0x000fe200028f0eff */
[----:B-1----:R-:W-:Y:S01]  /*19cb0*/  IMAD R13, R68, 0x2, R15 ;  /* 0x00000002440d7824 */ /* 0x002fe200078e020f */
[----:B------:R-:W-:Y:S01]  /*19cc0*/  ISETP.LT.AND P2, PT, R196, UR4, !P0 ;  /* 0x00000004c4007c0c */ /* 0x000fe2000c741270 */
[----:B------:R-:W-:Y:S02]  /*19cd0*/  ULDC UR4, c[0x0][0x22c] ;  /* 0x00008b0000047ab9 */ /* 0x000fe40000000800 */
[----:B------:R0:W-:Y:S01]  /*19ce0*/  @P4 STG.E.U16 desc[UR18][R6.64], R21 ;  /* 0x0000001506004986 */ /* 0x0001e2000c101512 */
[----:B------:R-:W-:Y:S01]  /*19cf0*/  ISETP.LT.AND P3, PT, R197, UR4, !P0 ;  /* 0x00000004c5007c0c */ /* 0x000fe2000c761270 */
[----:B------:R-:W-:Y:S01]  /*19d00*/  ULDC UR4, c[0x0][0x22c] ;  /* 0x00008b0000047ab9 */ /* 0x000fe20000000800 */
[-C--:B------:R-:W-:Y:S02]  /*19d10*/  LEA R4, P5, R15, R2.reuse, 0x1 ;  /* 0x000000020f047211 */ /* 0x080fe400078a08ff */
[----:B0-----:R-:W-:-:S04]  /*19d20*/  LEA R6, P4, R13, R2, 0x1 ;  /* 0x000000020d067211 */ /* 0x001fc800078808ff */
[-C--:B------:R-:W-:Y:S01]  /*19d30*/  LEA.HI.X.SX32 R7, R13, R0.reuse, 0x1, P4 ;  /* 0x000000000d077211 */ /* 0x080fe200020f0eff */
[----:B---3--:R-:W-:Y:S02]  /*19d40*/  IMAD R13, R12, 0x2, R13 ;  /* 0x000000020c0d7824 */ /* 0x008fe400078e020d */
[----:B------:R-:W0:Y:S01]  /*19d50*/  LDC R12, c[0x0][0x248] ;  /* 0x00009200ff0c7b82 */ /* 0x000e220000000800 */
[----:B------:R-:W-:Y:S02]  /*19d60*/  LEA.HI.X.SX32 R5, R15, R0, 0x1, P5 ;  /* 0x000000000f057211 */ /* 0x000fe400028f0eff */
[----:B------:R-:W-:Y:S01]  /*19d70*/  ISETP.LT.AND P6, PT, R195, UR4, !P0 ;  /* 0x00000004c3007c0c */ /* 0x000fe2000c7c1270 */
[----:B----4-:R-:W-:Y:S01]  /*19d80*/  IMAD R15, R14, 0x2, R13 ;  /* 0x000000020e0f7824 */ /* 0x010fe200078e020d */
[----:B------:R-:W-:Y:S01]  /*19d90*/  PRMT R21, R20, 0x7632, R21 ;  /* 0x0000763214157816 */ /* 0x000fe20000000015 */
[----:B------:R1:W-:Y:S01]  /*19da0*/  @P2 STG.E.U16 desc[UR18][R4.64], R22 ;  /* 0x0000001604002986 */ /* 0x0003e2000c101512 */
[----:B------:R-:W-:Y:S01]  /*19db0*/  ULDC UR4, c[0x0][0x22c] ;  /* 0x00008b0000047ab9 */ /* 0x000fe20000000800 */
[----:B------:R-:W3:Y:S02]  /*19dc0*/  LDC R14, c[0x0][0x248] ;  /* 0x00009200ff0e7b82 */ /* 0x000ee40000000800 */
[----:B------:R4:W-:Y:S01]  /*19dd0*/  @P3 STG.E.U16 desc[UR18][R6.64], R23 ;  /* 0x0000001706003986 */ /* 0x0009e2000c101512 */
[----:B------:R-:W-:Y:S01]  /*19de0*/  ISETP.LT.AND P5, PT, R193, UR4, !P0 ;  /* 0x00000004c1007c0c */ /* 0x000fe2000c7a1270 */
[----:B------:R-:W-:-:S04]  /*19df0*/  ULDC UR4, c[0x0][0x22c] ;  /* 0x00008b0000047ab9 */ /* 0x000fc80000000800 */
[----:B------:R-:W3:Y:S01]  /*19e00*/  LDC R20, c[0x0][0x248] ;  /* 0x00009200ff147b82 */ /* 0x000ee20000000800 */
[----:B-1----:R-:W-:-:S04]  /*19e10*/  LEA R4, P3, R13, R2, 0x1 ;  /* 0x000000020d047211 */ /* 0x002fc800078608ff */
[----:B------:R-:W-:Y:S01]  /*19e20*/  LEA.HI.X.SX32 R5, R13, R0, 0x1, P3 ;  /* 0x000000000d057211 */ /* 0x000fe200018f0eff */
[----:B--2---:R-:W-:Y:S01]  /*19e30*/  IMAD R13, R70, 0x2, R15 ;  /* 0x00000002460d7824 */ /* 0x004fe200078e020f */
[----:B------:R-:W-:Y:S01]  /*19e40*/  ISETP.LT.AND P2, PT, R191, UR4, !P0 ;  /* 0x00000004bf007c0c */ /* 0x000fe2000c741270 */
[----:B------:R-:W-:Y:S02]  /*19e50*/  ULDC UR4, c[0x0][0x22c] ;  /* 0x00008b0000047ab9 */ /* 0x000fe40000000800 */
[----:B------:R1:W-:Y:S01]  /*19e60*/  @P6 STG.E.U16 desc[UR18][R4.64], R21 ;  /* 0x0000001504006986 */ /* 0x0003e2000c101512 */
[----:B----4-:R-:W-:Y:S02]  /*19e70*/  LEA R6, P3, R15, R2, 0x1 ;  /* 0x000000020f067211 */ /* 0x010fe400078608ff */
[----:B------:R-:W-:Y:S02]  /*19e80*/  PRMT R22, R21, 0x7632, R22 ;  /* 0x0000763215167816 */ /* 0x000fe40000000016 */
[----:B------:R-:W-:-:S02]  /*19e90*/  LEA.HI.X.SX32 R7, R15, R0, 0x1, P3 ;  /* 0x000000000f077211 */ /* 0x000fc400018f0eff */
[----:B-1----:R-:W-:-:S04]  /*19ea0*/  LEA R4, P6, R13, R2, 0x1 ;  /* 0x000000020d047211 */ /* 0x002fc800078c08ff */
[----:B------:R-:W-:Y:S01]  /*19eb0*/  LEA.HI.X.SX32 R5, R13, R0, 0x1, P6 ;  /* 0x000000000d057211 */ /* 0x000fe200030f0eff */
[----:B0-----:R-:W-:Y:S02]  /*19ec0*/  IMAD R13, R12, 0x2, R13 ;  /* 0x000000020c0d7824 */ /* 0x001fe400078e020d */
[----:B------:R-:W0:Y:S01]  /*19ed0*/  LDC R12, c[0x0][0x248] ;  /* 0x00009200ff0c7b82 */ /* 0x000e220000000800 */
[----:B------:R-:W-:Y:S01]  /*19ee0*/  PRMT R15, R22, 0x7632, R15 ;  /* 0x00007632160f7816 */ /* 0x000fe2000000000f */
[----:B------:R1:W-:Y:S01]  /*19ef0*/  @P5 STG.E.U16 desc[UR18][R6.64], R22 ;  /* 0x0000001606005986 */ /* 0x0003e2000c101512 */
[----:B------:R-:W-:Y:S01]  /*19f00*/  ISETP.LT.AND P4, PT, R190, UR5, !P0 ;  /* 0x00000005be007c0c */ /* 0x000fe2000c781270 */
[----:B------:R-:W-:Y:S02]  /*19f10*/  ULDC UR5, c[0x0][0x22c] ;  /* 0x00008b0000057ab9 */ /* 0x000fe40000000800 */
[----:B------:R2:W-:Y:S02]  /*19f20*/  @P2 STG.E.U16 desc[UR18][R4.64], R15 ;  /* 0x0000000f04002986 */ /* 0x0005e4000c101512 */
[----:B-1----:R-:W1:Y:S01]  /*19f30*/  LDC R22, c[0x0][0x248] ;  /* 0x00009200ff167b82 */ /* 0x002e620000000800 */
[----:B---3--:R-:W-:Y:S01]  /*19f40*/  IMAD R7, R14, 0x2, R13 ;  /* 0x000000020e077824 */ /* 0x008fe200078e020d */
[----:B--2---:R-:W-:-:S02]  /*19f50*/  LEA R4, P6, R13, R2, 0x1 ;  /* 0x000000020d047211 */ /* 0x004fc400078c08ff */
[----:B------:R-:W-:-:S04]  /*19f60*/  PRMT R23, R23, 0x7632, R23 ;  /* 0x0000763217177816 */ /* 0x000fc80000000017 */
[----:B------:R-:W2:Y:S01]  /*19f70*/  LDC R14, c[0x0][0x248] ;  /* 0x00009200ff0e7b82 */ /* 0x000ea20000000800 */
[----:B------:R-:W-:Y:S01]  /*19f80*/  LEA.HI.X.SX32 R5, R13, R0, 0x1, P6 ;  /* 0x000000000d057211 */ /* 0x000fe200030f0eff */
[----:B------:R-:W-:Y:S01]  /*19f90*/  IMAD R13, R20, 0x2, R7 ;  /* 0x00000002140d7824 */ /* 0x000fe200078e0207 */
[----:B------:R-:W-:Y:S02]  /*19fa0*/  LEA R6, P6, R7, R2, 0x1 ;  /* 0x0000000207067211 */ /* 0x000fe400078c08ff */
[----:B------:R-:W-:Y:S01]  /*19fb0*/  ISETP.LT.AND P3, PT, R187, UR4, !P0 ;  /* 0x00000004bb007c0c */ /* 0x000fe2000c761270 */
[----:B------:R-:W-:Y:S01]  /*19fc0*/  ULDC UR4, c[0x0][0x22c] ;  /* 0x00008b0000047ab9 */ /* 0x000fe20000000800 */
[----:B------:R3:W-:Y:S01]  /*19fd0*/  @P4 STG.E.U16 desc[UR18][R4.64], R23 ;  /* 0x0000001704004986 */ /* 0x0007e2000c101512 */
[----:B------:R-:W4:Y:S01]  /*19fe0*/  LDC R20, c[0x0][0x248] ;  /* 0x00009200ff147b82 */ /* 0x000f220000000800 */
[----:B------:R-:W-:Y:S02]  /*19ff0*/  LEA.HI.X.SX32 R7, R7, R0, 0x1, P6 ;  /* 0x0000000007077211 */ /* 0x000fe400030f0eff */
[----:B------:R-:W-:Y:S01]  /*1a000*/  ISETP.LT.AND P5, PT, R185, UR4, !P0 ;  /* 0x00000004b9007c0c */ /* 0x000fe2000c7a1270 */
[----:B------:R-:W-:Y:S01]  /*1a010*/  ULDC UR4, c[0x0][0x22c] ;  /* 0x00008b0000047ab9 */ /* 0x000fe20000000800 */
[----:B---3--:R-:W-:-:S04]  /*1a020*/  LEA R4, P6, R13, R2, 0x1 ;  /* 0x000000020d047211 */ /* 0x008fc800078c08ff */
[----:B------:R-:W-:Y:S01]  /*1a030*/  LEA.HI.X.SX32 R5, R13, R0, 0x1, P6 ;  /* 0x000000000d057211 */ /* 0x000fe200030f0eff */
[----:B0-----:R-:W-:Y:S01]  /*1a040*/  IMAD R13, R12, 0x2, R13 ;  /* 0x000000020c0d7824 */ /* 0x001fe200078e020d */
[----:B------:R-:W-:Y:S01]  /*1a050*/  ISETP.LT.AND P2, PT, R183, UR4, !P0 ;  /* 0x00000004b7007c0c */ /* 0x000fe2000c741270 */
[----:B------:R-:W0:Y:S01]  /*1a060*/  LDC R12, c[0x0][0x248] ;  /* 0x00009200ff0c7b82 */ /* 0x000e220000000800 */
[----:B------:R-:W-:Y:S01]  /*1a070*/  ULDC UR4, c[0x0][0x22c] ;  /* 0x00008b0000047ab9 */ /* 0x000fe20000000800 */
[----:B------:R3:W-:Y:S01]  /*1a080*/  @P3 STG.E.U16 desc[UR18][R6.64], R16 ;  /* 0x0000001006003986 */ /* 0x0007e2000c101512 */
[----:B-1----:R-:W-:Y:S01]  /*1a090*/  IMAD R15, R22, 0x2, R13 ;  /* 0x00000002160f7824 */ /* 0x002fe200078e020d */
[----:B------:R-:W-:Y:S01]  /*1a0a0*/  ISETP.LT.AND P4, PT, R177, UR4, !P0 ;  /* 0x00000004b1007c0c */ /* 0x000fe2000c781270 */
[----:B------:R-:W-:Y:S01]  /*1a0b0*/  ULDC UR4, c[0x0][0x22c] ;  /* 0x00008b0000047ab9 */ /* 0x000fe20000000800 */
[----:B------:R1:W-:Y:S02]  /*1a0c0*/  @P5 STG.E.U16 desc[UR18][R4.64], R17 ;  /* 0x0000001104005986 */ /* 0x0003e4000c101512 */
[----:B------:R-:W0:Y:S01]  /*1a0d0*/  LDC R22, c[0x0][0x248] ;  /* 0x00009200ff167b82 */ /* 0x000e220000000800 */
[----:B---3--:R-:W-:-:S04]  /*1a0e0*/  LEA R6, P6, R13, R2, 0x1 ;  /* 0x000000020d067211 */ /* 0x008fc800078c08ff */
[----:B------:R-:W-:Y:S01]  /*1a0f0*/  LEA.HI.X.SX32 R7, R13, R0, 0x1, P6 ;  /* 0x000000000d077211 */ /* 0x000fe200030f0eff */
[----:B--2---:R-:W-:Y:S01]  /*1a100*/  IMAD R13, R14, 0x2, R15 ;  /* 0x000000020e0d7824 */ /* 0x004fe200078e020f */
[C---:B-1----:R-:W-:Y:S01]  /*1a110*/  LEA R4, P6, R15.reuse, R2, 0x1 ;  /* 0x000000020f047211 */ /* 0x042fe200078c08ff */
[----:B------:R-:W1:Y:S01]  /*1a120*/  LDC R14, c[0x0][0x248] ;  /* 0x00009200ff0e7b82 */ /* 0x000e620000000800 */
[----:B------:R-:W-:Y:S01]  /*1a130*/  ISETP.LT.AND P3, PT, R178, UR4, !P0 ;  /* 0x00000004b2007c0c */ /* 0x000fe2000c761270 */
[----:B------:R2:W-:Y:S01]  /*1a140*/  @P2 STG.E.U16 desc[UR18][R6.64], R18 ;  /* 0x0000001206002986 */ /* 0x0005e2000c101512 */
[----:B------:R-:W-:Y:S01]  /*1a150*/  LEA.HI.X.SX32 R5, R15, R0, 0x1, P6 ;  /* 0x000000000f057211 */ /* 0x000fe200030f0eff */
[----:B----4-:R-:W-:Y:S01]  /*1a160*/  IMAD R15, R20, 0x2, R13 ;  /* 0x00000002140f7824 */ /* 0x010fe200078e020d */
[----:B------:R-:W-:-:S03]  /*1a170*/  ULDC UR4, c[0x0][0x22c] ;  /* 0x00008b0000047ab9 */ /* 0x000fc60000000800 */
[----:B------:R3:W-:Y:S01]  /*1a180*/  @P4 STG.E.U16 desc[UR18][R4.64], R19 ;  /* 0x0000001304004986 */ /* 0x0007e2000c101512 */
[----:B--2---:R-:W-:-:S04]  /*1a190*/  LEA R6, P6, R13, R2, 0x1 ;  /* 0x000000020d067211 */ /* 0x004fc800078c08ff */
[----:B------:R-:W-:Y:S02]  /*1a1a0*/  LEA.HI.X.SX32 R7, R13, R0, 0x1, P6 ;  /* 0x000000000d077211 */ /* 0x000fe400030f0eff */
[----:B---3--:R-:W-:Y:S02]  /*1a1b0*/  PRMT R5, R16, 0x7632, R5 ;  /* 0x0000763210057816 */ /* 0x008fe40000000005 */
[----:B------:R-:W2:Y:S01]  /*1a1c0*/  LDC R16, c[0x0][0x248] ;  /* 0x00009200ff107b82 */ /* 0x000ea20000000800 */
[----:B------:R-:W-:Y:S02]  /*1a1d0*/  LEA R4, P6, R15, R2, 0x1 ;  /* 0x000000020f047211 */ /* 0x000fe400078c08ff */
[----:B------:R-:W-:Y:S01]  /*1a1e0*/  ISETP.LT.AND P5, PT, R176, UR4, !P0 ;  /* 0x00000004b0007c0c */ /* 0x000fe2000c7a1270 */
[----:B------:R3:W-:Y:S01]  /*1a1f0*/  @P3 STG.E.U16 desc[UR18][R6.64], R5 ;  /* 0x0000000506003986 */ /* 0x0007e2000c101512 */
[----:B------:R-:W-:Y:S01]  /*1a200*/  ULDC UR4, c[0x0][0x22c] ;  /* 0x00008b0000047ab9 */ /* 0x000fe20000000800 */
[----:B------:R-:W-:-:S02]  /*1a210*/  PRMT R17, R17, 0x7632, R17 ;  /* 0x0000763211117816 */ /* 0x000fc40000000011 */
[----:B------:R-:W-:Y:S01]  /*1a220*/  ISETP.LT.AND P2, PT, R174, UR4, !P0 ;  /* 0x00000004ae007c0c */ /* 0x000fe2000c741270 */
[----:B------:R-:W-:Y:S01]  /*1a230*/  ULDC UR4, c[0x0][0x22c] ;  /* 0x00008b0000047ab9 */ /* 0x000fe20000000800 */
[----:B---3--:R-:W-:Y:S01]  /*1a240*/  LEA.HI.X.SX32 R5, R15, R0, 0x1, P6 ;  /* 0x000000000f057211 */ /* 0x008fe200030f0eff */
[----:B0-----:R-:W-:Y:S02]  /*1a250*/  IMAD R15, R12, 0x2, R15 ;  /* 0x000000020c0f7824 */ /* 0x001fe400078e020f */
[----:B------:R-:W0:Y:S02]  /*1a260*/  LDC R12, c[0x0][0x248] ;  /* 0x00009200ff0c7b82 */ /* 0x000e240000000800 */
[----:B------:R-:W-:Y:S01]  /*1a270*/  IMAD R13, R22, 0x2, R15 ;  /* 0x00000002160d7824 */ /* 0x000fe200078e020f */
[----:B------:R-:W-:Y:S02]  /*1a280*/  ISETP.LT.AND P4, PT, R172, UR4, !P0 ;  /* 0x00000004ac007c0c */ /* 0x000fe4000c781270 */
[----:B------:R-:W-:Y:S01]  /*1a290*/  PRMT R19, R18, 0x7632, R19 ;  /* 0x0000763212137816 */ /* 0x000fe20000000013 */
[----:B------:R3:W-:Y:S01]  /*1a2a0*/  @P5 STG.E.U16 desc[UR18][R4.64], R17 ;  /* 0x0000001104005986 */ /* 0x0007e2000c101512 */
[----:B------:R-:W-:Y:S01]  /*1a2b0*/  LEA R6, P6, R13, R2, 0x1 ;  /* 0x000000020d067211 */ /* 0x000fe200078c08ff */
[----:B------:R-:W4:Y:S01]  /*1a2c0*/  LDC R18, c[0x0][0x248] ;  /* 0x00009200ff127b82 */ /* 0x000f220000000800 */
[----:B------:R-:W-:-:S02]  /*1a2d0*/  ULDC UR4, c[0x0][0x22c] ;  /* 0x00008b0000047ab9 */ /* 0x000fc40000000800 */
[----:B------:R-:W-:Y:S01]  /*1a2e0*/  LEA.HI.X.SX32 R7, R13, R0, 0x1, P6 ;  /* 0x000000000d077211 */ /* 0x000fe200030f0eff */
[----:B-1----:R-:W-:Y:S01]  /*1a2f0*/  IMAD R13, R14, 0x2, R13 ;  /* 0x000000020e0d7824 */ /* 0x002fe200078e020d */
[----:B------:R-:W-:-:S03]  /*1a300*/  PRMT R20, R19, 0x7632, R20 ;  /* 0x0000763213147816 */ /* 0x000fc60000000014 */
[----:B------:R-:W1:Y:S01]  /*1a310*/  LDC R14, c[0x0][0x248] ;  /* 0x00009200ff0e7b82 */ /* 0x000e620000000800 */
[----:B---3--:R-:W-:-:S04]  /*1a320*/  LEA R4, P5, R15, R2, 0x1 ;  /* 0x000000020f047211 */ /* 0x008fc800078a08ff */
[----:B------:R-:W-:Y:S01]  /*1a330*/  LEA.HI.X.SX32 R5, R15, R0, 0x1, P5 ;  /* 0x000000000f057211 */ /* 0x000fe200028f0eff */
[----:B--2---:R-:W-:Y:S01]  /*1a340*/  IMAD R15, R16, 0x2, R13 ;  /* 0x00000002100f7824 */ /* 0x004fe200078e020d */
[----:B------:R-:W-:Y:S01]  /*1a350*/  ISETP.LT.AND P3, PT, R171, UR4, !P0 ;  /* 0x00000004ab007c0c */ /* 0x000fe2000c761270 */
[----:B------:R-:W-:Y:S01]  /*1a360*/  ULDC UR4, c[0x0][0x22c] ;  /* 0x00008b0000047ab9 */ /* 0x000fe20000000800 */
[----:B------:R-:W2:Y:S01]  /*1a370*/  LDC R16, c[0x0][0x248] ;  /* 0x00009200ff107b82 */ /* 0x000ea20000000800 */
[----:B------:R-:W-:Y:S01]  /*1a380*/  @P2 STG.E.U16 desc[UR18][R4.64], R19 ;  /* 0x0000001304002986 */ /* 0x000fe2000c101512 */
[----:B------:R-:W-:Y:S01]  /*1a390*/  ISETP.LT.AND P5, PT, R173, UR4, !P0 ;  /* 0x00000004ad007c0c */ /* 0x000fe2000c7a1270 */
[----:B------:R-:W-:Y:S02]  /*1a3a0*/  ULDC UR4, c[0x0][0x22c] ;  /* 0x00008b0000047ab9 */ /* 0x000fe40000000800 */
[----:B------:R3:W-:Y:S03]  /*1a3b0*/  @P4 STG.E.U16 desc[UR18][R6.64], R20 ;  /* 0x0000001406004986 */ /* 0x0007e6000c101512 */
[----:B------:R-:W2:Y:S01]  /*1a3c0*/  LDC R22, c[0x0][0x248] ;  /* 0x00009200ff167b82 */ /* 0x000ea20000000800 */
[----:B---3--:R-:W-:-:S07]  /*1a3d0*/  LEA R6, P6, R15, R2, 0x1 ;  /* 0x000000020f067211 */ /* 0x008fce00078c08ff */
[----:B------:R-:W3:Y:S01]  /*1a3e0*/  LDC R20, c[0x0][0x248] ;  /* 0x00009200ff147b82 */ /* 0x000ee20000000800 */
[----:B------:R-:W-:Y:S02]  /*1a3f0*/  LEA R4, P2, R13, R2, 0x1 ;  /* 0x000000020d047211 */ /* 0x000fe400078408ff */
[-C--:B------:R-:W-:Y:S01]  /*1a400*/  LEA.HI.X.SX32 R7, R15, R0.reuse, 0x1, P6 ;  /* 0x000000000f077211 */ /* 0x080fe200030f0eff */
[----:B0-----:R-:W-:Y:S01]  /*1a410*/  IMAD R15, R12, 0x2, R15 ;  /* 0x000000020c0f7824 */ /* 0x001fe200078e020f */
[----:B------:R-:W-:-:S03]  /*1a420*/  LEA.HI.X.SX32 R5, R13, R0, 0x1, P2 ;  /* 0x000000000d057211 */ /* 0x000fc600010f0eff */
[----:B------:R-:W0:Y:S01]  /*1a430*/  LDC R12, c[0x0][0x248] ;  /* 0x00009200ff0c7b82 */ /* 0x000e220000000800 */
[----:B----4-:R-:W-:Y:S01]  /*1a440*/  IMAD R13, R18, 0x2, R15 ;  /* 0x00000002120d7824 */ /* 0x010fe200078e020f */
[----:B------:R-:W-:Y:S04]  /*1a450*/  @P3 STG.E.U16 desc[UR18][R4.64], R60 ;  /* 0x0000003c04003986 */ /* 0x000fe8000c101512 */
[----:B------:R4:W-:Y:S01]  /*1a460*/  @P5 STG.E.U16 desc[UR18][R6.64], R61 ;  /* 0x0000003d06005986 */ /* 0x0009e2000c101512 */
[----:B------:R-:W-:Y:S01]  /*1a470*/  ISETP.LT.AND P4, PT, R168, UR4, !P0 ;  /* 0x00000004a8007c0c */ /* 0x000fe2000c781270 */
[----:B------:R-:W3:Y:S01]  /*1a480*/  LDC R18, c[0x0][0x248] ;  /* 0x00009200ff127b82 */ /* 0x000ee20000000800 */
[----:B------:R-:W-:Y:S01]  /*1a490*/  ISETP.LT.AND P2, PT, R166, UR5, !P0 ;  /* 0x00000005a6007c0c */ /* 0x000fe2000c741270 */
[----:B------:R-:W-:Y:S01]  /*1a4a0*/  ULDC UR4, c[0x0][0x22c] ;  /* 0x00008b0000047ab9 */ /* 0x000fe20000000800 */
[----:B------:R-:W-:Y:S01]  /*1a4b0*/  ULDC UR5, c[0x0][0x22c] ;  /* 0x00008b0000057ab9 */ /* 0x000fe20000000800 */
[----:B----4-:R-:W-:-:S04]  /*1a4c0*/  LEA R6, P6, R13, R2, 0x1 ;  /* 0x000000020d067211 */ /* 0x010fc800078c08ff */
[----:B------:R-:W-:Y:S01]  /*1a4d0*/  LEA.HI.X.SX32 R7, R13, R0, 0x1, P6 ;  /* 0x000000000d077211 */ /* 0x000fe200030f0eff */
[----:B-1----:R-:W-:Y:S01]  /*1a4e0*/  IMAD R13, R14, 0x2, R13 ;  /* 0x000000020e0d7824 */ /* 0x002fe200078e020d */
[C---:B------:R-:W-:Y:S01]  /*1a4f0*/  LEA R4, P3, R15.reuse, R2, 0x1 ;  /* 0x000000020f047211 */ /* 0x040fe200078608ff */
[----:B------:R-:W1:Y:S03]  /*1a500*/  LDC R14, c[0x0][0x248] ;  /* 0x00009200ff0e7b82 */ /* 0x000e660000000800 */
[----:B------:R-:W-:Y:S01]  /*1a510*/  LEA.HI.X.SX32 R5, R15, R0, 0x1, P3 ;  /* 0x000000000f057211 */ /* 0x000fe200018f0eff */
[----:B0-----:R-:W-:Y:S01]  /*1a520*/  IMAD R15, R12, 0x2, R13 ;  /* 0x000000020c0f7824 */ /* 0x001fe200078e020d */
[----:B------:R-:W-:Y:S01]  /*1a530*/  ISETP.LT.AND P5, PT, R163, UR4, !P0 ;  /* 0x00000004a3007c0c */ /* 0x000fe2000c7a1270 */
[----:B------:R-:W-:Y:S01]  /*1a540*/  ULDC UR4, c[0x0][0x22c] ;  /* 0x00008b0000047ab9 */ /* 0x000fe20000000800 */
[----:B------:R-:W-:Y:S01]  /*1a550*/  ISETP.LT.AND P3, PT, R169, UR5, !P0 ;  /* 0x00000005a9007c0c */ /* 0x000fe2000c761270 */
[----:B------:R0:W-:Y:S01]  /*1a560*/  @P4 STG.E.U16 desc[UR18][R4.64], R62 ;  /* 0x0000003e04004986 */ /* 0x0001e2000c101512 */
[----:B------:R-:W4:Y:S01]  /*1a570*/  LDC R12, c[0x0][0x248] ;  /* 0x00009200ff0c7b82 */ /* 0x000f220000000800 */
[----:B------:R-:W-:Y:S01]  /*1a580*/  PRMT R60, R60, 0x7632, R60 ;  /* 0x000076323c3c7816 */ /* 0x000fe2000000003c */
[----:B------:R-:W-:Y:S01]  /*1a590*/  ULDC UR5, c[0x0][0x22c] ;  /* 0x00008b0000057ab9 */ /* 0x000fe20000000800 */
[----:B------:R2:W-:Y:S01]  /*1a5a0*/  @P2 STG.E.U16 desc[UR18][R6.64], R63 ;  /* 0x0000003f06002986 */ /* 0x0005e2000c101512 */
[----:B------:R-:W-:-:S02]  /*1a5b0*/  PRMT R61, R61, 0x7632, R61 ;  /* 0x000076323d3d7816 */ /* 0x000fc4000000003d */
[-C--:B0-----:R-:W-:Y:S02]  /*1a5c0*/  LEA R4, P2, R13, R2.reuse, 0x1 ;  /* 0x000000020d047211 */ /* 0x081fe400078408ff */
[----:B--2---:R-:W-:Y:S02]  /*1a5d0*/  LEA R6, P4, R15, R2, 0x1 ;  /* 0x000000020f067211 */ /* 0x004fe400078808ff */
[-C--:B------:R-:W-:Y:S01]  /*1a5e0*/  LEA.HI.X.SX32 R5, R13, R0.reuse, 0x1, P2 ;  /* 0x000000000d057211 */ /* 0x080fe200010f0eff */
[----:B------:R-:W-:Y:S01]  /*1a5f0*/  IMAD R13, R16, 0x2, R15 ;  /* 0x00000002100d7824 */ /* 0x000fe200078e020f */
[----:B------:R-:W-:Y:S01]  /*1a600*/  LEA.HI.X.SX32 R7, R15, R0, 0x1, P4 ;  /* 0x000000000f077211 */ /* 0x000fe200020f0eff */
[----:B------:R-:W0:Y:S01]  /*1a610*/  LDC R16, c[0x0][0x248] ;  /* 0x00009200ff107b82 */ /* 0x000e220000000800 */
[----:B------:R-:W-:Y:S01]  /*1a620*/  ISETP.LT.AND P6, PT, R170, UR4, !P0 ;  /* 0x00000004aa007c0c */ /* 0x000fe2000c7c1270 */
[----:B------:R2:W-:Y:S01]  /*1a630*/  @P5 STG.E.U16 desc[UR18][R4.64], R60 ;  /* 0x0000003c04005986 */ /* 0x0005e2000c101512 */
[----:B-1----:R-:W-:Y:S01]  /*1a640*/  IMAD R15, R14, 0x2, R13 ;  /* 0x000000020e0f7824 */ /* 0x002fe200078e020d */
[----:B------:R-:W-:Y:S01]  /*1a650*/  PRMT R62, R62, 0x7632, R62 ;  /* 0x000076323e3e7816 */ /* 0x000fe2000000003e */
[----:B------:R-:W-:Y:S01]  /*1a660*/  ULDC UR4, c[0x0][0x22c] ;  /* 0x00008b0000047ab9 */ /* 0x000fe20000000800 */
[----:B------:R1:W-:Y:S02]  /*1a670*/  @P3 STG.E.U16 desc[UR18][R6.64], R61 ;  /* 0x0000003d06003986 */ /* 0x0003e4000c101512 */
[----:B------:R-:W0:Y:S01]  /*1a680*/  LDC R14, c[0x0][0x248] ;  /* 0x00009200ff0e7b82 */ /* 0x000e220000000800 */
[----:B--2---:R-:W-:-:S04]  /*1a690*/  LEA R4, P3, R13, R2, 0x1 ;  /* 0x000000020d047211 */ /* 0x004fc800078608ff */
[----:B------:R-:W-:Y:S01]  /*1a6a0*/  LEA.HI.X.SX32 R5, R13, R0, 0x1, P3 ;  /* 0x000000000d057211 */ /* 0x000fe200018f0eff */
[----:B---3--:R-:W-:Y:S01]  /*1a6b0*/  IMAD R13, R18, 0x2, R15 ;  /* 0x00000002120d7824 */ /* 0x008fe200078e020f */
[----:B------:R-:W-:Y:S01]  /*1a6c0*/  ISETP.LT.AND P2, PT, R155, UR4, !P0 ;  /* 0x000000049b007c0c */ /* 0x000fe2000c741270 */
[----:B------:R-:W-:Y:S01]  /*1a6d0*/  ULDC UR4, c[0x0][0x22c] ;  /* 0x00008b0000047ab9 */ /* 0x000fe20000000800 */
[-C--:B-1----:R-:W-:Y:S01]  /*1a6e0*/  LEA R6, P3, R15, R2.reuse, 0x1 ;  /* 0x000000020f067211 */ /* 0x082fe200078608ff */
[----:B------:R1:W-:Y:S01]  /*1a6f0*/  @P6 STG.E.U16 desc[UR18][R4.64], R62 ;  /* 0x0000003e04006986 */ /* 0x0003e2000c101512 */
[----:B------:R-:W-:Y:S01]  /*1a700*/  ISETP.LT.AND P5, PT, R167, UR4, !P0 ;  /* 0x00000004a7007c0c */ /* 0x000fe2000c7a1270 */
[----:B------:R-:W-:Y:S01]  /*1a710*/  ULDC UR4, c[0x0][0x22c] ;  /* 0x00008b0000047ab9 */ /* 0x000fe20000000800 */
[----:B------:R-:W-:Y:S01]  /*1a720*/  PRMT R63, R63, 0x7632, R63 ;  /* 0x000076323f3f7816 */ /* 0x000fe2000000003f */
[----:B------:R-:W2:Y:S01]  /*1a730*/  LDC R18, c[0x0][0x248] ;  /* 0x00009200ff127b82 */ /* 0x000ea20000000800 */
[----:B-1----:R-:W-:-:S04]  /*1a740*/  LEA R4, P6, R13, R2, 0x1 ;  /* 0x000000020d047211 */ /* 0x002fc800078c08ff */
[-C--:B------:R-:W-:Y:S01]  /*1a750*/  LEA.HI.X.SX32 R5, R13, R0.reuse, 0x1, P6 ;  /* 0x000000000d057211 */ /* 0x080fe200030f0eff */
[----:B----4-:R-:W-:Y:S02]  /*1a760*/  IMAD R13, R12, 0x2, R13 ;  /* 0x000000020c0d7824 */ /* 0x010fe400078e020d */
[----:B------:R-:W1:Y:S01]  /*1a770*/  LDC R12, c[0x0][0x248] ;  /* 0x00009200ff0c7b82 */ /* 0x000e620000000800 */
[----:B------:R-:W-:Y:S01]  /*1a780*/  LEA.HI.X.SX32 R7, R15, R0, 0x1, P3 ;  /* 0x000000000f077211 */ /* 0x000fe200018f0eff */
[----:B0-----:R-:W-:Y:S01]  /*1a790*/  IMAD R15, R16, 0x2, R13 ;  /* 0x00000002100f7824 */ /* 0x001fe200078e020d */
[----:B------:R-:W-:Y:S01]  /*1a7a0*/  ISETP.LT.AND P4, PT, R161, UR4, !P0 ;  /* 0x00000004a1007c0c */ /* 0x000fe2000c781270 */
[----:B------:R-:W-:Y:S02]  /*1a7b0*/  ULDC UR4, c[0x0][0x22c] ;  /* 0x00008b0000047ab9 */ /* 0x000fe40000000800 */
[----:B------:R-:W-:Y:S02]  /*1a7c0*/  @P2 STG.E.U16 desc[UR18][R6.64], R63 ;  /* 0x0000003f06002986 */ /* 0x000fe4000c101512 */
[----:B------:R-:W0:Y:S02]  /*1a7d0*/  LDC R16, c[0x0][0x248] ;  /* 0x00009200ff107b82 */ /* 0x000e240000000800 */
[----:B------:R3:W-:Y:S01]  /*1a7e0*/  @P5 STG.E.U16 desc[UR18][R4.64], R84 ;  /* 0x0000005404005986 */ /* 0x0007e2000c101512 */
[----:B------:R-:W-:Y:S01]  /*1a7f0*/  ISETP.LT.AND P3, PT, R157, UR4, !P0 ;  /* 0x000000049d007c0c */ /* 0x000fe2000c761270 */
[----:B------:R-:W-:-:S02]  /*1a800*/  ULDC UR4, c[0x0][0x22c] ;  /* 0x00008b0000047ab9 */ /* 0x000fc40000000800 */
[----:B------:R-:W-:Y:S01]  /*1a810*/  ISETP.LT.AND P2, PT, R162, UR4, !P0 ;  /* 0x00000004a2007c0c */ /* 0x000fe2000c741270 */
[----:B------:R-:W-:Y:S01]  /*1a820*/  ULDC UR4, c[0x0][0x22c] ;  /* 0x00008b0000047ab9 */ /* 0x000fe20000000800 */
[----:B---3--:R-:W-:-:S04]  /*1a830*/  LEA R4, P5, R13, R2, 0x1 ;  /* 0x000000020d047211 */ /* 0x008fc800078a08ff */
[----:B------:R-:W-:Y:S01]  /*1a840*/  LEA.HI.X.SX32 R5, R13, R0, 0x1, P5 ;  /* 0x000000000d057211 */ /* 0x000fe200028f0eff */
[----:B------:R-:W-:Y:S01]  /*1a850*/  IMAD R13, R14, 0x2, R15 ;  /* 0x000000020e0d7824 */ /* 0x000fe200078e020f */
[C---:B------:R-:W-:Y:S01]  /*1a860*/  LEA R6, P5, R15.reuse, R2, 0x1 ;  /* 0x000000020f067211 */ /* 0x040fe200078a08ff */
[----:B------:R-:W3:Y:S02]  /*1a870*/  LDC R14, c[0x0][0x248] ;  /* 0x00009200ff0e7b82 */ /* 0x000ee40000000800 */
[----:B------:R4:W-:Y:S01]  /*1a880*/  @P4 STG.E.U16 desc[UR18][R4.64], R85 ;  /* 0x0000005504004986 */ /* 0x0009e2000c101512 */
[----:B------:R-:W-:Y:S02]  /*1a890*/  LEA.HI.X.SX32 R7, R15, R0, 0x1, P5 ;  /* 0x000000000f077211 */ /* 0x000fe400028f0eff */
[----:B------:R-:W-:Y:S01]  /*1a8a0*/  ISETP.LT.AND P6, PT, R158, UR4, !P0 ;  /* 0x000000049e007c0c */ /* 0x000fe2000c7c1270 */
[----:B------:R-:W-:Y:S01]  /*1a8b0*/  ULDC UR4, c[0x0][0x22c] ;  /* 0x00008b0000047ab9 */ /* 0x000fe20000000800 */
[----:B----4-:R-:W-:-:S04]  /*1a8c0*/  LEA R4, P4, R13, R2, 0x1 ;  /* 0x000000020d047211 */ /* 0x010fc800078808ff */
[----:B------:R-:W-:Y:S01]  /*1a8d0*/  LEA.HI.X.SX32 R5, R13, R0, 0x1, P4 ;  /* 0x000000000d057211 */ /* 0x000fe200020f0eff */
[----:B-1----:R-:W-:Y:S01]  /*1a8e0*/  IMAD R13, R12, 0x2, R13 ;  /* 0x000000020c0d7824 */ /* 0x002fe200078e020d */
[----:B------:R0:W-:Y:S04]  /*1a8f0*/  @P3 STG.E.U16 desc[UR18][R6.64], R86 ;  /* 0x0000005606003986 */ /* 0x0001e8000c101512 */
[----:B------:R1:W-:Y:S01]  /*1a900*/  @P2 STG.E.U16 desc[UR18][R4.64], R87 ;  /* 0x0000005704002986 */ /* 0x0003e2000c101512 */
[----:B------:R-:W-:Y:S02]  /*1a910*/  LEA R12, P2, R13, R2, 0x1 ;  /* 0x000000020d0c7211 */ /* 0x000fe400078408ff */
[----:B------:R-:W-:Y:S01]  /*1a920*/  PRMT R84, R84, 0x7632, R84 ;  /* 0x0000763254547816 */ /* 0x000fe20000000054 */
[----:B0-----:R-:W-:-:S02]  /*1a930*/  IMAD R7, R16, 0x2, R13 ;  /* 0x0000000210077824 */ /* 0x001fc400078e020d */
[----:B------:R-:W0:Y:S01]  /*1a940*/  LDC R16, c[0x0][0x248] ;  /* 0x00009200ff107b82 */ /* 0x000e220000000800 */
[----:B------:R-:W-:Y:S01]  /*1a950*/  LEA.HI.X.SX32 R13, R13, R0, 0x1, P2 ;  /* 0x000000000d0d7211 */ /* 0x000fe200010f0eff */
[----:B--2---:R-:W-:Y:S01]  /*1a960*/  IMAD R15, R18, 0x2, R7 ;  /* 0x00000002120f7824 */ /* 0x004fe200078e0207 */
[----:B------:R-:W-:Y:S01]  /*1a970*/  ISETP.LT.AND P5, PT, R152, UR4, !P0 ;  /* 0x0000000498007c0c */ /* 0x000fe2000c7a1270 */
[----:B------:R-:W-:Y:S02]  /*1a980*/  ULDC UR4, c[0x0][0x22c] ;  /* 0x00008b0000047ab9 */ /* 0x000fe40000000800 */
[----:B------:R2:W-:Y:S01]  /*1a990*/  @P6 STG.E.U16 desc[UR18][R12.64], R84 ;  /* 0x000000540c006986 */ /* 0x0005e2000c101512 */
[-C--:B-1----:R-:W-:Y:S01]  /*1a9a0*/  LEA R4, P6, R15, R2.reuse, 0x1 ;  /* 0x000000020f047211 */ /* 0x082fe200078c08ff */
[----:B------:R-:W1:Y:S01]  /*1a9b0*/  LDC R18, c[0x0][0x248] ;  /* 0x00009200ff127b82 */ /* 0x000e620000000800 */
[----:B------:R-:W-:Y:S02]  /*1a9c0*/  LEA R6, P2, R7, R2, 0x1 ;  /* 0x0000000207067211 */ /* 0x000fe400078408ff */
[----:B------:R-:W-:Y:S01]  /*1a9d0*/  LEA.HI.X.SX32 R5, R15, R0, 0x1, P6 ;  /* 0x000000000f057211 */ /* 0x000fe200030f0eff */
[----:B---3--:R-:W-:Y:S01]  /*1a9e0*/  IMAD R15, R14, 0x2, R15 ;  /* 0x000000020e0f7824 */ /* 0x008fe200078e020f */
[----:B------:R-:W-:-:S03]  /*1a9f0*/  PRMT R85, R85, 0x7632, R85 ;  /* 0x0000763255557816 */ /* 0x000fc60000000055 */
[----:B------:R-:W3:Y:S01]  /*1aa00*/  LDC R14, c[0x0][0x248] ;  /* 0x00009200ff0e7b82 */ /* 0x000ee20000000800 */
[----:B------:R-:W-:Y:S02]  /*1aa10*/  LEA.HI.X.SX32 R7, R7, R0, 0x1, P2 ;  /* 0x0000000007077211 */ /* 0x000fe400010f0eff */
[----:B------:R-:W-:Y:S01]  /*1aa20*/  ISETP.LT.AND P3, PT, R160, UR4, !P0 ;  /* 0x00000004a0007c0c */ /* 0x000fe2000c761270 */
[----:B------:R-:W-:Y:S01]  /*1aa30*/  ULDC UR4, c[0x0][0x22c] ;  /* 0x00008b0000047ab9 */ /* 0x000fe20000000800 */
[C---:B--2---:R-:W-:Y:S01]  /*1aa40*/  LEA R12, P6, R15.reuse, R2, 0x1 ;  /* 0x000000020f0c7211 */ /* 0x044fe200078c08ff */
[----:B------:R0:W-:Y:S01]  /*1aa50*/  @P5 STG.E.U16 desc[UR18][R6.64], R85 ;  /* 0x0000005506005986 */ /* 0x0001e2000c101512 */
[----:B------:R-:W-:Y:S02]  /*1aa60*/  PRMT R86, R86, 0x7632, R86 ;  /* 0x0000763256567816 */ /* 0x000fe40000000056 */
[----:B------:R-:W-:Y:S01]  /*1aa70*/  LEA.HI.X.SX32 R13, R15, R0, 0x1, P6 ;  /* 0x000000000f0d7211 */ /* 0x000fe200030f0eff */
[----:B0-----:R-:W-:-:S02]  /*1aa80*/  IMAD R7, R16, 0x2, R15 ;  /* 0x0000000210077824 */ /* 0x001fc400078e020f */
[----:B------:R-:W0:Y:S02]  /*1aa90*/  LDC R16, c[0x0][0x248] ;  /* 0x00009200ff107b82 */ /* 0x000e240000000800 */
[----:B------:R-:W-:Y:S01]  /*1aaa0*/  IMAD R15, R20, 0x2, R7 ;  /* 0x00000002140f7824 */ /* 0x000fe200078e0207 */
[----:B------:R-:W-:Y:S01]  /*1aab0*/  LEA R6, P6, R7, R2, 0x1 ;  /* 0x0000000207067211 */ /* 0x000fe200078c08ff */
[----:B------:R2:W-:Y:S01]  /*1aac0*/  @P3 STG.E.U16 desc[UR18][R4.64], R86 ;  /* 0x0000005604003986 */ /* 0x0005e2000c101512 */
[----:B------:R-:W-:Y:S01]  /*1aad0*/  ISETP.LT.AND P4, PT, R159, UR5, !P0 ;  /* 0x000000059f007c0c */ /* 0x000fe2000c781270 */
[----:B------:R-:W-:Y:S01]  /*1aae0*/  ULDC UR5, c[0x0][0x22c] ;  /* 0x00008b0000057ab9 */ /* 0x000fe20000000800 */
[----:B------:R-:W-:Y:S01]  /*1aaf0*/  LEA.HI.X.SX32 R7, R7, R0, 0x1, P6 ;  /* 0x0000000007077211 */ /* 0x000fe200030f0eff */
[----:B------:R-:W4:Y:S01]  /*1ab00*/  LDC R20, c[0x0][0x248] ;  /* 0x00009200ff147b82 */ /* 0x000f220000000800 */
[----:B------:R-:W-:Y:S01]  /*1ab10*/  ISETP.LT.AND P2, PT, R156, UR4, !P0 ;  /* 0x000000049c007c0c */ /* 0x000fe2000c741270 */
[----:B------:R-:W-:Y:S01]  /*1ab20*/  ULDC UR4, c[0x0][0x22c] ;  /* 0x00008b0000047ab9 */ /* 0x000fe20000000800 */
[----:B--2---:R-:W-:-:S04]  /*1ab30*/  LEA R4, P6, R15, R2, 0x1 ;  /* 0x000000020f047211 */ /* 0x004fc800078c08ff */
[----:B------:R-:W-:Y:S01]  /*1ab40*/  LEA.HI.X.SX32 R5, R15, R0, 0x1, P6 ;  /* 0x000000000f057211 */ /* 0x000fe200030f0eff */
[----:B---3--:R-:W-:Y:S01]  /*1ab50*/  IMAD R15, R14, 0x2, R15 ;  /* 0x000000020e0f7824 */ /* 0x008fe200078e020f */
[----:B------:R-:W-:Y:S02]  /*1ab60*/  PRMT R87, R87, 0x7632, R87 ;  /* 0x0000763257577816 */ /* 0x000fe40000000057 */
[----:B------:R-:W-:Y:S01]  /*1ab70*/  ISETP.LT.AND P5, PT, R146, UR4, !P0 ;  /* 0x0000000492007c0c */ /* 0x000fe2000c7a1270 */
[----:B-1----:R-:W-:Y:S01]  /*1ab80*/  IMAD R17, R18, 0x2, R15 ;  /* 0x0000000212117824 */ /* 0x002fe200078e020f */
[----:B------:R-:W-:Y:S01]  /*1ab90*/  ULDC UR4, c[0x0][0x22c] ;  /* 0x00008b0000047ab9 */ /* 0x000fe20000000800 */
[----:B------:R-:W1:Y:S01]  /*1aba0*/  LDC R18, c[0x0][0x248] ;  /* 0x00009200ff127b82 */ /* 0x000e620000000800 */
[----:B------:R2:W-:Y:S01]  /*1abb0*/  @P4 STG.E.U16 desc[UR18][R12.64], R87 ;  /* 0x000000570c004986 */ /* 0x0005e2000c101512 */
[----:B------:R-:W-:Y:S01]  /*1abc0*/  ISETP.LT.AND P3, PT, R153, UR4, !P0 ;  /* 0x0000000499007c0c */ /* 0x000fe2000c761270 */
[----:B------:R-:W-:-:S02]  /*1abd0*/  ULDC UR4, c[0x0][0x22c] ;  /* 0x00008b0000047ab9 */ /* 0x000fc40000000800 */
[----:B------:R0:W-:Y:S01]  /*1abe0*/  @P2 STG.E.U16 desc[UR18][R6.64], R92 ;  /* 0x0000005c06002986 */ /* 0x0001e2000c101512 */
[----:B--2---:R-:W-:-:S04]  /*1abf0*/  LEA R12, P6, R15, R2, 0x1 ;  /* 0x000000020f0c7211 */ /* 0x004fc800078c08ff */
[----:B------:R-:W-:Y:S01]  /*1ac00*/  LEA.HI.X.SX32 R13, R15, R0, 0x1, P6 ;  /* 0x000000000f0d7211 */ /* 0x000fe200030f0eff */
[----:B0-----:R-:W-:Y:S01]  /*1ac10*/  IMAD R7, R16, 0x2, R17 ;  /* 0x0000000210077824 */ /* 0x001fe200078e0211 */
[C---:B------:R-:W-:Y:S01]  /*1ac20*/  LEA R14, P6, R17.reuse, R2, 0x1 ;  /* 0x00000002110e7211 */ /* 0x040fe200078c08ff */
[----:B------:R0:W-:Y:S01]  /*1ac30*/  @P5 STG.E.U16 desc[UR18][R4.64], R93 ;  /* 0x0000005d04005986 */ /* 0x0001e2000c101512 */
[----:B------:R-:W-:Y:S01]  /*1ac40*/  ISETP.LT.AND P4, PT, R150, UR4, !P0 ;  /* 0x0000000496007c0c */ /* 0x000fe2000c781270 */
[----:B------:R-:W2:Y:S01]  /*1ac50*/  LDC R16, c[0x0][0x248] ;  /* 0x00009200ff107b82 */ /* 0x000ea20000000800 */
[----:B------:R-:W-:Y:S01]  /*1ac60*/  LEA.HI.X.SX32 R15, R17, R0, 0x1, P6 ;  /* 0x00000000110f7211 */ /* 0x000fe200030f0eff */
[----:B----4-:R-:W-:Y:S01]  /*1ac70*/  IMAD R17, R20, 0x2, R7 ;  /* 0x0000000214117824 */ /* 0x010fe200078e0207 */
[----:B------:R-:W-:Y:S02]  /*1ac80*/  ULDC UR4, c[0x0][0x22c] ;  /* 0x00008b0000047ab9 */ /* 0x000fe40000000800 */
[----:B------:R-:W-:Y:S01]  /*1ac90*/  ISETP.LT.AND P2, PT, R154, UR4, !P0 ;  /* 0x000000049a007c0c */ /* 0x000fe2000c741270 */
[----:B------:R-:W-:-:S02]  /*1aca0*/  ULDC UR4, c[0x0][0x22c] ;  /* 0x00008b0000047ab9 */ /* 0x000fc40000000800 */
[----:B------:R-:W3:Y:S01]  /*1acb0*/  LDC R20, c[0x0][0x248] ;  /* 0x00009200ff147b82 */ /* 0x000ee20000000800 */
[----:B0-----:R-:W-:-:S04]  /*1acc0*/  LEA R4, P6, R7, R2, 0x1 ;  /* 0x0000000207047211 */ /* 0x001fc800078c08ff */
[----:B------:R-:W-:Y:S02]  /*1acd0*/  LEA.HI.X.SX32 R5, R7, R0, 0x1, P6 ;  /* 0x0000000007057211 */ /* 0x000fe400030f0eff */
[----:B------:R-:W-:Y:S02]  /*1ace0*/  LEA R6, P6, R17, R2, 0x1 ;  /* 0x0000000211067211 */ /* 0x000fe400078c08ff */
[----:B------:R-:W-:Y:S01]  /*1acf0*/  ISETP.LT.AND P5, PT, R149, UR4, !P0 ;  /* 0x0000000495007c0c */ /* 0x000fe2000c7a1270 */
[----:B------:R-:W-:Y:S01]  /*1ad00*/  @P3 STG.E.U16 desc[UR18][R12.64], R94 ;  /* 0x0000005e0c003986 */ /* 0x000fe2000c101512 */
[----:B------:R-:W-:Y:S01]  /*1ad10*/  LEA.HI.X.SX32 R7, R17, R0, 0x1, P6 ;  /* 0x0000000011077211 */ /* 0x000fe200030f0eff */
[----:B-1----:R-:W-:Y:S01]  /*1ad20*/  IMAD R17, R18, 0x2, R17 ;  /* 0x0000000212117824 */ /* 0x002fe200078e0211 */
[----:B------:R-:W-:Y:S01]  /*1ad30*/  PRMT R92, R92, 0x7632, R92 ;  /* 0x000076325c5c7816 */ /* 0x000fe2000000005c */
[----:B------:R0:W-:Y:S01]  /*1ad40*/  @P4 STG.E.U16 desc[UR18][R14.64], R95 ;  /* 0x0000005f0e004986 */ /* 0x0001e2000c101512 */
[----:B------:R-:W1:Y:S01]  /*1ad50*/  LDC R18, c[0x0][0x248] ;  /* 0x00009200ff127b82 */ /* 0x000e620000000800 */
[----:B------:R-:W-:Y:S01]  /*1ad60*/  ULDC UR4, c[0x0][0x22c] ;  /* 0x00008b0000047ab9 */ /* 0x000fe20000000800 */
[----:B------:R-:W-:Y:S01]  /*1ad70*/  PRMT R93, R93, 0x7632, R93 ;  /* 0x000076325d5d7816 */ /* 0x000fe2000000005d */
[----:B------:R4:W-:Y:S01]  /*1ad80*/  @P2 STG.E.U16 desc[UR18][R4.64], R92 ;  /* 0x0000005c04002986 */ /* 0x0009e2000c101512 */
[----:B------:R-:W-:Y:S01]  /*1ad90*/  ISETP.LT.AND P3, PT, R151, UR4, !P0 ;  /* 0x0000000497007c0c */ /* 0x000fe2000c761270 */
[----:B------:R-:W-:Y:S01]  /*1ada0*/  ULDC UR4, c[0x0][0x22c] ;  /* 0x00008b0000047ab9 */ /* 0x000fe20000000800 */
[----:B0-----:R-:W-:Y:S01]  /*1adb0*/  IMAD R15, R22, 0x2, R17 ;  /* 0x00000002160f7824 */ /* 0x001fe200078e0211 */
[----:B------:R0:W-:Y:S01]  /*1adc0*/  @P5 STG.E.U16 desc[UR18][R6.64], R93 ;  /* 0x0000005d06005986 */ /* 0x0001e2000c101512 */
[-C--:B------:R-:W-:Y:S01]  /*1add0*/  LEA R12, P5, R17, R2.reuse, 0x1 ;  /* 0x00000002110c7211 */ /* 0x080fe200078a08ff */
[----:B------:R-:W1:Y:S02]  /*1ade0*/  LDC R22, c[0x0][0x248] ;  /* 0x00009200ff167b82 */ /* 0x000e640000000800 */
[----:B----4-:R-:W-:-:S04]  /*1adf0*/  LEA R4, P6, R15, R2, 0x1 ;  /* 0x000000020f047211 */ /* 0x010fc800078c08ff */
[-C--:B------:R-:W-:Y:S01]  /*1ae00*/  LEA.HI.X.SX32 R5, R15, R0.reuse, 0x1, P6 ;  /* 0x000000000f057211 */ /* 0x080fe200030f0eff */
[----:B--2---:R-:W-:Y:S01]  /*1ae10*/  IMAD R15, R16, 0x2, R15 ;  /* 0x00000002100f7824 */ /* 0x004fe200078e020f */
[----:B------:R-:W-:Y:S01]  /*1ae20*/  LEA.HI.X.SX32 R13, R17, R0, 0x1, P5 ;  /* 0x00000000110d7211 */ /* 0x000fe200028f0eff */
[----:B------:R-:W2:Y:S01]  /*1ae30*/  LDC R16, c[0x0][0x248] ;  /* 0x00009200ff107b82 */ /* 0x000ea20000000800 */
[----:B------:R-:W-:Y:S01]  /*1ae40*/  PRMT R94, R94, 0x7632, R94 ;  /* 0x000076325e5e7816 */ /* 0x000fe2000000005e */
[----:B---3--:R-:W-:Y:S01]  /*1ae50*/  IMAD R17, R20, 0x2, R15 ;  /* 0x0000000214117824 */ /* 0x008fe200078e020f */
[----:B------:R-:W-:Y:S01]  /*1ae60*/  ISETP.LT.AND P4, PT, R147, UR4, !P0 ;  /* 0x0000000493007c0c */ /* 0x000fe2000c781270 */
[----:B------:R-:W-:Y:S02]  /*1ae70*/  ULDC UR4, c[0x0][0x22c] ;  /* 0x00008b0000047ab9 */ /* 0x000fe40000000800 */
[----:B------:R3:W-:Y:S01]  /*1ae80*/  @P3 STG.E.U16 desc[UR18][R12.64], R94 ;  /* 0x0000005e0c003986 */ /* 0x0007e2000c101512 */
[-C--:B0-----:R-:W-:Y:S01]  /*1ae90*/  LEA R6, P3, R15, R2.reuse, 0x1 ;  /* 0x000000020f067211 */ /* 0x081fe200078608ff */
[----:B------:R-:W0:Y:S01]  /*1aea0*/  LDC R20, c[0x0][0x248] ;  /* 0x00009200ff147b82 */ /* 0x000e220000000800 */
[----:B------:R-:W-:-:S02]  /*1aeb0*/  LEA R14, P6, R17, R2, 0x1 ;  /* 0x00000002110e7211 */ /* 0x000fc400078c08ff */
[-C--:B------:R-:W-:Y:S02]  /*1aec0*/  LEA.HI.X.SX32 R7, R15, R0.reuse, 0x1, P3 ;  /* 0x000000000f077211 */ /* 0x080fe400018f0eff */
[----:B------:R-:W-:Y:S01]  /*1aed0*/  ISETP.LT.AND P2, PT, R145, UR4, !P0 ;  /* 0x0000000491007c0c */ /* 0x000fe2000c741270 */
[----:B------:R-:W-:Y:S01]  /*1aee0*/  ULDC UR4, c[0x0][0x22c] ;  /* 0x00008b0000047ab9 */ /* 0x000fe20000000800 */
[----:B------:R-:W-:Y:S01]  /*1aef0*/  LEA.HI.X.SX32 R15, R17, R0, 0x1, P6 ;  /* 0x00000000110f7211 */ /* 0x000fe200030f0eff */
[----:B-1----:R-:W-:Y:S01]  /*1af00*/  IMAD R17, R18, 0x2, R17 ;  /* 0x0000000212117824 */ /* 0x002fe200078e0211 */
[----:B------:R-:W-:Y:S01]  /*1af10*/  ISETP.LT.AND P5, PT, R148, UR4, !P0 ;  /* 0x0000000494007c0c */ /* 0x000fe2000c7a1270 */
[----:B------:R-:W1:Y:S01]  /*1af20*/  LDC R18, c[0x0][0x248] ;  /* 0x00009200ff127b82 */ /* 0x000e620000000800 */
[----:B------:R-:W-:Y:S01]  /*1af30*/  PRMT R95, R95, 0x7632, R95 ;  /* 0x000076325f5f7816 */ /* 0x000fe2000000005f */
[----:B------:R-:W-:Y:S01]  /*1af40*/  ULDC UR4, c[0x0][0x22c] ;  /* 0x00008b0000047ab9 */ /* 0x000fe20000000800 */
[----:B------:R-:W-:Y:S01]  /*1af50*/  IMAD R19, R22, 0x2, R17 ;  /* 0x0000000216137824 */ /* 0x000fe200078e0211 */
[----:B------:R-:W-:Y:S01]  /*1af60*/  ISETP.LT.AND P3, PT, R140, UR5, !P0 ;  /* 0x000000058c007c0c */ /* 0x000fe2000c761270 */
[----:B------:R-:W-:Y:S01]  /*1af70*/  ULDC UR5, c[0x0][0x22c] ;  /* 0x00008b0000057ab9 */ /* 0x000fe20000000800 */
[----:B------:R4:W-:Y:S01]  /*1af80*/  @P4 STG.E.U16 desc[UR18][R4.64], R95 ;  /* 0x0000005f04004986 */ /* 0x0009e2000c101512 */
[----:B------:R-:W-:Y:S01]  /*1af90*/  ISETP.LT.AND P4, PT, R142, UR4, !P0 ;  /* 0x000000048e007c0c */ /* 0x000fe2000c781270 */
[----:B------:R-:W-:Y:S01]  /*1afa0*/  ULDC UR4, c[0x0][0x22c] ;  /* 0x00008b0000047ab9 */ /* 0x000fe20000000800 */
[----:B------:R-:W0:Y:S01]  /*1afb0*/  LDC R22, c[0x0][0x248] ;  /* 0x00009200ff167b82 */ /* 0x000e220000000800 */
[----:B------:R-:W-:Y:S01]  /*1afc0*/  @P2 STG.E.U16 desc[UR18][R6.64], R64 ;  /* 0x0000004006002986 */ /* 0x000fe2000c101512 */
[----:B---3--:R-:W-:-:S03]  /*1afd0*/  LEA R12, P6, R19, R2, 0x1 ;  /* 0x00000002130c7211 */ /* 0x008fc600078c08ff */
[----:B------:R3:W-:Y:S01]  /*1afe0*/  @P5 STG.E.U16 desc[UR18][R14.64], R65 ;  /* 0x000000410e005986 */ /* 0x0007e2000c101512 */
[----:B----4-:R-:W-:Y:S02]  /*1aff0*/  LEA R4, P2, R17, R2, 0x1 ;  /* 0x0000000211047211 */ /* 0x010fe400078408ff */
[-C--:B------:R-:W-:Y:S02]  /*1b000*/  LEA.HI.X.SX32 R13, R19, R0.reuse, 0x1, P6 ;  /* 0x00000000130d7211 */ /* 0x080fe400030f0eff */
[----:B------:R-:W-:Y:S01]  /*1b010*/  LEA.HI.X.SX32 R5, R17, R0, 0x1, P2 ;  /* 0x0000000011057211 */ /* 0x000fe200010f0eff */
[----:B---3--:R-:W3:Y:S01]  /*1b020*/  LDC R14, c[0x0][0x248] ;  /* 0x00009200ff0e7b82 */ /* 0x008ee20000000800 */
[----:B--2---:R-:W-:-:S03]  /*1b030*/  IMAD R19, R16, 0x2, R19 ;  /* 0x0000000210137824 */ /* 0x004fc600078e0213 */
[----:B------:R2:W-:Y:S01]  /*1b040*/  @P4 STG.E.U16 desc[UR18][R4.64], R66 ;  /* 0x0000004204004986 */ /* 0x0005e2000c101512 */
[----:B------:R-:W-:Y:S01]  /*1b050*/  ISETP.LT.AND P2, PT, R139, UR4, !P0 ;  /* 0x000000048b007c0c */ /* 0x000fe2000c741270 */
[----:B------:R-:W-:Y:S02]  /*1b060*/  ULDC UR4, c[0x0][0x22c] ;  /* 0x00008b0000047ab9 */ /* 0x000fe40000000800 */
[----:B------:R-:W4:Y:S01]  /*1b070*/  LDC R16, c[0x0][0x248] ;  /* 0x00009200ff107b82 */ /* 0x000f220000000800 */
[----:B------:R0:W-:Y:S01]  /*1b080*/  @P3 STG.E.U16 desc[UR18][R12.64], R67 ;  /* 0x000000430c003986 */ /* 0x0001e2000c101512 */
[----:B------:R-:W-:Y:S01]  /*1b090*/  LEA R6, P3, R19, R2, 0x1 ;  /* 0x0000000213067211 */ /* 0x000fe200078608ff */
[----:B-1----:R-:W-:Y:S01]  /*1b0a0*/  IMAD R15, R18, 0x2, R19 ;  /* 0x00000002120f7824 */ /* 0x002fe200078e0213 */
[----:B------:R-:W-:Y:S01]  /*1b0b0*/  ISETP.LT.AND P5, PT, R143, UR5, !P0 ;  /* 0x000000058f007c0c */ /* 0x000fe2000c7a1270 */
[----:B------:R-:W-:Y:S01]  /*1b0c0*/  ULDC UR5, c[0x0][0x22c] ;  /* 0x00008b0000057ab9 */ /* 0x000fe20000000800 */
[----:B------:R-:W-:-:S02]  /*1b0d0*/  LEA.HI.X.SX32 R7, R19, R0, 0x1, P3 ;  /* 0x0000000013077211 */ /* 0x000fc400018f0eff */
[C---:B--2---:R-:W-:Y:S01]  /*1b0e0*/  LEA R4, P3, R15.reuse, R2, 0x1 ;  /* 0x000000020f047211 */ /* 0x044fe200078608ff */
[----:B------:R-:W1:Y:S01]  /*1b0f0*/  LDC R18, c[0x0][0x248] ;  /* 0x00009200ff127b82 */ /* 0x000e620000000800 */
[----:B------:R-:W-:Y:S02]  /*1b100*/  PRMT R64, R64, 0x7632, R64 ;  /* 0x0000763240407816 */ /* 0x000fe40000000040 */
[----:B------:R-:W-:Y:S01]  /*1b110*/  LEA.HI.X.SX32 R5, R15, R0, 0x1, P3 ;  /* 0x000000000f057211 */ /* 0x000fe200018f0eff */
[----:B0-----:R-:W-:Y:S01]  /*1b120*/  IMAD R13, R20, 0x2, R15 ;  /* 0x00000002140d7824 */ /* 0x001fe200078e020f */
[----:B------:R-:W-:Y:S02]  /*1b130*/  PRMT R65, R65, 0x7632, R65 ;  /* 0x0000763241417816 */ /* 0x000fe40000000041 */
[----:B------:R-:W-:Y:S01]  /*1b140*/  ISETP.LT.AND P6, PT, R144, UR4, !P0 ;  /* 0x0000000490007c0c */ /* 0x000fe2000c7c1270 */
[----:B------:R-:W0:Y:S01]  /*1b150*/  LDC R20, c[0x0][0x248] ;  /* 0x00009200ff147b82 */ /* 0x000e220000000800 */
[----:B------:R3:W-:Y:S01]  /*1b160*/  @P2 STG.E.U16 desc[UR18][R6.64], R64 ;  /* 0x0000004006002986 */ /* 0x0007e2000c101512 */
[----:B------:R-:W-:Y:S01]  /*1b170*/  PRMT R66, R66, 0x7632, R66 ;  /* 0x0000763242427816 */ /* 0x000fe20000000042 */
[----:B------:R-:W-:-:S02]  /*1b180*/  ULDC UR4, c[0x0][0x22c] ;  /* 0x00008b0000047ab9 */ /* 0x000fc40000000800 */
[----:B------:R2:W-:Y:S01]  /*1b190*/  @P5 STG.E.U16 desc[UR18][R4.64], R65 ;  /* 0x0000004104005986 */ /* 0x0005e2000c101512 */
[C---:B------:R-:W-:Y:S01]  /*1b1a0*/  LEA R12, P5, R13.reuse, R2, 0x1 ;  /* 0x000000020d0c7211 */ /* 0x040fe200078a08ff */
[----:B---3--:R-:W-:Y:S02]  /*1b1b0*/  IMAD R7, R14, 0x2, R13 ;  /* 0x000000020e077824 */ /* 0x008fe400078e020d */
[----:B------:R-:W3:Y:S01]  /*1b1c0*/  LDC R14, c[0x0][0x248] ;  /* 0x00009200ff0e7b82 */ /* 0x000ee20000000800 */
[----:B------:R-:W-:Y:S01]  /*1b1d0*/  LEA.HI.X.SX32 R13, R13, R0, 0x1, P5 ;  /* 0x000000000d0d7211 */ /* 0x000fe200028f0eff */
[----:B----4-:R-:W-:Y:S01]  /*1b1e0*/  IMAD R15, R16, 0x2, R7 ;  /* 0x00000002100f7824 */ /* 0x010fe200078e0207 */
[----:B------:R-:W-:Y:S01]  /*1b1f0*/  ISETP.LT.AND P4, PT, R131, UR4, !P0 ;  /* 0x0000000483007c0c */ /* 0x000fe2000c781270 */
[----:B------:R-:W-:Y:S02]  /*1b200*/  ULDC UR4, c[0x0][0x22c] ;  /* 0x00008b0000047ab9 */ /* 0x000fe40000000800 */
[----:B------:R4:W-:Y:S01]  /*1b210*/  @P6 STG.E.U16 desc[UR18][R12.64], R66 ;  /* 0x000000420c006986 */ /* 0x0009e2000c101512 */
[-C--:B--2---:R-:W-:Y:S01]  /*1b220*/  LEA R4, P6, R15, R2.reuse, 0x1 ;  /* 0x000000020f047211 */ /* 0x084fe200078c08ff */
[----:B------:R-:W2:Y:S01]  /*1b230*/  LDC R16, c[0x0][0x248] ;  /* 0x00009200ff107b82 */ /* 0x000ea20000000800 */
[----:B------:R-:W-:-:S02]  /*1b240*/  LEA R6, P5, R7, R2, 0x1 ;  /* 0x0000000207067211 */ /* 0x000fc400078a08ff */
[-C--:B------:R-:W-:Y:S01]  /*1b250*/  LEA.HI.X.SX32 R5, R15, R0.reuse, 0x1, P6 ;  /* 0x000000000f057211 */ /* 0x080fe200030f0eff */
[----:B-1----:R-:W-:Y:S01]  /*1b260*/  IMAD R15, R18, 0x2, R15 ;  /* 0x00000002120f7824 */ /* 0x002fe200078e020f */
[----:B------:R-:W-:Y:S01]  /*1b270*/  ISETP.LT.AND P2, PT, R141, UR4, !P0 ;  /* 0x000000048d007c0c */ /* 0x000fe2000c741270 */
[----:B------:R-:W-:Y:S02]  /*1b280*/  ULDC UR4, c[0x0][0x22c] ;  /* 0x00008b0000047ab9 */ /* 0x000fe40000000800 */
[----:B------:R-:W1:Y:S01]  /*1b290*/  LDC R18, c[0x0][0x248] ;  /* 0x00009200ff127b82 */ /* 0x000e620000000800 */
[----:B------:R-:W-:Y:S01]  /*1b2a0*/  PRMT R67, R67, 0x7632, R67 ;  /* 0x0000763243437816 */ /* 0x000fe20000000043 */
[----:B0-----:R-:W-:Y:S01]  /*1b2b0*/  IMAD R17, R20, 0x2, R15 ;  /* 0x0000000214117824 */ /* 0x001fe200078e020f */
[----:B------:R-:W-:Y:S02]  /*1b2c0*/  LEA.HI.X.SX32 R7, R7, R0, 0x1, P5 ;  /* 0x0000000007077211 */ /* 0x000fe400028f0eff */
[----:B------:R-:W-:Y:S01]  /*1b2d0*/  ISETP.LT.AND P3, PT, R137, UR4, !P0 ;  /* 0x0000000489007c0c */ /* 0x000fe2000c761270 */
[----:B------:R-:W-:Y:S01]  /*1b2e0*/  ULDC UR4, c[0x0][0x22c] ;  /* 0x00008b0000047ab9 */ /* 0x000fe20000000800 */
[----:B----4-:R-:W-:Y:S01]  /*1b2f0*/  LEA R12, P6, R15, R2, 0x1 ;  /* 0x000000020f0c7211 */ /* 0x010fe200078c08ff */
[----:B------:R-:W0:Y:S01]  /*1b300*/  LDC R20, c[0x0][0x248] ;  /* 0x00009200ff147b82 */ /* 0x000e220000000800 */
[----:B------:R-:W-:Y:S01]  /*1b310*/  ISETP.LT.AND P5, PT, R133, UR4, !P0 ;  /* 0x0000000485007c0c */ /* 0x000fe2000c7a1270 */
[----:B------:R-:W-:Y:S01]  /*1b320*/  ULDC UR4, c[0x0][0x22c] ;  /* 0x00008b0000047ab9 */ /* 0x000fe20000000800 */
[----:B------:R4:W-:Y:S01]  /*1b330*/  @P4 STG.E.U16 desc[UR18][R6.64], R67 ;  /* 0x0000004306004986 */ /* 0x0009e2000c101512 */
[----:B------:R-:W-:Y:S01]  /*1b340*/  LEA.HI.X.SX32 R13, R15, R0, 0x1, P6 ;  /* 0x000000000f0d7211 */ /* 0x000fe200030f0eff */
[----:B---3--:R-:W-:Y:S01]  /*1b350*/  IMAD R15, R14, 0x2, R17 ;  /* 0x000000020e0f7824 */ /* 0x008fe200078e0211 */
[----:B------:R-:W-:Y:S01]  /*1b360*/  ISETP.LT.AND P4, PT, R138, UR4, !P0 ;  /* 0x000000048a007c0c */ /* 0x000fe2000c781270 */
[----:B------:R3:W-:Y:S01]  /*1b370*/  @P2 STG.E.U16 desc[UR18][R4.64], R72 ;  /* 0x0000004804002986 */ /* 0x0007e2000c101512 */
[----:B------:R-:W0:Y:S01]  /*1b380*/  LDC R14, c[0x0][0x248] ;  /* 0x00009200ff0e7b82 */ /* 0x000e220000000800 */
[----:B------:R-:W-:Y:S01]  /*1b390*/  ULDC UR4, c[0x0][0x22c] ;  /* 0x00008b0000047ab9 */ /* 0x000fe20000000800 */
[----:B----4-:R-:W-:-:S04]  /*1b3a0*/  LEA R6, P6, R17, R2, 0x1 ;  /* 0x0000000211067211 */ /* 0x010fc800078c08ff */
[----:B------:R-:W-:Y:S02]  /*1b3b0*/  LEA.HI.X.SX32 R7, R17, R0, 0x1, P6 ;  /* 0x0000000011077211 */ /* 0x000fe400030f0eff */
[C---:B---3--:R-:W-:Y:S01]  /*1b3c0*/  LEA R4, P6, R15.reuse, R2, 0x1 ;  /* 0x000000020f047211 */ /* 0x048fe200078c08ff */
[----:B------:R3:W-:Y:S03]  /*1b3d0*/  @P3 STG.E.U16 desc[UR18][R12.64], R73 ;  /* 0x000000490c003986 */ /* 0x0007e6000c101512 */
[----:B------:R-:W-:Y:S01]  /*1b3e0*/  LEA.HI.X.SX32 R5, R15, R0, 0x1, P6 ;  /* 0x000000000f057211 */ /* 0x000fe200030f0eff */
[----:B--2---:R-:W-:Y:S01]  /*1b3f0*/  IMAD R15, R16, 0x2, R15 ;  /* 0x00000002100f7824 */ /* 0x004fe200078e020f */
[----:B------:R1:W-:Y:S01]  /*1b400*/  @P5 STG.E.U16 desc[UR18][R6.64], R74 ;  /* 0x0000004a06005986 */ /* 0x0003e2000c101512 */
[----:B------:R-:W2:Y:S03]  /*1b410*/  LDC R16, c[0x0][0x248] ;  /* 0x00009200ff107b82 */ /* 0x000ea60000000800 */
[----:B------:R4:W-:Y:S01]  /*1b420*/  @P4 STG.E.U16 desc[UR18][R4.64], R75 ;  /* 0x0000004b04004986 */ /* 0x0009e2000c101512 */
[----:B---3--:R-:W-:Y:S01]  /*1b430*/  LEA R12, P4, R15, R2, 0x1 ;  /* 0x000000020f0c7211 */ /* 0x008fe200078808ff */
[----:B-1----:R-:W-:-:S03]  /*1b440*/  IMAD R7, R18, 0x2, R15 ;  /* 0x0000000212077824 */ /* 0x002fc600078e020f */
[----:B------:R-:W-:Y:S01]  /*1b450*/  LEA.HI.X.SX32 R13, R15, R0, 0x1, P4 ;  /* 0x000000000f0d7211 */ /* 0x000fe200020f0eff */
[----:B------:R-:W1:Y:S01]  /*1b460*/  LDC R18, c[0x0][0x248] ;  /* 0x00009200ff127b82 */ /* 0x000e620000000800 */
[----:B------:R-:W-:Y:S01]  /*1b470*/  ISETP.LT.AND P2, PT, R134, UR4, !P0 ;  /* 0x0000000486007c0c */ /* 0x000fe2000c741270 */
[----:B0-----:R-:W-:Y:S01]  /*1b480*/  IMAD R15, R20, 0x2, R7 ;  /* 0x00000002140f7824 */ /* 0x001fe200078e0207 */
[C---:B------:R-:W-:Y:S01]  /*1b490*/  LEA R6, P4, R7.reuse, R2, 0x1 ;  /* 0x0000000207067211 */ /* 0x040fe200078808ff */
[----:B------:R-:W-:Y:S02]  /*1b4a0*/  ULDC UR4, c[0x0][0x22c] ;  /* 0x00008b0000047ab9 */ /* 0x000fe40000000800 */
[----:B------:R-:W-:Y:S01]  /*1b4b0*/  ISETP.LT.AND P3, PT, R128, UR4, !P0 ;  /* 0x0000000480007c0c */ /* 0x000fe2000c761270 */
[----:B------:R-:W-:Y:S01]  /*1b4c0*/  ULDC UR4, c[0x0][0x22c] ;  /* 0x00008b0000047ab9 */ /* 0x000fe20000000800 */
[----:B------:R-:W-:Y:S01]  /*1b4d0*/  LEA.HI.X.SX32 R7, R7, R0, 0x1, P4 ;  /* 0x0000000007077211 */ /* 0x000fe200020f0eff */
[----:B------:R-:W0:Y:S01]  /*1b4e0*/  LDC R20, c[0x0][0x248] ;  /* 0x00009200ff147b82 */ /* 0x000e220000000800 */
[----:B----4-:R-:W-:-:S02]  /*1b4f0*/  LEA R4, P4, R15, R2, 0x1 ;  /* 0x000000020f047211 */ /* 0x010fc400078808ff */
[----:B------:R-:W-:Y:S01]  /*1b500*/  ISETP.LT.AND P6, PT, R136, UR4, !P0 ;  /* 0x0000000488007c0c */ /* 0x000fe2000c7c1270 */
[----:B------:R-:W-:Y:S01]  /*1b510*/  ULDC UR4, c[0x0][0x22c] ;  /* 0x00008b0000047ab9 */ /* 0x000fe20000000800 */
[----:B------:R-:W-:Y:S01]  /*1b520*/  LEA.HI.X.SX32 R5, R15, R0, 0x1, P4 ;  /* 0x000000000f057211 */ /* 0x000fe200020f0eff */
[----:B------:R-:W-:Y:S01]  /*1b530*/  IMAD R15, R14, 0x2, R15 ;  /* 0x000000020e0f7824 */ /* 0x000fe200078e020f */
[----:B------:R-:W-:Y:S01]  /*1b540*/  PRMT R72, R72, 0x7632, R72 ;  /* 0x0000763248487816 */ /* 0x000fe20000000048 */
[----:B------:R-:W3:Y:S01]  /*1b550*/  LDC R14, c[0x0][0x248] ;  /* 0x00009200ff0e7b82 */ /* 0x000ee20000000800 */
[----:B------:R-:W-:Y:S02]  /*1b560*/  PRMT R73, R73, 0x7632, R73 ;  /* 0x0000763249497816 */ /* 0x000fe40000000049 */
[----:B------:R-:W-:Y:S01]  /*1b570*/  PRMT R74, R74, 0x7632, R74 ;  /* 0x000076324a4a7816 */ /* 0x000fe2000000004a */
[----:B------:R4:W-:Y:S04]  /*1b580*/  @P2 STG.E.U16 desc[UR18][R12.64], R72 ;  /* 0x000000480c002986 */ /* 0x0009e8000c101512 */
[----:B------:R2:W-:Y:S04]  /*1b590*/  @P3 STG.E.U16 desc[UR18][R6.64], R73 ;  /* 0x0000004906003986 */ /* 0x0005e8000c101512 */
[----:B------:R1:W-:Y:S01]  /*1b5a0*/  @P6 STG.E.U16 desc[UR18][R4.64], R74 ;  /* 0x0000004a04006986 */ /* 0x0003e2000c101512 */
[----:B----4-:R-:W-:Y:S01]  /*1b5b0*/  LEA R12, P6, R15, R2, 0x1 ;  /* 0x000000020f0c7211 */ /* 0x010fe200078c08ff */
[----:B--2---:R-:W-:-:S03]  /*1b5c0*/  IMAD R7, R16, 0x2, R15 ;  /* 0x0000000210077824 */ /* 0x004fc600078e020f */
[----:B------:R-:W-:Y:S01]  /*1b5d0*/  LEA.HI.X.SX32 R13, R15, R0, 0x1, P6 ;  /* 0x000000000f0d7211 */ /* 0x000fe200030f0eff */
[----:B------:R-:W2:Y:S01]  /*1b5e0*/  LDC R16, c[0x0][0x248] ;  /* 0x00009200ff107b82 */ /* 0x000ea20000000800 */
[----:B-1----:R-:W-:Y:S01]  /*1b5f0*/  IMAD R15, R18, 0x2, R7 ;  /* 0x00000002120f7824 */ /* 0x002fe200078e0207 */
[----:B------:R-:W-:Y:S02]  /*1b600*/  LEA R6, P6, R7, R2, 0x1 ;  /* 0x0000000207067211 */ /* 0x000fe400078c08ff */
[----:B------:R-:W-:Y:S01]  /*1b610*/  ISETP.LT.AND P5, PT, R135, UR5, !P0 ;  /* 0x0000000587007c0c */ /* 0x000fe2000c7a1270 */
[----:B------:R-:W-:Y:S01]  /*1b620*/  ULDC UR5, c[0x0][0x22c] ;  /* 0x00008b0000057ab9 */ /* 0x000fe20000000800 */
[----:B------:R-:W-:Y:S02]  /*1b630*/  LEA.HI.X.SX32 R7, R7, R0, 0x1, P6 ;  /* 0x0000000007077211 */ /* 0x000fe400030f0eff */
[----:B------:R-:W1:Y:S01]  /*1b640*/  LDC R18, c[0x0][0x248] ;  /* 0x00009200ff127b82 */ /* 0x000e620000000800 */
[----:B------:R-:W-:-:S02]  /*1b650*/  LEA R4, P6, R15, R2, 0x1 ;  /* 0x000000020f047211 */ /* 0x000fc400078c08ff */
[----:B------:R-:W-:Y:S01]  /*1b660*/  ISETP.LT.AND P2, PT, R132, UR4, !P0 ;  /* 0x0000000484007c0c */ /* 0x000fe2000c741270 */
[----:B------:R-:W-:Y:S01]  /*1b670*/  ULDC UR4, c[0x0][0x22c] ;  /* 0x00008b0000047ab9 */ /* 0x000fe20000000800 */
[----:B------:R-:W-:Y:S01]  /*1b680*/  LEA.HI.X.SX32 R5, R15, R0, 0x1, P6 ;  /* 0x000000000f057211 */ /* 0x000fe200030f0eff */
[----:B---3--:R-:W-:Y:S01]  /*1b690*/  IMAD R15, R14, 0x2, R15 ;  /* 0x000000020e0f7824 */ /* 0x008fe200078e020f */
[----:B------:R-:W-:Y:S02]  /*1b6a0*/  PRMT R75, R75, 0x7632, R75 ;  /* 0x000076324b4b7816 */ /* 0x000fe4000000004b */
[----:B------:R-:W-:Y:S01]  /*1b6b0*/  ISETP.LT.AND P3, PT, R122, UR4, !P0 ;  /* 0x000000047a007c0c */ /* 0x000fe2000c761270 */
[----:B0-----:R-:W-:Y:S01]  /*1b6c0*/  IMAD R17, R20, 0x2, R15 ;  /* 0x0000000214117824 */ /* 0x001fe200078e020f */
[----:B------:R-:W-:Y:S01]  /*1b6d0*/  ULDC UR4, c[0x0][0x22c] ;  /* 0x00008b0000047ab9 */ /* 0x000fe20000000800 */
[----:B------:R-:W0:Y:S01]  /*1b6e0*/  LDC R20, c[0x0][0x248] ;  /* 0x00009200ff147b82 */ /* 0x000e220000000800 */
[----:B------:R3:W-:Y:S01]  /*1b6f0*/  @P5 STG.E.U16 desc[UR18][R12.64], R75 ;  /* 0x0000004b0c005986 */ /* 0x0007e2000c101512 */
[----:B------:R-:W-:Y:S01]  /*1b700*/  ISETP.LT.AND P4, PT, R129, UR4, !P0 ;  /* 0x0000000481007c0c */ /* 0x000fe2000c781270 */
[----:B------:R-:W-:-:S02]  /*1b710*/  ULDC UR4, c[0x0][0x22c] ;  /* 0x00008b0000047ab9 */ /* 0x000fc40000000800 */
[----:B------:R2:W-:Y:S01]  /*1b720*/  @P2 STG.E.U16 desc[UR18][R6.64], R80 ;  /* 0x0000005006002986 */ /* 0x0005e2000c101512 */
[----:B---3--:R-:W-:-:S04]  /*1b730*/  LEA R12, P6, R15, R2, 0x1 ;  /* 0x000000020f0c7211 */ /* 0x008fc800078c08ff */
[----:B------:R-:W-:Y:S01]  /*1b740*/  LEA.HI.X.SX32 R13, R15, R0, 0x1, P6 ;  /* 0x000000000f0d7211 */ /* 0x000fe200030f0eff */
[----:B--2---:R-:W-:Y:S01]  /*1b750*/  IMAD R7, R16, 0x2, R17 ;  /* 0x0000000210077824 */ /* 0x004fe200078e0211 */
[C---:B------:R-:W-:Y:S01]  /*1b760*/  LEA R14, P6, R17.reuse, R2, 0x1 ;  /* 0x00000002110e7211 */ /* 0x040fe200078c08ff */
[----:B------:R2:W-:Y:S01]  /*1b770*/  @P3 STG.E.U16 desc[UR18][R4.64], R81 ;  /* 0x0000005104003986 */ /* 0x0005e2000c101512 */
[----:B------:R-:W-:Y:S01]  /*1b780*/  ISETP.LT.AND P5, PT, R126, UR4, !P0 ;  /* 0x000000047e007c0c */ /* 0x000fe2000c7a1270 */
[----:B------:R-:W3:Y:S01]  /*1b790*/  LDC R16, c[0x0][0x248] ;  /* 0x00009200ff107b82 */ /* 0x000ee20000000800 */
[----:B------:R-:W-:Y:S01]  /*1b7a0*/  LEA.HI.X.SX32 R15, R17, R0, 0x1, P6 ;  /* 0x00000000110f7211 */ /* 0x000fe200030f0eff */
[----:B-1----:R-:W-:Y:S01]  /*1b7b0*/  IMAD R17, R18, 0x2, R7 ;  /* 0x0000000212117824 */ /* 0x002fe200078e0207 */
[----:B------:R-:W-:Y:S02]  /*1b7c0*/  ULDC UR4, c[0x0][0x22c] ;  /* 0x00008b0000047ab9 */ /* 0x000fe40000000800 */
[----:B------:R-:W-:Y:S01]  /*1b7d0*/  ISETP.LT.AND P2, PT, R130, UR4, !P0 ;  /* 0x0000000482007c0c */ /* 0x000fe2000c741270 */
[----:B------:R-:W-:-:S02]  /*1b7e0*/  ULDC UR4, c[0x0][0x22c] ;  /* 0x00008b0000047ab9 */ /* 0x000fc40000000800 */
[----:B------:R-:W1:Y:S01]  /*1b7f0*/  LDC R18, c[0x0][0x248] ;  /* 0x00009200ff127b82 */ /* 0x000e620000000800 */
[----:B--2---:R-:W-:-:S04]  /*1b800*/  LEA R4, P6, R7, R2, 0x1 ;  /* 0x0000000207047211 */ /* 0x004fc800078c08ff */
[----:B------:R-:W-:Y:S02]  /*1b810*/  LEA.HI.X.SX32 R5, R7, R0, 0x1, P6 ;  /* 0x0000000007057211 */ /* 0x000fe400030f0eff */
[----:B------:R-:W-:Y:S02]  /*1b820*/  LEA R6, P6, R17, R2, 0x1 ;  /* 0x0000000211067211 */ /* 0x000fe400078c08ff */
[----:B------:R-:W-:Y:S01]  /*1b830*/  ISETP.LT.AND P3, PT, R125, UR4, !P0 ;  /* 0x000000047d007c0c */ /* 0x000fe2000c761270 */
[----:B------:R-:W-:Y:S01]  /*1b840*/  @P4 STG.E.U16 desc[UR18][R12.64], R82 ;  /* 0x000000520c004986 */ /* 0x000fe2000c101512 */
[----:B------:R-:W-:Y:S01]  /*1b850*/  LEA.HI.X.SX32 R7, R17, R0, 0x1, P6 ;  /* 0x0000000011077211 */ /* 0x000fe200030f0eff */
[----:B0-----:R-:W-:Y:S01]  /*1b860*/  IMAD R17, R20, 0x2, R17 ;  /* 0x0000000214117824 */ /* 0x001fe200078e0211 */
[----:B------:R-:W-:Y:S01]  /*1b870*/  PRMT R80, R80, 0x7632, R80 ;  /* 0x0000763250507816 */ /* 0x000fe20000000050 */
[----:B------:R0:W-:Y:S01]  /*1b880*/  @P5 STG.E.U16 desc[UR18][R14.64], R83 ;  /* 0x000000530e005986 */ /* 0x0001e2000c101512 */
[----:B------:R-:W2:Y:S01]  /*1b890*/  LDC R20, c[0x0][0x248] ;  /* 0x00009200ff147b82 */ /* 0x000ea20000000800 */
[----:B------:R-:W-:Y:S01]  /*1b8a0*/  ULDC UR4, c[0x0][0x22c] ;  /* 0x00008b0000047ab9 */ /* 0x000fe20000000800 */
[----:B------:R-:W-:Y:S01]  /*1b8b0*/  PRMT R81, R81, 0x7632, R81 ;  /* 0x0000763251517816 */ /* 0x000fe20000000051 */
[----:B------:R4:W-:Y:S01]  /*1b8c0*/  @P2 STG.E.U16 desc[UR18][R4.64], R80 ;  /* 0x0000005004002986 */ /* 0x0009e2000c101512 */
[----:B------:R-:W-:Y:S01]  /*1b8d0*/  ISETP.LT.AND P4, PT, R127, UR4, !P0 ;  /* 0x000000047f007c0c */ /* 0x000fe2000c781270 */
[----:B------:R-:W-:Y:S01]  /*1b8e0*/  ULDC UR4, c[0x0][0x22c] ;  /* 0x00008b0000047ab9 */ /* 0x000fe20000000800 */
[----:B0-----:R-:W-:-:S02]  /*1b8f0*/  IMAD R15, R22, 0x2, R17 ;  /* 0x00000002160f7824 */ /* 0x001fc400078e0211 */
[----:B------:R-:W0:Y:S01]  /*1b900*/  LDC R22, c[0x0][0x248] ;  /* 0x00009200ff167b82 */ /* 0x000e220000000800 */
[----:B------:R1:W-:Y:S02]  /*1b910*/  @P3 STG.E.U16 desc[UR18][R6.64], R81 ;  /* 0x0000005106003986 */ /* 0x0003e4000c101512 */
[-C--:B----4-:R-:W-:Y:S02]  /*1b920*/  LEA R4, P6, R15, R2.reuse, 0x1 ;  /* 0x000000020f047211 */ /* 0x090fe400078c08ff */
[----:B------:R-:W-:Y:S02]  /*1b930*/  LEA R12, P3, R17, R2, 0x1 ;  /* 0x00000002110c7211 */ /* 0x000fe400078608ff */
[-C--:B------:R-:W-:Y:S01]  /*1b940*/  LEA.HI.X.SX32 R5, R15, R0.reuse, 0x1, P6 ;  /* 0x000000000f057211 */ /* 0x080fe200030f0eff */
[----:B---3--:R-:W-:Y:S01]  /*1b950*/  IMAD R15, R16, 0x2, R15 ;  /* 0x00000002100f7824 */ /* 0x008fe200078e020f */
[----:B------:R-:W-:Y:S01]  /*1b960*/  LEA.HI.X.SX32 R13, R17, R0, 0x1, P3 ;  /* 0x00000000110d7211 */ /* 0x000fe200018f0eff */
[----:B------:R-:W3:Y:S01]  /*1b970*/  LDC R16, c[0x0][0x248] ;  /* 0x00009200ff107b82 */ /* 0x000ee20000000800 */
[----:B------:R-:W-:Y:S01]  /*1b980*/  PRMT R82, R82, 0x7632, R82 ;  /* 0x0000763252527816 */ /* 0x000fe20000000052 */
[----:B-1----:R-:W-:Y:S01]  /*1b990*/  IMAD R17, R18, 0x2, R15 ;  /* 0x0000000212117824 */ /* 0x002fe200078e020f */
[----:B------:R-:W-:Y:S01]  /*1b9a0*/  ISETP.LT.AND P5, PT, R123, UR4, !P0 ;  /* 0x000000047b007c0c */ /* 0x000fe2000c7a1270 */
[----:B------:R-:W-:-:S02]  /*1b9b0*/  ULDC UR4, c[0x0][0x22c] ;  /* 0x00008b0000047ab9 */ /* 0x000fc40000000800 */
[----:B------:R-:W-:Y:S01]  /*1b9c0*/  ISETP.LT.AND P2, PT, R121, UR4, !P0 ;  /* 0x0000000479007c0c */ /* 0x000fe2000c741270 */
[----:B------:R1:W-:Y:S01]  /*1b9d0*/  @P4 STG.E.U16 desc[UR18][R12.64], R82 ;  /* 0x000000520c004986 */ /* 0x0003e2000c101512 */
[----:B------:R-:W-:Y:S01]  /*1b9e0*/  ULDC UR4, c[0x0][0x22c] ;  /* 0x00008b0000047ab9 */ /* 0x000fe20000000800 */
[-C--:B------:R-:W-:Y:S01]  /*1b9f0*/  LEA R6, P4, R15, R2.reuse, 0x1 ;  /* 0x000000020f067211 */ /* 0x080fe200078808ff */
[----:B------:R-:W4:Y:S01]  /*1ba00*/  LDC R18, c[0x0][0x248] ;  /* 0x00009200ff127b82 */ /* 0x000f220000000800 */
[----:B------:R-:W-:Y:S02]  /*1ba10*/  LEA R14, P6, R17, R2, 0x1 ;  /* 0x00000002110e7211 */ /* 0x000fe400078c08ff */
[----:B------:R-:W-:Y:S01]  /*1ba20*/  ISETP.LT.AND P3, PT, R124, UR4, !P0 ;  /* 0x000000047c007c0c */ /* 0x000fe2000c761270 */
[----:B------:R-:W-:Y:S01]  /*1ba30*/  ULDC UR4, c[0x0][0x22c] ;  /* 0x00008b0000047ab9 */ /* 0x000fe20000000800 */
[-C--:B------:R-:W-:Y:S02]  /*1ba40*/  LEA.HI.X.SX32 R7, R15, R0.reuse, 0x1, P4 ;  /* 0x000000000f077211 */ /* 0x080fe400020f0eff */
[----:B------:R-:W-:Y:S01]  /*1ba50*/  LEA.HI.X.SX32 R15, R17, R0, 0x1, P6 ;  /* 0x00000000110f7211 */ /* 0x000fe200030f0eff */
[----:B--2---:R-:W-:Y:S01]  /*1ba60*/  IMAD R17, R20, 0x2, R17 ;  /* 0x0000000214117824 */ /* 0x004fe200078e0211 */
[----:B------:R-:W-:Y:S01]  /*1ba70*/  PRMT R83, R83, 0x7632, R83 ;  /* 0x0000763253537816 */ /* 0x000fe20000000053 */
[----:B------:R-:W2:Y:S02]  /*1ba80*/  LDC R20, c[0x0][0x248] ;  /* 0x00009200ff147b82 */ /* 0x000ea40000000800 */
[----:B0-----:R-:W-:-:S02]  /*1ba90*/  IMAD R19, R22, 0x2, R17 ;  /* 0x0000000216137824 */ /* 0x001fc400078e0211 */
[----:B------:R0:W-:Y:S01]  /*1baa0*/  @P5 STG.E.U16 desc[UR18][R4.64], R83 ;  /* 0x0000005304005986 */ /* 0x0001e2000c101512 */
[----:B------:R-:W-:Y:S01]  /*1bab0*/  ISETP.LT.AND P5, PT, R59, UR4, !P0 ;  /* 0x000000043b007c0c */ /* 0x000fe2000c7a1270 */
[----:B------:R-:W-:Y:S01]  /*1bac0*/  ULDC UR4, c[0x0][0x22c] ;  /* 0x00008b0000047ab9 */ /* 0x000fe20000000800 */
[----:B------:R-:W-:Y:S01]  /*1bad0*/  ISETP.LT.AND P4, PT, R57, UR5, !P0 ;  /* 0x0000000539007c0c */ /* 0x000fe2000c781270 */
[----:B------:R-:W-:Y:S01]  /*1bae0*/  @P2 STG.E.U16 desc[UR18][R6.64], R88 ;  /* 0x0000005806002986 */ /* 0x000fe2000c101512 */
[C---:B-1----:R-:W-:Y:S01]  /*1baf0*/  LEA R12, P6, R19.reuse, R2, 0x1 ;  /* 0x00000002130c7211 */ /* 0x042fe200078c08ff */
[----:B------:R-:W-:Y:S01]  /*1bb00*/  ULDC UR5, c[0x0][0x22c] ;  /* 0x00008b0000057ab9 */ /* 0x000fe20000000800 */
[----:B------:R-:W1:Y:S01]  /*1bb10*/  LDC R22, c[0x0][0x248] ;  /* 0x00009200ff167b82 */ /* 0x000e620000000800 */
[----:B------:R4:W-:Y:S01]  /*1bb20*/  @P3 STG.E.U16 desc[UR18][R14.64], R89 ;  /* 0x000000590e003986 */ /* 0x0009e2000c101512 */
[----:B------:R-:W-:Y:S01]  /*1bb30*/  LEA.HI.X.SX32 R13, R19, R0, 0x1, P6 ;  /* 0x00000000130d7211 */ /* 0x000fe200030f0eff */
[----:B---3--:R-:W-:Y:S01]  /*1bb40*/  IMAD R19, R16, 0x2, R19 ;  /* 0x0000000210137824 */ /* 0x008fe200078e0213 */
[----:B0-----:R-:W-:-:S04]  /*1bb50*/  LEA R4, P2, R17, R2, 0x1 ;  /* 0x0000000211047211 */ /* 0x001fc800078408ff */
[----:B------:R-:W0:Y:S01]  /*1bb60*/  LDC R16, c[0x0][0x248] ;  /* 0x00009200ff107b82 */ /* 0x000e220000000800 */
[----:B------:R-:W-:-:S07]  /*1bb70*/  LEA.HI.X.SX32 R5, R17, R0, 0x1, P2 ;  /* 0x0000000011057211 */ /* 0x000fce00010f0eff */
[----:B----4-:R-:W3:Y:S01]  /*1bb80*/  LDC R14, c[0x0][0x248] ;  /* 0x00009200ff0e7b82 */ /* 0x010ee20000000800 */
[----:B------:R-:W-:Y:S01]  /*1bb90*/  ISETP.LT.AND P2, PT, R56, UR4, !P0 ;  /* 0x0000000438007c0c */ /* 0x000fe2000c741270 */
[----:B------:R-:W-:Y:S01]  /*1bba0*/  IMAD R15, R18, 0x2, R19 ;  /* 0x00000002120f7824 */ /* 0x000fe200078e0213 */
[----:B------:R-:W-:Y:S01]  /*1bbb0*/  ISETP.LT.AND P3, PT, R76, UR5, !P0 ;  /* 0x000000054c007c0c */ /* 0x000fe2000c761270 */
[----:B------:R4:W-:Y:S01]  /*1bbc0*/  @P5 STG.E.U16 desc[UR18][R4.64], R90 ;  /* 0x0000005a04005986 */ /* 0x0009e2000c101512 */
[----:B------:R-:W-:Y:S01]  /*1bbd0*/  PRMT R88, R88, 0x7632, R88 ;  /* 0x0000763258587816 */ /* 0x000fe20000000058 */
[----:B------:R-:W-:Y:S01]  /*1bbe0*/  ULDC UR4, c[0x0][0x22c] ;  /* 0x00008b0000047ab9 */ /* 0x000fe20000000800 */
[----:B------:R-:W-:Y:S01]  /*1bbf0*/  PRMT R89, R89, 0x7632, R89 ;  /* 0x0000763259597816 */ /* 0x000fe20000000059 */
[----:B------:R2:W-:Y:S01]  /*1bc00*/  @P4 STG.E.U16 desc[UR18][R12.64], R91 ;  /* 0x0000005b0c004986 */ /* 0x0005e2000c101512 */
[----:B------:R-:W-:Y:S01]  /*1bc10*/  LEA R6, P4, R19, R2, 0x1 ;  /* 0x0000000213067211 */ /* 0x000fe200078808ff */
[----:B------:R-:W1:Y:S01]  /*1bc20*/  LDC R18, c[0x0][0x248] ;  /* 0x00009200ff127b82 */ /* 0x000e620000000800 */
[----:B------:R-:W-:-:S02]  /*1bc30*/  ULDC UR5, c[0x0][0x22c] ;  /* 0x00008b0000057ab9 */ /* 0x000fc40000000800 */
[----:B------:R-:W-:Y:S02]  /*1bc40*/  LEA.HI.X.SX32 R7, R19, R0, 0x1, P4 ;  /* 0x0000000013077211 */ /* 0x000fe400020f0eff */
[C---:B----4-:R-:W-:Y:S02]  /*1bc50*/  LEA R4, P6, R15.reuse, R2, 0x1 ;  /* 0x000000020f047211 */ /* 0x050fe400078c08ff */
[----:B------:R-:W-:Y:S01]  /*1bc60*/  ISETP.LT.AND P5, PT, R120, UR4, !P0 ;  /* 0x0000000478007c0c */ /* 0x000fe2000c7a1270 */
[----:B--2---:R-:W-:Y:S01]  /*1bc70*/  IMAD R13, R20, 0x2, R15 ;  /* 0x00000002140d7824 */ /* 0x004fe200078e020f */
[----:B------:R-:W-:Y:S01]  /*1bc80*/  LEA.HI.X.SX32 R5, R15, R0, 0x1, P6 ;  /* 0x000000000f057211 */ /* 0x000fe200030f0eff */
[----:B------:R-:W2:Y:S01]  /*1bc90*/  LDC R20, c[0x0][0x248] ;  /* 0x00009200ff147b82 */ /* 0x000ea20000000800 */
        /* <DEDUP_REMOVED lines=8> */
[----:B0-----:R-:W-:Y:S01]  /*1bd20*/  IMAD R15, R16, 0x2, R7 ;  /* 0x00000002100f7824 */ /* 0x001fe200078e0207 */
[----:B------:R-:W-:Y:S01]  /*1bd30*/  ISETP.LT.AND P4, PT, R48, UR4, !P0 ;  /* 0x0000000430007c0c */ /* 0x000fe2000c781270 */
[----:B------:R-:W-:Y:S02]  /*1bd40*/  ULDC UR4, c[0x0][0x22c] ;  /* 0x00008b0000047ab9 */ /* 0x000fe40000000800 */
[----:B------:R0:W-:Y:S01]  /*1bd50*/  @P5 STG.E.U16 desc[UR18][R12.64], R90 ;  /* 0x0000005a0c005986 */ /* 0x0001e2000c101512 */
[C---:B----4-:R-:W-:Y:S01]  /*1bd60*/  LEA R4, P5, R15.reuse, R2, 0x1 ;  /* 0x000000020f047211 */ /* 0x050fe200078a08ff */
[----:B------:R-:W4:Y:S01]  /*1bd70*/  LDC R16, c[0x0][0x248] ;  /* 0x00009200ff107b82 */ /* 0x000f220000000800 */
[----:B------:R-:W-:Y:S01]  /*1bd80*/  ISETP.LT.AND P2, PT, R58, UR4, !P0 ;  /* 0x000000043a007c0c */ /* 0x000fe2000c741270 */
[----:B------:R-:W-:Y:S01]  /*1bd90*/  ULDC UR4, c[0x0][0x22c] ;  /* 0x00008b0000047ab9 */ /* 0x000fe20000000800 */
[----:B------:R-:W-:Y:S01]  /*1bda0*/  LEA.HI.X.SX32 R5, R15, R0, 0x1, P5 ;  /* 0x000000000f057211 */ /* 0x000fe200028f0eff */
[----:B-1----:R-:W-:Y:S01]  /*1bdb0*/  IMAD R15, R18, 0x2, R15 ;  /* 0x00000002120f7824 */ /* 0x002fe200078e020f */
[----:B------:R-:W-:Y:S01]  /*1bdc0*/  ISETP.LT.AND P6, PT, R54, UR4, !P0 ;  /* 0x0000000436007c0c */ /* 0x000fe2000c7c1270 */
[----:B------:R-:W-:Y:S01]  /*1bdd0*/  ULDC UR4, c[0x0][0x22c] ;  /* 0x00008b0000047ab9 */ /* 0x000fe20000000800 */
[----:B------:R-:W-:Y:S01]  /*1bde0*/  LEA R6, P3, R7, R2, 0x1 ;  /* 0x0000000207067211 */ /* 0x000fe200078608ff */
[----:B------:R-:W1:Y:S01]  /*1bdf0*/  LDC R18, c[0x0][0x248] ;  /* 0x00009200ff127b82 */ /* 0x000e620000000800 */
[----:B------:R-:W-:Y:S01]  /*1be00*/  PRMT R91, R91, 0x7632, R91 ;  /* 0x000076325b5b7816 */ /* 0x000fe2000000005b */
[----:B--2---:R-:W-:Y:S01]  /*1be10*/  IMAD R17, R20, 0x2, R15 ;  /* 0x0000000214117824 */ /* 0x004fe200078e020f */
[----:B------:R-:W-:-:S02]  /*1be20*/  LEA.HI.X.SX32 R7, R7, R0, 0x1, P3 ;  /* 0x0000000007077211 */ /* 0x000fc400018f0eff */
[----:B0-----:R-:W-:-:S03]  /*1be30*/  LEA R12, P5, R15, R2, 0x1 ;  /* 0x000000020f0c7211 */ /* 0x001fc600078a08ff */
[----:B------:R-:W0:Y:S01]  /*1be40*/  LDC R20, c[0x0][0x248] ;  /* 0x00009200ff147b82 */ /* 0x000e220000000800 */
[----:B------:R-:W-:Y:S01]  /*1be50*/  ISETP.LT.AND P3, PT, R50, UR4, !P0 ;  /* 0x0000000432007c0c */ /* 0x000fe2000c761270 */
[----:B------:R-:W-:Y:S01]  /*1be60*/  ULDC UR4, c[0x0][0x22c] ;  /* 0x00008b0000047ab9 */ /* 0x000fe20000000800 */
[----:B------:R-:W-:Y:S01]  /*1be70*/  LEA.HI.X.SX32 R13, R15, R0, 0x1, P5 ;  /* 0x000000000f0d7211 */ /* 0x000fe200028f0eff */
[----:B------:R2:W-:Y:S01]  /*1be80*/  @P4 STG.E.U16 desc[UR18][R6.64], R91 ;  /* 0x0000005b06004986 */ /* 0x0005e2000c101512 */
[----:B---3--:R-:W-:Y:S01]  /*1be90*/  IMAD R15, R14, 0x2, R17 ;  /* 0x000000020e0f7824 */ /* 0x008fe200078e0211 */
[----:B------:R-:W-:Y:S01]  /*1bea0*/  ISETP.LT.AND P4, PT, R55, UR4, !P0 ;  /* 0x0000000437007c0c */ /* 0x000fe2000c781270 */
[----:B------:R-:W-:Y:S01]  /*1beb0*/  ULDC UR4, c[0x0][0x22c] ;  /* 0x00008b0000047ab9 */ /* 0x000fe20000000800 */
[----:B------:R3:W-:Y:S01]  /*1bec0*/  @P2 STG.E.U16 desc[UR18][R4.64], R96 ;  /* 0x0000006004002986 */ /* 0x0007e2000c101512 */
[----:B------:R-:W0:Y:S03]  /*1bed0*/  LDC R14, c[0x0][0x248] ;  /* 0x00009200ff0e7b82 */ /* 0x000e260000000800 */
[----:B------:R1:W-:Y:S01]  /*1bee0*/  @P6 STG.E.U16 desc[UR18][R12.64], R97 ;  /* 0x000000610c006986 */ /* 0x0003e2000c101512 */
[----:B--2---:R-:W-:-:S02]  /*1bef0*/  LEA R6, P5, R17, R2, 0x1 ;  /* 0x0000000211067211 */ /* 0x004fc400078a08ff */
[----:B---3--:R-:W-:Y:S02]  /*1bf00*/  LEA R4, P6, R15, R2, 0x1 ;  /* 0x000000020f047211 */ /* 0x008fe400078c08ff */
[-C--:B------:R-:W-:Y:S02]  /*1bf10*/  LEA.HI.X.SX32 R7, R17, R0.reuse, 0x1, P5 ;  /* 0x0000000011077211 */ /* 0x080fe400028f0eff */
[----:B------:R-:W-:Y:S01]  /*1bf20*/  LEA.HI.X.SX32 R5, R15, R0, 0x1, P6 ;  /* 0x000000000f057211 */ /* 0x000fe200030f0eff */
[----:B----4-:R-:W-:Y:S02]  /*1bf30*/  IMAD R15, R16, 0x2, R15 ;  /* 0x00000002100f7824 */ /* 0x010fe400078e020f */
[----:B------:R2:W-:Y:S01]  /*1bf40*/  @P3 STG.E.U16 desc[UR18][R6.64], R98 ;  /* 0x0000006206003986 */ /* 0x0005e2000c101512 */
[----:B------:R-:W3:Y:S03]  /*1bf50*/  LDC R16, c[0x0][0x248] ;  /* 0x00009200ff107b82 */ /* 0x000ee60000000800 */
[----:B------:R4:W-:Y:S01]  /*1bf60*/  @P4 STG.E.U16 desc[UR18][R4.64], R99 ;  /* 0x0000006304004986 */ /* 0x0009e2000c101512 */
[----:B-1----:R-:W-:-:S02]  /*1bf70*/  LEA R12, P4, R15, R2, 0x1 ;  /* 0x000000020f0c7211 */ /* 0x002fc400078808ff */
[----:B------:R-:W-:Y:S01]  /*1bf80*/  ISETP.LT.AND P2, PT, R51, UR4, !P0 ;  /* 0x0000000433007c0c */ /* 0x000fe2000c741270 */
[----:B------:R-:W-:Y:S01]  /*1bf90*/  ULDC UR4, c[0x0][0x22c] ;  /* 0x00008b0000047ab9 */ /* 0x000fe20000000800 */
[----:B--2---:R-:W-:Y:S01]  /*1bfa0*/  IMAD R7, R18, 0x2, R15 ;  /* 0x0000000212077824 */ /* 0x004fe200078e020f */
[----:B------:R-:W-:Y:S01]  /*1bfb0*/  LEA.HI.X.SX32 R13, R15, R0, 0x1, P4 ;  /* 0x000000000f0d7211 */ /* 0x000fe200020f0eff */
[----:B------:R-:W1:Y:S02]  /*1bfc0*/  LDC R18, c[0x0][0x248] ;  /* 0x00009200ff127b82 */ /* 0x000e640000000800 */
[----:B0-----:R-:W-:Y:S01]  /*1bfd0*/  IMAD R15, R20, 0x2, R7 ;  /* 0x00000002140f7824 */ /* 0x001fe200078e0207 */
[----:B------:R-:W-:Y:S02]  /*1bfe0*/  LEA R6, P4, R7, R2, 0x1 ;  /* 0x0000000207067211 */ /* 0x000fe400078808ff */
        /* <DEDUP_REMOVED lines=10> */
[----:B------:R-:W2:Y:S01]  /*1c090*/  LDC R14, c[0x0][0x248] ;  /* 0x00009200ff0e7b82 */ /* 0x000ea20000000800 */
[----:B------:R-:W-:Y:S02]  /*1c0a0*/  PRMT R97, R97, 0x7632, R97 ;  /* 0x0000763261617816 */ /* 0x000fe40000000061 */
[----:B------:R-:W-:Y:S01]  /*1c0b0*/  PRMT R98, R98, 0x7632, R98 ;  /* 0x0000763262627816 */ /* 0x000fe20000000062 */
[----:B------:R4:W-:Y:S04]  /*1c0c0*/  @P2 STG.E.U16 desc[UR18][R12.64], R96 ;  /* 0x000000600c002986 */ /* 0x0009e8000c101512 */
[----:B------:R3:W-:Y:S04]  /*1c0d0*/  @P5 STG.E.U16 desc[UR18][R6.64], R97 ;  /* 0x0000006106005986 */ /* 0x0007e8000c101512 */
[----:B------:R1:W-:Y:S01]  /*1c0e0*/  @P6 STG.E.U16 desc[UR18][R4.64], R98 ;  /* 0x0000006204006986 */ /* 0x0003e2000c101512 */
[----:B----4-:R-:W-:Y:S01]  /*1c0f0*/  LEA R12, P6, R15, R2, 0x1 ;  /* 0x000000020f0c7211 */ /* 0x010fe200078c08ff */
[----:B---3--:R-:W-:-:S03]  /*1c100*/  IMAD R7, R16, 0x2, R15 ;  /* 0x0000000210077824 */ /* 0x008fc600078e020f */
[----:B------:R-:W-:Y:S01]  /*1c110*/  LEA.HI.X.SX32 R13, R15, R0, 0x1, P6 ;  /* 0x000000000f0d7211 */ /* 0x000fe200030f0eff */
[----:B------:R-:W3:Y:S01]  /*1c120*/  LDC R16, c[0x0][0x248] ;  /* 0x00009200ff107b82 */ /* 0x000ee20000000800 */
[----:B-1----:R-:W-:Y:S01]  /*1c130*/  IMAD R15, R18, 0x2, R7 ;  /* 0x00000002120f7824 */ /* 0x002fe200078e0207 */
[C---:B------:R-:W-:Y:S02]  /*1c140*/  LEA R6, P6, R7.reuse, R2, 0x1 ;  /* 0x0000000207067211 */ /* 0x040fe400078c08ff */
        /* <DEDUP_REMOVED lines=8> */
[----:B--2---:R-:W-:Y:S01]  /*1c1d0*/  IMAD R15, R14, 0x2, R15 ;  /* 0x000000020e0f7824 */ /* 0x004fe200078e020f */
        /* <DEDUP_REMOVED lines=9> */
[----:B--2---:R-:W-:-:S04]  /*1c270*/  LEA R12, P6, R15, R2, 0x1 ;  /* 0x000000020f0c7211 */ /* 0x004fc800078c08ff */
[----:B------:R-:W-:Y:S01]  /*1c280*/  LEA.HI.X.SX32 R13, R15, R0, 0x1, P6 ;  /* 0x000000000f0d7211 */ /* 0x000fe200030f0eff */
[----:B---3--:R-:W-:Y:S01]  /*1c290*/  IMAD R7, R16, 0x2, R17 ;  /* 0x0000000210077824 */ /* 0x008fe200078e0211 */
[----:B------:R-:W-:Y:S01]  /*1c2a0*/  LEA R14, P6, R17, R2, 0x1 ;  /* 0x00000002110e7211 */ /* 0x000fe200078c08ff */
        /* <DEDUP_REMOVED lines=11> */
[C---:B------:R-:W-:Y:S02]  /*1c360*/  LEA R6, P6, R17.reuse, R2, 0x1 ;  /* 0x0000000211067211 */ /* 0x040fe400078c08ff */
[----:B------:R-:W-:Y:S01]  /*1c370*/  ISETP.LT.AND P4, PT, R42, UR4, !P0 ;  /* 0x000000042a007c0c */ /* 0x000fe2000c781270 */
[----:B------:R-:W-:Y:S01]  /*1c380*/  @P5 STG.E.U16 desc[UR18][R12.64], R102 ;  /* 0x000000660c005986 */ /* 0x000fe2000c101512 */
[----:B------:R-:W-:Y:S01]  /*1c390*/  LEA.HI.X.SX32 R7, R17, R0, 0x1, P6 ;  /* 0x0000000011077211 */ /* 0x000fe200030f0eff */
[----:B0-----:R-:W-:Y:S01]  /*1c3a0*/  IMAD R17, R20, 0x2, R17 ;  /* 0x0000000214117824 */ /* 0x001fe200078e0211 */
[----:B------:R-:W-:Y:S01]  /*1c3b0*/  ULDC UR4, c[0x0][0x22c] ;  /* 0x00008b0000047ab9 */ /* 0x000fe20000000800 */
[----:B------:R0:W-:Y:S01]  /*1c3c0*/  @P3 STG.E.U16 desc[UR18][R14.64], R103 ;  /* 0x000000670e003986 */ /* 0x0001e2000c101512 */
[----:B------:R-:W-:Y:S01]  /*1c3d0*/  PRMT R100, R100, 0x7632, R100 ;  /* 0x0000763264647816 */ /* 0x000fe20000000064 */
[----:B------:R-:W2:Y:S01]  /*1c3e0*/  LDC R20, c[0x0][0x248] ;  /* 0x00009200ff147b82 */ /* 0x000ea20000000800 */
[----:B------:R-:W-:Y:S01]  /*1c3f0*/  ISETP.LT.AND P5, PT, R44, UR4, !P0 ;  /* 0x000000042c007c0c */ /* 0x000fe2000c7a1270 */
[----:B------:R-:W-:Y:S01]  /*1c400*/  ULDC UR4, c[0x0][0x22c] ;  /* 0x00008b0000047ab9 */ /* 0x000fe20000000800 */
[----:B------:R-:W-:Y:S01]  /*1c410*/  PRMT R101, R101, 0x7632, R101 ;  /* 0x0000763265657816 */ /* 0x000fe20000000065 */
[----:B------:R4:W-:Y:S01]  /*1c420*/  @P2 STG.E.U16 desc[UR18][R4.64], R100 ;  /* 0x0000006404002986 */ /* 0x0009e2000c101512 */
[----:B------:R-:W-:Y:S01]  /*1c430*/  ISETP.LT.AND P3, PT, R40, UR4, !P0 ;  /* 0x0000000428007c0c */ /* 0x000fe2000c761270 */
[----:B------:R-:W-:Y:S01]  /*1c440*/  ULDC UR4, c[0x0][0x22c] ;  /* 0x00008b0000047ab9 */ /* 0x000fe20000000800 */
[----:B0-----:R-:W-:-:S02]  /*1c450*/  IMAD R15, R22, 0x2, R17 ;  /* 0x00000002160f7824 */ /* 0x001fc400078e0211 */
[----:B------:R-:W0:Y:S01]  /*1c460*/  LDC R22, c[0x0][0x248] ;  /* 0x00009200ff167b82 */ /* 0x000e220000000800 */
[----:B------:R1:W-:Y:S01]  /*1c470*/  @P4 STG.E.U16 desc[UR18][R6.64], R101 ;  /* 0x0000006506004986 */ /* 0x0003e2000c101512 */
[-C--:B------:R-:W-:Y:S02]  /*1c480*/  LEA R12, P4, R17, R2.reuse, 0x1 ;  /* 0x00000002110c7211 */ /* 0x080fe400078808ff */
[----:B----4-:R-:W-:Y:S02]  /*1c490*/  LEA R4, P6, R15, R2, 0x1 ;  /* 0x000000020f047211 */ /* 0x010fe400078c08ff */
[-C--:B------:R-:W-:Y:S02]  /*1c4a0*/  LEA.HI.X.SX32 R13, R17, R0.reuse, 0x1, P4 ;  /* 0x00000000110d7211 */ /* 0x080fe400020f0eff */
[----:B------:R-:W-:Y:S01]  /*1c4b0*/  LEA.HI.X.SX32 R5, R15, R0, 0x1, P6 ;  /* 0x000000000f057211 */ /* 0x000fe200030f0eff */
[----:B---3--:R-:W-:Y:S01]  /*1c4c0*/  IMAD R15, R16, 0x2, R15 ;  /* 0x00000002100f7824 */ /* 0x008fe200078e020f */
[----:B------:R-:W-:Y:S01]  /*1c4d0*/  PRMT R102, R102, 0x7632, R102 ;  /* 0x0000763266667816 */ /* 0x000fe20000000066 */
[----:B------:R-:W3:Y:S01]  /*1c4e0*/  LDC R16, c[0x0][0x248] ;  /* 0x00009200ff107b82 */ /* 0x000ee20000000800 */
[----:B------:R-:W-:Y:S01]  /*1c4f0*/  PRMT R103, R103, 0x7632, R103 ;  /* 0x0000763267677816 */ /* 0x000fe20000000067 */
[----:B-1----:R-:W-:Y:S01]  /*1c500*/  IMAD R17, R18, 0x2, R15 ;  /* 0x0000000212117824 */ /* 0x002fe200078e020f */
[----:B------:R-:W-:Y:S01]  /*1c510*/  ISETP.LT.AND P2, PT, R38, UR4, !P0 ;  /* 0x0000000426007c0c */ /* 0x000fe2000c741270 */
[----:B------:R1:W-:Y:S01]  /*1c520*/  @P5 STG.E.U16 desc[UR18][R12.64], R102 ;  /* 0x000000660c005986 */ /* 0x0003e2000c101512 */
[----:B------:R-:W-:-:S03]  /*1c530*/  ULDC UR4, c[0x0][0x22c] ;  /* 0x00008b0000047ab9 */ /* 0x000fc60000000800 */
[----:B------:R4:W-:Y:S01]  /*1c540*/  @P3 STG.E.U16 desc[UR18][R4.64], R103 ;  /* 0x0000006704003986 */ /* 0x0009e2000c101512 */
[-C--:B------:R-:W-:Y:S01]  /*1c550*/  LEA R6, P3, R15, R2.reuse, 0x1 ;  /* 0x000000020f067211 */ /* 0x080fe200078608ff */
[----:B------:R-:W3:Y:S01]  /*1c560*/  LDC R18, c[0x0][0x248] ;  /* 0x00009200ff127b82 */ /* 0x000ee20000000800 */
[----:B------:R-:W-:Y:S02]  /*1c570*/  LEA R14, P6, R17, R2, 0x1 ;  /* 0x00000002110e7211 */ /* 0x000fe400078c08ff */
[----:B------:R-:W-:Y:S01]  /*1c580*/  ISETP.LT.AND P4, PT, R41, UR4, !P0 ;  /* 0x0000000429007c0c */ /* 0x000fe2000c781270 */
[----:B------:R-:W-:Y:S01]  /*1c590*/  ULDC UR4, c[0x0][0x22c] ;  /* 0x00008b0000047ab9 */ /* 0x000fe20000000800 */
[-C--:B------:R-:W-:Y:S02]  /*1c5a0*/  LEA.HI.X.SX32 R7, R15, R0.reuse, 0x1, P3 ;  /* 0x000000000f077211 */ /* 0x080fe400018f0eff */
[----:B------:R-:W-:Y:S01]  /*1c5b0*/  LEA.HI.X.SX32 R15, R17, R0, 0x1, P6 ;  /* 0x00000000110f7211 */ /* 0x000fe200030f0eff */
[----:B--2---:R-:W-:-:S02]  /*1c5c0*/  IMAD R17, R20, 0x2, R17 ;  /* 0x0000000214117824 */ /* 0x004fc400078e0211 */
[----:B------:R-:W2:Y:S02]  /*1c5d0*/  LDC R20, c[0x0][0x248] ;  /* 0x00009200ff147b82 */ /* 0x000ea40000000800 */
[----:B0-----:R-:W-:Y:S01]  /*1c5e0*/  IMAD R19, R22, 0x2, R17 ;  /* 0x0000000216137824 */ /* 0x001fe200078e0211 */
[----:B------:R-:W-:Y:S01]  /*1c5f0*/  ISETP.LT.AND P5, PT, R35, UR4, !P0 ;  /* 0x0000000423007c0c */ /* 0x000fe2000c7a1270 */
[----:B------:R-:W-:Y:S01]  /*1c600*/  @P2 STG.E.U16 desc[UR18][R6.64], R104 ;  /* 0x0000006806002986 */ /* 0x000fe2000c101512 */
[----:B------:R-:W-:Y:S01]  /*1c610*/  ISETP.LT.AND P3, PT, R33, UR5, !P0 ;  /* 0x0000000521007c0c */ /* 0x000fe2000c761270 */
[----:B------:R-:W-:Y:S01]  /*1c620*/  ULDC UR4, c[0x0][0x22c] ;  /* 0x00008b0000047ab9 */ /* 0x000fe20000000800 */
[-C--:B-1----:R-:W-:Y:S01]  /*1c630*/  LEA R12, P6, R19, R2.reuse, 0x1 ;  /* 0x00000002130c7211 */ /* 0x082fe200078c08ff */
[----:B------:R0:W-:Y:S01]  /*1c640*/  @P4 STG.E.U16 desc[UR18][R14.64], R105 ;  /* 0x000000690e004986 */ /* 0x0001e2000c101512 */
[----:B----4-:R-:W-:Y:S01]  /*1c650*/  LEA R4, P2, R17, R2, 0x1 ;  /* 0x0000000211047211 */ /* 0x010fe200078408ff */
[----:B------:R-:W-:Y:S01]  /*1c660*/  ULDC UR5, c[0x0][0x22c] ;  /* 0x00008b0000057ab9 */ /* 0x000fe20000000800 */
[-C--:B------:R-:W-:Y:S01]  /*1c670*/  LEA.HI.X.SX32 R13, R19, R0.reuse, 0x1, P6 ;  /* 0x00000000130d7211 */ /* 0x080fe200030f0eff */
[----:B---3--:R-:W-:Y:S01]  /*1c680*/  IMAD R19, R16, 0x2, R19 ;  /* 0x0000000210137824 */ /* 0x008fe200078e0213 */
[----:B------:R-:W-:Y:S01]  /*1c690*/  LEA.HI.X.SX32 R5, R17, R0, 0x1, P2 ;  /* 0x0000000011057211 */ /* 0x000fe200010f0eff */
[----:B------:R-:W1:Y:S08]  /*1c6a0*/  LDC R16, c[0x0][0x248] ;  /* 0x00009200ff107b82 */ /* 0x000e700000000800 */
[----:B0-----:R-:W0:Y:S01]  /*1c6b0*/  LDC R14, c[0x0][0x248] ;  /* 0x00009200ff0e7b82 */ /* 0x001e220000000800 */
        /* <DEDUP_REMOVED lines=9> */
[----:B------:R-:W4:Y:S01]  /*1c750*/  LDC R18, c[0x0][0x248] ;  /* 0x00009200ff127b82 */ /* 0x000f220000000800 */
[----:B------:R-:W-:-:S02]  /*1c760*/  ULDC UR5, c[0x0][0x22c] ;  /* 0x00008b0000057ab9 */ /* 0x000fc40000000800 */
[----:B------:R-:W-:Y:S02]  /*1c770*/  LEA.HI.X.SX32 R7, R19, R0, 0x1, P3 ;  /* 0x0000000013077211 */ /* 0x000fe400018f0eff */
[----:B---3--:R-:W-:Y:S02]  /*1c780*/  LEA R4, P6, R15, R2, 0x1 ;  /* 0x000000020f047211 */ /* 0x008fe400078c08ff */
[----:B------:R-:W-:Y:S01]  /*1c790*/  ISETP.LT.AND P5, PT, R37, UR4, !P0 ;  /* 0x0000000425007c0c */ /* 0x000fe2000c7a1270 */
[----:B------:R-:W3:Y:S01]  /*1c7a0*/  LDC R22, c[0x0][0x248] ;  /* 0x00009200ff167b82 */ /* 0x000ee20000000800 */
[----:B------:R-:W-:Y:S01]  /*1c7b0*/  LEA.HI.X.SX32 R5, R15, R0, 0x1, P6 ;  /* 0x000000000f057211 */ /* 0x000fe200030f0eff */
[----:B--2---:R-:W-:Y:S01]  /*1c7c0*/  IMAD R13, R20, 0x2, R15 ;  /* 0x00000002140d7824 */ /* 0x004fe200078e020f */
[----:B------:R0:W-:Y:S01]  /*1c7d0*/  @P2 STG.E.U16 desc[UR18][R6.64], R104 ;  /* 0x0000006806002986 */ /* 0x0001e2000c101512 */
[----:B------:R-:W-:Y:S01]  /*1c7e0*/  PRMT R106, R106, 0x7632, R106 ;  /* 0x000076326a6a7816 */ /* 0x000fe2000000006a */
[----:B------:R-:W-:-:S03]  /*1c7f0*/  ULDC UR4, c[0x0][0x22c] ;  /* 0x00008b0000047ab9 */ /* 0x000fc60000000800 */
[----:B------:R-:W2:Y:S01]  /*1c800*/  LDC R20, c[0x0][0x248] ;  /* 0x00009200ff147b82 */ /* 0x000ea20000000800 */
[----:B------:R1:W-:Y:S01]  /*1c810*/  @P4 STG.E.U16 desc[UR18][R4.64], R105 ;  /* 0x0000006904004986 */ /* 0x0003e2000c101512 */
[----:B------:R-:W-:Y:S01]  /*1c820*/  LEA R12, P4, R13, R2, 0x1 ;  /* 0x000000020d0c7211 */ /* 0x000fe200078808ff */
[----:B0-----:R-:W-:-:S05]  /*1c830*/  IMAD R7, R14, 0x2, R13 ;  /* 0x000000020e077824 */ /* 0x001fca00078e020d */
[----:B------:R-:W0:Y:S01]  /*1c840*/  LDC R14, c[0x0][0x248] ;  /* 0x00009200ff0e7b82 */ /* 0x000e220000000800 */
[----:B------:R-:W-:Y:S01]  /*1c850*/  LEA.HI.X.SX32 R13, R13, R0, 0x1, P4 ;  /* 0x000000000d0d7211 */ /* 0x000fe200020f0eff */
[----:B-1----:R-:W-:Y:S01]  /*1c860*/  IMAD R15, R16, 0x2, R7 ;  /* 0x00000002100f7824 */ /* 0x002fe200078e0207 */
[----:B------:R-:W-:Y:S01]  /*1c870*/  ISETP.LT.AND P3, PT, R24, UR4, !P0 ;  /* 0x0000000418007c0c */ /* 0x000fe2000c761270 */
[----:B------:R-:W-:Y:S02]  /*1c880*/  ULDC UR4, c[0x0][0x22c] ;  /* 0x00008b0000047ab9 */ /* 0x000fe40000000800 */
[----:B------:R1:W-:Y:S01]  /*1c890*/  @P5 STG.E.U16 desc[UR18][R12.64], R106 ;  /* 0x0000006a0c005986 */ /* 0x0003e2000c101512 */
[C---:B------:R-:W-:Y:S01]  /*1c8a0*/  LEA R4, P5, R15.reuse, R2, 0x1 ;  /* 0x000000020f047211 */ /* 0x040fe200078a08ff */
[----:B------:R-:W3:Y:S01]  /*1c8b0*/  LDC R16, c[0x0][0x248] ;  /* 0x00009200ff107b82 */ /* 0x000ee20000000800 */
[----:B------:R-:W-:Y:S01]  /*1c8c0*/  ISETP.LT.AND P2, PT, R34, UR4, !P0 ;  /* 0x0000000422007c0c */ /* 0x000fe2000c741270 */
[----:B------:R-:W-:Y:S01]  /*1c8d0*/  ULDC UR4, c[0x0][0x22c] ;  /* 0x00008b0000047ab9 */ /* 0x000fe20000000800 */
[----:B------:R-:W-:Y:S01]  /*1c8e0*/  LEA.HI.X.SX32 R5, R15, R0, 0x1, P5 ;  /* 0x000000000f057211 */ /* 0x000fe200028f0eff */
[----:B----4-:R-:W-:Y:S01]  /*1c8f0*/  IMAD R15, R18, 0x2, R15 ;  /* 0x00000002120f7824 */ /* 0x010fe200078e020f */
[----:B------:R-:W-:Y:S01]  /*1c900*/  ISETP.LT.AND P6, PT, R30, UR4, !P0 ;  /* 0x000000041e007c0c */ /* 0x000fe2000c7c1270 */
[----:B------:R-:W-:Y:S01]  /*1c910*/  ULDC UR4, c[0x0][0x22c] ;  /* 0x00008b0000047ab9 */ /* 0x000fe20000000800 */
[----:B------:R-:W-:Y:S01]  /*1c920*/  LEA R6, P4, R7, R2, 0x1 ;  /* 0x0000000207067211 */ /* 0x000fe200078808ff */
[----:B------:R-:W4:Y:S01]  /*1c930*/  LDC R18, c[0x0][0x248] ;  /* 0x00009200ff127b82 */ /* 0x000f220000000800 */
[----:B------:R-:W-:Y:S01]  /*1c940*/  PRMT R107, R107, 0x7632, R107 ;  /* 0x000076326b6b7816 */ /* 0x000fe2000000006b */
[----:B--2---:R-:W-:Y:S01]  /*1c950*/  IMAD R17, R20, 0x2, R15 ;  /* 0x0000000214117824 */ /* 0x004fe200078e020f */
[----:B------:R-:W-:-:S02]  /*1c960*/  LEA.HI.X.SX32 R7, R7, R0, 0x1, P4 ;  /* 0x0000000007077211 */ /* 0x000fc400020f0eff */
[----:B-1----:R-:W-:-:S03]  /*1c970*/  LEA R12, P5, R15, R2, 0x1 ;  /* 0x000000020f0c7211 */ /* 0x002fc600078a08ff */
[----:B------:R-:W1:Y:S01]  /*1c980*/  LDC R20, c[0x0][0x248] ;  /* 0x00009200ff147b82 */ /* 0x000e620000000800 */
[----:B------:R-:W-:Y:S01]  /*1c990*/  ISETP.LT.AND P4, PT, R26, UR4, !P0 ;  /* 0x000000041a007c0c */ /* 0x000fe2000c781270 */
[----:B------:R-:W-:Y:S01]  /*1c9a0*/  ULDC UR4, c[0x0][0x22c] ;  /* 0x00008b0000047ab9 */ /* 0x000fe20000000800 */
[----:B------:R-:W-:Y:S01]  /*1c9b0*/  LEA.HI.X.SX32 R13, R15, R0, 0x1, P5 ;  /* 0x000000000f0d7211 */ /* 0x000fe200028f0eff */
[----:B------:R2:W-:Y:S01]  /*1c9c0*/  @P3 STG.E.U16 desc[UR18][R6.64], R107 ;  /* 0x0000006b06003986 */ /* 0x0005e2000c101512 */
[----:B0-----:R-:W-:Y:S01]  /*1c9d0*/  IMAD R15, R14, 0x2, R17 ;  /* 0x000000020e0f7824 */ /* 0x001fe200078e0211 */
[----:B------:R-:W-:Y:S01]  /*1c9e0*/  ISETP.LT.AND P3, PT, R31, UR4, !P0 ;  /* 0x000000041f007c0c */ /* 0x000fe2000c761270 */
[----:B------:R-:W-:Y:S01]  /*1c9f0*/  ULDC UR4, c[0x0][0x22c] ;  /* 0x00008b0000047ab9 */ /* 0x000fe20000000800 */
[----:B------:R0:W-:Y:S01]  /*1ca00*/  @P2 STG.E.U16 desc[UR18][R4.64], R108 ;  /* 0x0000006c04002986 */ /* 0x0001e2000c101512 */
[----:B------:R-:W1:Y:S03]  /*1ca10*/  LDC R14, c[0x0][0x248] ;  /* 0x00009200ff0e7b82 */ /* 0x000e660000000800 */
[----:B------:R4:W-:Y:S01]  /*1ca20*/  @P6 STG.E.U16 desc[UR18][R12.64], R109 ;  /* 0x0000006d0c006986 */ /* 0x0009e2000c101512 */
[----:B--2---:R-:W-:-:S04]  /*1ca30*/  LEA R6, P5, R17, R2, 0x1 ;  /* 0x0000000211067211 */ /* 0x004fc800078a08ff */
[----:B------:R-:W2:Y:S01]  /*1ca40*/  LDC R24, c[0x0][0x248] ;  /* 0x00009200ff187b82 */ /* 0x000ea20000000800 */
[----:B0-----:R-:W-:Y:S02]  /*1ca50*/  LEA R4, P6, R15, R2, 0x1 ;  /* 0x000000020f047211 */ /* 0x001fe400078c08ff */
[-C--:B------:R-:W-:Y:S02]  /*1ca60*/  LEA.HI.X.SX32 R7, R17, R0.reuse, 0x1, P5 ;  /* 0x0000000011077211 */ /* 0x080fe400028f0eff */
[----:B------:R-:W-:Y:S01]  /*1ca70*/  LEA.HI.X.SX32 R5, R15, R0, 0x1, P6 ;  /* 0x000000000f057211 */ /* 0x000fe200030f0eff */
[----:B---3--:R-:W-:Y:S02]  /*1ca80*/  IMAD R15, R16, 0x2, R15 ;  /* 0x00000002100f7824 */ /* 0x008fe400078e020f */
[----:B------:R-:W0:Y:S01]  /*1ca90*/  LDC R26, c[0x0][0x248] ;  /* 0x00009200ff1a7b82 */ /* 0x000e220000000800 */
[----:B------:R3:W-:Y:S01]  /*1caa0*/  @P4 STG.E.U16 desc[UR18][R6.64], R110 ;  /* 0x0000006e06004986 */ /* 0x0007e2000c101512 */
[----:B------:R-:W-:Y:S01]  /*1cab0*/  ISETP.LT.AND P2, PT, R27, UR4, !P0 ;  /* 0x000000041b007c0c */ /* 0x000fe2000c741270 */
[----:B------:R-:W-:-:S02]  /*1cac0*/  ULDC UR4, c[0x0][0x22c] ;  /* 0x00008b0000047ab9 */ /* 0x000fc40000000800 */
[----:B------:R1:W-:Y:S01]  /*1cad0*/  @P3 STG.E.U16 desc[UR18][R4.64], R111 ;  /* 0x0000006f04003986 */ /* 0x0003e2000c101512 */
[----:B----4-:R-:W-:Y:S02]  /*1cae0*/  LEA R12, P3, R15, R2, 0x1 ;  /* 0x000000020f0c7211 */ /* 0x010fe400078608ff */
[----:B------:R-:W4:Y:S01]  /*1caf0*/  LDC R16, c[0x0][0x248] ;  /* 0x00009200ff107b82 */ /* 0x000f220000000800 */
[----:B------:R-:W-:Y:S01]  /*1cb00*/  ISETP.LT.AND P5, PT, R9, UR4, !P0 ;  /* 0x0000000409007c0c */ /* 0x000fe2000c7a1270 */
[----:B------:R-:W-:Y:S01]  /*1cb10*/  ULDC UR4, c[0x0][0x22c] ;  /* 0x00008b0000047ab9 */ /* 0x000fe20000000800 */
[----:B---3--:R-:W-:Y:S01]  /*1cb20*/  IMAD R7, R18, 0x2, R15 ;  /* 0x0000000212077824 */ /* 0x008fe200078e020f */
[----:B------:R-:W-:-:S04]  /*1cb30*/  LEA.HI.X.SX32 R13, R15, R0, 0x1, P3 ;  /* 0x000000000f0d7211 */ /* 0x000fc800018f0eff */
[----:B------:R-:W3:Y:S01]  /*1cb40*/  LDC R18, c[0x0][0x248] ;  /* 0x00009200ff127b82 */ /* 0x000ee20000000800 */
[----:B-1----:R-:W-:Y:S01]  /*1cb50*/  IMAD R9, R20, 0x2, R7 ;  /* 0x0000000214097824 */ /* 0x002fe200078e0207 */
[----:B------:R-:W-:Y:S02]  /*1cb60*/  LEA R6, P3, R7, R2, 0x1 ;  /* 0x0000000207067211 */ /* 0x000fe400078608ff */
[----:B------:R-:W-:Y:S01]  /*1cb70*/  ISETP.LT.AND P6, PT, R29, UR4, !P0 ;  /* 0x000000041d007c0c */ /* 0x000fe2000c7c1270 */
[----:B------:R-:W-:Y:S01]  /*1cb80*/  ULDC UR4, c[0x0][0x22c] ;  /* 0x00008b0000047ab9 */ /* 0x000fe20000000800 */
[----:B------:R-:W-:Y:S02]  /*1cb90*/  LEA.HI.X.SX32 R7, R7, R0, 0x1, P3 ;  /* 0x0000000007077211 */ /* 0x000fe400018f0eff */
[----:B------:R-:W-:Y:S01]  /*1cba0*/  LEA R4, P3, R9, R2, 0x1 ;  /* 0x0000000209047211 */ /* 0x000fe200078608ff */
[----:B------:R-:W1:Y:S01]  /*1cbb0*/  LDC R20, c[0x0][0x248] ;  /* 0x00009200ff147b82 */ /* 0x000e620000000800 */
[----:B------:R-:W-:-:S02]  /*1cbc0*/  PRMT R108, R108, 0x7632, R108 ;  /* 0x000076326c6c7816 */ /* 0x000fc4000000006c */
[----:B------:R-:W-:Y:S01]  /*1cbd0*/  LEA.HI.X.SX32 R5, R9, R0, 0x1, P3 ;  /* 0x0000000009057211 */ /* 0x000fe200018f0eff */
[----:B------:R-:W-:Y:S01]  /*1cbe0*/  IMAD R9, R14, 0x2, R9 ;  /* 0x000000020e097824 */ /* 0x000fe200078e0209 */
[----:B------:R-:W-:-:S03]  /*1cbf0*/  PRMT R109, R109, 0x7632, R109 ;  /* 0x000076326d6d7816 */ /* 0x000fc6000000006d */
[----:B------:R-:W2:Y:S01]  /*1cc00*/  LDC R14, c[0x0][0x248] ;  /* 0x00009200ff0e7b82 */ /* 0x000ea20000000800 */
[----:B------:R-:W-:Y:S01]  /*1cc10*/  PRMT R110, R110, 0x7632, R110 ;  /* 0x000076326e6e7816 */ /* 0x000fe2000000006e */
[----:B------:R0:W-:Y:S01]  /*1cc20*/  @P2 STG.E.U16 desc[UR18][R12.64], R108 ;  /* 0x0000006c0c002986 */ /* 0x0001e2000c101512 */
[----:B------:R-:W-:Y:S01]  /*1cc30*/  ISETP.LT.AND P2, PT, R25, UR4, !P0 ;  /* 0x0000000419007c0c */ /* 0x000fe2000c741270 */
[----:B------:R-:W-:Y:S02]  /*1cc40*/  ULDC UR4, c[0x0][0x22c] ;  /* 0x00008b0000047ab9 */ /* 0x000fe40000000800 */
[----:B------:R4:W-:Y:S01]  /*1cc50*/  @P5 STG.E.U16 desc[UR18][R6.64], R109 ;  /* 0x0000006d06005986 */ /* 0x0009e2000c101512 */
[----:B------:R-:W-:Y:S01]  /*1cc60*/  ISETP.LT.AND P3, PT, R8, UR4, !P0 ;  /* 0x0000000408007c0c */ /* 0x000fe2000c761270 */
[----:B------:R-:W-:Y:S02]  /*1cc70*/  ULDC UR4, c[0x0][0x22c] ;  /* 0x00008b0000047ab9 */ /* 0x000fe40000000800 */
[----:B------:R3:W-:Y:S01]  /*1cc80*/  @P6 STG.E.U16 desc[UR18][R4.64], R110 ;  /* 0x0000006e04006986 */ /* 0x0007e2000c101512 */
[----:B0-----:R-:W0:Y:S01]  /*1cc90*/  LDC R12, c[0x0][0x248] ;  /* 0x00009200ff0c7b82 */ /* 0x001e220000000800 */
[----:B------:R-:W-:Y:S01]  /*1cca0*/  LEA R8, P6, R9, R2, 0x1 ;  /* 0x0000000209087211 */ /* 0x000fe200078c08ff */
[----:B----4-:R-:W-:Y:S01]  /*1ccb0*/  IMAD R7, R16, 0x2, R9 ;  /* 0x0000000210077824 */ /* 0x010fe200078e0209 */
[----:B------:R-:W-:Y:S01]  /*1ccc0*/  ISETP.LT.AND P5, PT, R11, UR4, !P0 ;  /* 0x000000040b007c0c */ /* 0x000fe2000c7a1270 */
[----:B------:R-:W-:-:S04]  /*1ccd0*/  ULDC UR4, c[0x0][0x22c] ;  /* 0x00008b0000047ab9 */ /* 0x000fc80000000800 */
[----:B------:R-:W4:Y:S01]  /*1cce0*/  LDC R16, c[0x0][0x248] ;  /* 0x00009200ff107b82 */ /* 0x000f220000000800 */
[----:B------:R-:W-:Y:S01]  /*1ccf0*/  LEA.HI.X.SX32 R9, R9, R0, 0x1, P6 ;  /* 0x0000000009097211 */ /* 0x000fe200030f0eff */
[----:B---3--:R-:W-:Y:S01]  /*1cd00*/  IMAD R11, R18, 0x2, R7 ;  /* 0x00000002120b7824 */ /* 0x008fe200078e0207 */
[C---:B------:R-:W-:Y:S02]  /*1cd10*/  LEA R6, P6, R7.reuse, R2, 0x1 ;  /* 0x0000000207067211 */ /* 0x040fe400078c08ff */
[----:B------:R-:W-:Y:S01]  /*1cd20*/  ISETP.LT.AND P4, PT, R28, UR5, !P0 ;  /* 0x000000051c007c0c */ /* 0x000fe2000c781270 */
[----:B------:R-:W-:Y:S02]  /*1cd30*/  ULDC UR5, c[0x0][0x22c] ;  /* 0x00008b0000057ab9 */ /* 0x000fe40000000800 */
[----:B------:R-:W3:Y:S01]  /*1cd40*/  LDC R18, c[0x0][0x248] ;  /* 0x00009200ff127b82 */ /* 0x000ee20000000800 */
[----:B------:R-:W-:Y:S02]  /*1cd50*/  LEA.HI.X.SX32 R7, R7, R0, 0x1, P6 ;  /* 0x0000000007077211 */ /* 0x000fe400030f0eff */
[----:B------:R-:W-:-:S02]  /*1cd60*/  LEA R4, P6, R11, R2, 0x1 ;  /* 0x000000020b047211 */ /* 0x000fc400078c08ff */
[----:B------:R-:W-:Y:S02]  /*1cd70*/  PRMT R111, R111, 0x7632, R111 ;  /* 0x000076326f6f7816 */ /* 0x000fe4000000006f */
[----:B------:R-:W-:Y:S01]  /*1cd80*/  LEA.HI.X.SX32 R5, R11, R0, 0x1, P6 ;  /* 0x000000000b057211 */ /* 0x000fe200030f0eff */
[----:B--2---:R-:W-:Y:S02]  /*1cd90*/  IMAD R11, R14, 0x2, R11 ;  /* 0x000000020e0b7824 */ /* 0x004fe400078e020b */
[----:B------:R-:W2:Y:S01]  /*1cda0*/  LDC R14, c[0x0][0x248] ;  /* 0x00009200ff0e7b82 */ /* 0x000ea20000000800 */
[----:B------:R1:W-:Y:S01]  /*1cdb0*/  @P4 STG.E.U16 desc[UR18][R8.64], R111 ;  /* 0x0000006f08004986 */ /* 0x0003e2000c101512 */
[----:B0-----:R-:W-:-:S03]  /*1cdc0*/  IMAD R13, R12, 0x2, R11 ;  /* 0x000000020c0d7824 */ /* 0x001fc600078e020b */
[----:B------:R4:W-:Y:S01]  /*1cdd0*/  @P2 STG.E.U16 desc[UR18][R6.64], R112 ;  /* 0x0000007006002986 */ /* 0x0009e2000c101512 */
[----:B-1----:R-:W-:-:S04]  /*1cde0*/  LEA R8, P6, R11, R2, 0x1 ;  /* 0x000000020b087211 */ /* 0x002fc800078c08ff */
[----:B------:R-:W-:Y:S01]  /*1cdf0*/  LEA.HI.X.SX32 R9, R11, R0, 0x1, P6 ;  /* 0x000000000b097211 */ /* 0x000fe200030f0eff */
[----:B----4-:R-:W-:Y:S01]  /*1ce00*/  IMAD R7, R16, 0x2, R13 ;  /* 0x0000000210077824 */ /* 0x010fe200078e020d */
[----:B------:R-:W-:Y:S01]  /*1ce10*/  LEA R12, P6, R13, R2, 0x1 ;  /* 0x000000020d0c7211 */ /* 0x000fe200078c08ff */
[----:B------:R0:W-:Y:S01]  /*1ce20*/  @P3 STG.E.U16 desc[UR18][R4.64], R113 ;  /* 0x0000007104003986 */ /* 0x0001e2000c101512 */
[----:B------:R-:W-:Y:S01]  /*1ce30*/  ISETP.LT.AND P4, PT, R175, UR4, !P0 ;  /* 0x00000004af007c0c */ /* 0x000fe2000c781270 */
[----:B---3--:R-:W-:Y:S01]  /*1ce40*/  IMAD R11, R18, 0x2, R7 ;  /* 0x00000002120b7824 */ /* 0x008fe200078e0207 */
[----:B------:R-:W-:Y:S01]  /*1ce50*/  LEA.HI.X.SX32 R13, R13, R0, 0x1, P6 ;  /* 0x000000000d0d7211 */ /* 0x000fe200030f0eff */
[----:B------:R-:W1:Y:S01]  /*1ce60*/  LDC R16, c[0x0][0x248] ;  /* 0x00009200ff107b82 */ /* 0x000e620000000800 */
[----:B------:R-:W-:Y:S02]  /*1ce70*/  ULDC UR4, c[0x0][0x22c] ;  /* 0x00008b0000047ab9 */ /* 0x000fe40000000800 */
[----:B------:R-:W-:Y:S01]  /*1ce80*/  ISETP.LT.AND P2, PT, R179, UR4, !P0 ;  /* 0x00000004b3007c0c */ /* 0x000fe2000c741270 */
[----:B------:R-:W-:Y:S01]  /*1ce90*/  ULDC UR4, c[0x0][0x22c] ;  /* 0x00008b0000047ab9 */ /* 0x000fe20000000800 */
[----:B0-----:R-:W-:-:S03]  /*1cea0*/  LEA R4, P6, R7, R2, 0x1 ;  /* 0x0000000207047211 */ /* 0x001fc600078c08ff */
[----:B------:R-:W0:Y:S01]  /*1ceb0*/  LDC R18, c[0x0][0x248] ;  /* 0x00009200ff127b82 */ /* 0x000e220000000800 */
[----:B------:R-:W-:Y:S02]  /*1cec0*/  LEA.HI.X.SX32 R5, R7, R0, 0x1, P6 ;  /* 0x0000000007057211 */ /* 0x000fe400030f0eff */
[C---:B------:R-:W-:Y:S02]  /*1ced0*/  LEA R6, P6, R11.reuse, R2, 0x1 ;  /* 0x000000020b067211 */ /* 0x040fe400078c08ff */
[----:B------:R-:W-:Y:S01]  /*1cee0*/  ISETP.LT.AND P3, PT, R180, UR4, !P0 ;  /* 0x00000004b4007c0c */ /* 0x000fe2000c761270 */
[----:B------:R-:W-:Y:S01]  /*1cef0*/  @P5 STG.E.U16 desc[UR18][R8.64], R114 ;  /* 0x0000007208005986 */ /* 0x000fe2000c101512 */
[----:B------:R-:W-:Y:S01]  /*1cf00*/  LEA.HI.X.SX32 R7, R11, R0, 0x1, P6 ;  /* 0x000000000b077211 */ /* 0x000fe200030f0eff */
[----:B--2---:R-:W-:Y:S01]  /*1cf10*/  IMAD R11, R14, 0x2, R11 ;  /* 0x000000020e0b7824 */ /* 0x004fe200078e020b */
[----:B------:R-:W-:Y:S01]  /*1cf20*/  ULDC UR4, c[0x0][0x22c] ;  /* 0x00008b0000047ab9 */ /* 0x000fe20000000800 */
[----:B------:R2:W-:Y:S01]  /*1cf30*/  @P4 STG.E.U16 desc[UR18][R12.64], R115 ;  /* 0x000000730c004986 */ /* 0x0005e2000c101512 */
[----:B------:R-:W-:Y:S01]  /*1cf40*/  PRMT R112, R112, 0x7632, R112 ;  /* 0x0000763270707816 */ /* 0x000fe20000000070 */
[----:B------:R-:W3:Y:S01]  /*1cf50*/  LDC R14, c[0x0][0x248] ;  /* 0x00009200ff0e7b82 */ /* 0x000ee20000000800 */
[----:B------:R-:W-:Y:S01]  /*1cf60*/  ISETP.LT.AND P5, PT, R182, UR4, !P0 ;  /* 0x00000004b6007c0c */ /* 0x000fe2000c7a1270 */
[----:B------:R-:W-:Y:S01]  /*1cf70*/  ULDC UR4, c[0x0][0x22c] ;  /* 0x00008b0000047ab9 */ /* 0x000fe20000000800 */
[----:B------:R-:W-:Y:S01]  /*1cf80*/  PRMT R113, R113, 0x7632, R113 ;  /* 0x0000763271717816 */ /* 0x000fe20000000071 */
[----:B------:R4:W-:Y:S01]  /*1cf90*/  @P2 STG.E.U16 desc[UR18][R4.64], R112 ;  /* 0x0000007004002986 */ /* 0x0009e2000c101512 */
[----:B------:R-:W-:Y:S01]  /*1cfa0*/  ISETP.LT.AND P4, PT, R184, UR4, !P0 ;  /* 0x00000004b8007c0c */ /* 0x000fe2000c781270 */
[----:B------:R-:W-:Y:S01]  /*1cfb0*/  ULDC UR4, c[0x0][0x22c] ;  /* 0x00008b0000047ab9 */ /* 0x000fe20000000800 */
[----:B--2---:R-:W-:Y:S01]  /*1cfc0*/  IMAD R13, R20, 0x2, R11 ;  /* 0x00000002140d7824 */ /* 0x004fe200078e020b */
[----:B------:R2:W-:Y:S01]  /*1cfd0*/  @P3 STG.E.U16 desc[UR18][R6.64], R113 ;  /* 0x0000007106003986 */ /* 0x0005e2000c101512 */
[-C--:B------:R-:W-:Y:S01]  /*1cfe0*/  LEA R8, P3, R11, R2.reuse, 0x1 ;  /* 0x000000020b087211 */ /* 0x080fe200078608ff */
[----:B------:R-:W3:Y:S02]  /*1cff0*/  LDC R20, c[0x0][0x248] ;  /* 0x00009200ff147b82 */ /* 0x000ee40000000800 */
[----:B----4-:R-:W-:-:S02]  /*1d000*/  LEA R4, P6, R13, R2, 0x1 ;  /* 0x000000020d047211 */ /* 0x010fc400078c08ff */
[-C--:B------:R-:W-:Y:S02]  /*1d010*/  LEA.HI.X.SX32 R9, R11, R0.reuse, 0x1, P3 ;  /* 0x000000000b097211 */ /* 0x080fe400018f0eff */
[----:B------:R-:W-:Y:S01]  /*1d020*/  LEA.HI.X.SX32 R5, R13, R0, 0x1, P6 ;  /* 0x000000000d057211 */ /* 0x000fe200030f0eff */
[----:B-1----:R-:W-:Y:S01]  /*1d030*/  IMAD R13, R16, 0x2, R13 ;  /* 0x00000002100d7824 */ /* 0x002fe200078e020d */
[----:B------:R-:W-:Y:S01]  /*1d040*/  PRMT R114, R114, 0x7632, R114 ;  /* 0x0000763272727816 */ /* 0x000fe20000000072 */
[----:B------:R-:W1:Y:S01]  /*1d050*/  LDC R16, c[0x0][0x248] ;  /* 0x00009200ff107b82 */ /* 0x000e620000000800 */
[----:B------:R-:W-:Y:S01]  /*1d060*/  PRMT R115, R115, 0x7632, R115 ;  /* 0x0000763273737816 */ /* 0x000fe20000000073 */
[----:B0-----:R-:W-:Y:S02]  /*1d070*/  IMAD R11, R18, 0x2, R13 ;  /* 0x00000002120b7824 */ /* 0x001fe400078e020d */
[----:B------:R0:W-:Y:S04]  /*1d080*/  @P5 STG.E.U16 desc[UR18][R8.64], R114 ;  /* 0x0000007208005986 */ /* 0x0001e8000c101512 */
[----:B------:R4:W-:Y:S01]  /*1d090*/  @P4 STG.E.U16 desc[UR18][R4.64], R115 ;  /* 0x0000007304004986 */ /* 0x0009e2000c101512 */
[----:B--2---:R-:W-:-:S02]  /*1d0a0*/  LEA R6, P4, R13, R2, 0x1 ;  /* 0x000000020d067211 */ /* 0x004fc400078808ff */
[----:B------:R-:W-:Y:S02]  /*1d0b0*/  LEA R12, P6, R11, R2, 0x1 ;  /* 0x000000020b0c7211 */ /* 0x000fe400078c08ff */
[-C--:B------:R-:W-:Y:S02]  /*1d0c0*/  LEA.HI.X.SX32 R7, R13, R0.reuse, 0x1, P4 ;  /* 0x000000000d077211 */ /* 0x080fe400020f0eff */
[----:B------:R-:W-:Y:S01]  /*1d0d0*/  LEA.HI.X.SX32 R13, R11, R0, 0x1, P6 ;  /* 0x000000000b0d7211 */ /* 0x000fe200030f0eff */
[----:B---3--:R-:W-:Y:S02]  /*1d0e0*/  IMAD R11, R14, 0x2, R11 ;  /* 0x000000020e0b7824 */ /* 0x008fe400078e020b */
[----:B------:R-:W2:Y:S01]  /*1d0f0*/  LDC R14, c[0x0][0x248] ;  /* 0x00009200ff0e7b82 */ /* 0x000ea20000000800 */
[----:B------:R-:W-:Y:S01]  /*1d100*/  ISETP.LT.AND P2, PT, R186, UR4, !P0 ;  /* 0x00000004ba007c0c */ /* 0x000fe2000c741270 */
[----:B------:R-:W-:Y:S02]  /*1d110*/  ULDC UR4, c[0x0][0x22c] ;  /* 0x00008b0000047ab9 */ /* 0x000fe40000000800 */
[----:B------:R-:W-:Y:S01]  /*1d120*/  ISETP.LT.AND P3, PT, R188, UR4, !P0 ;  /* 0x00000004bc007c0c */ /* 0x000fe2000c761270 */
[----:B------:R-:W-:Y:S01]  /*1d130*/  IMAD R15, R20, 0x2, R11 ;  /* 0x00000002140f7824 */ /* 0x000fe200078e020b */
[----:B------:R-:W-:-:S02]  /*1d140*/  ULDC UR4, c[0x0][0x22c] ;  /* 0x00008b0000047ab9 */ /* 0x000fc40000000800 */
[----:B------:R-:W3:Y:S02]  /*1d150*/  LDC R20, c[0x0][0x248] ;  /* 0x00009200ff147b82 */ /* 0x000ee40000000800 */
[-C--:B0-----:R-:W-:Y:S02]  /*1d160*/  LEA R8, P6, R15, R2.reuse, 0x1 ;  /* 0x000000020f087211 */ /* 0x081fe400078c08ff */
[----:B------:R-:W-:Y:S01]  /*1d170*/  ISETP.LT.AND P5, PT, R189, UR4, !P0 ;  /* 0x00000004bd007c0c */ /* 0x000fe2000c7a1270 */
[----:B------:R-:W-:Y:S01]  /*1d180*/  ULDC UR4, c[0x0][0x22c] ;  /* 0x00008b0000047ab9 */ /* 0x000fe20000000800 */
[----:B------:R-:W-:Y:S01]  /*1d190*/  @P2 STG.E.U16 desc[UR18][R6.64], R116 ;  /* 0x0000007406002986 */ /* 0x000fe2000c101512 */
[----:B----4-:R-:W-:Y:S02]  /*1d1a0*/  LEA R4, P2, R11, R2, 0x1 ;  /* 0x000000020b047211 */ /* 0x010fe400078408ff */
[-C--:B------:R-:W-:Y:S01]  /*1d1b0*/  LEA.HI.X.SX32 R9, R15, R0.reuse, 0x1, P6 ;  /* 0x000000000f097211 */ /* 0x080fe200030f0eff */
[----:B------:R0:W-:Y:S01]  /*1d1c0*/  @P3 STG.E.U16 desc[UR18][R12.64], R117 ;  /* 0x000000750c003986 */ /* 0x0001e2000c101512 */
[----:B-1----:R-:W-:Y:S01]  /*1d1d0*/  IMAD R15, R16, 0x2, R15 ;  /* 0x00000002100f7824 */ /* 0x002fe200078e020f */
[----:B------:R-:W-:-:S02]  /*1d1e0*/  LEA.HI.X.SX32 R5, R11, R0, 0x1, P2 ;  /* 0x000000000b057211 */ /* 0x000fc400010f0eff */
[----:B------:R-:W-:Y:S01]  /*1d1f0*/  ISETP.LT.AND P4, PT, R192, UR5, !P0 ;  /* 0x00000005c0007c0c */ /* 0x000fe2000c781270 */
[----:B------:R-:W-:Y:S01]  /*1d200*/  ULDC UR5, c[0x0][0x22c] ;  /* 0x00008b0000057ab9 */ /* 0x000fe20000000800 */
[----:B--2---:R-:W-:Y:S01]  /*1d210*/  IMAD R11, R14, 0x2, R15 ;  /* 0x000000020e0b7824 */ /* 0x004fe200078e020f */
[----:B0-----:R-:W0:Y:S01]  /*1d220*/  LDC R12, c[0x0][0x248] ;  /* 0x00009200ff0c7b82 */ /* 0x001e220000000800 */
[----:B------:R1:W-:Y:S01]  /*1d230*/  @P5 STG.E.U16 desc[UR18][R4.64], R118 ;  /* 0x0000007604005986 */ /* 0x0003e2000c101512 */
[----:B------:R-:W-:-:S03]  /*1d240*/  ISETP.LT.AND P3, PT, R194, UR4, !P0 ;  /* 0x00000004c2007c0c */ /* 0x000fc6000c761270 */
[----:B------:R-:W2:Y:S03]  /*1d250*/  LDS.128 R16, [R3+UR16] ;  /* 0x0000001003107984 */ /* 0x000ea60008000c00 */
[----:B------:R-:W4:Y:S01]  /*1d260*/  LDC R14, c[0x0][0x248] ;  /* 0x00009200ff0e7b82 */ /* 0x000f220000000800 */
[----:B---3--:R-:W-:Y:S01]  /*1d270*/  IMAD R13, R20, 0x2, R11 ;  /* 0x00000002140d7824 */ /* 0x008fe200078e020b */
[----:B-1----:R-:W-:Y:S01]  /*1d280*/  LEA R4, P6, R11, R2, 0x1 ;  /* 0x000000020b047211 */ /* 0x002fe200078c08ff */
[----:B------:R1:W-:Y:S01]  /*1d290*/  @P4 STG.E.U16 desc[UR18][R8.64], R119 ;  /* 0x0000007708004986 */ /* 0x0003e2000c101512 */
[----:B------:R-:W-:-:S04]  /*1d2a0*/  ISETP.LT.AND P2, PT, R198, UR5, !P0 ;  /* 0x00000005c6007c0c */ /* 0x000fc8000c741270 */
[----:B------:R-:W3:Y:S01]  /*1d2b0*/  LDC R20, c[0x0][0x248] ;  /* 0x00009200ff147b82 */ /* 0x000ee20000000800 */
[----:B------:R-:W-:Y:S01]  /*1d2c0*/  LEA.HI.X.SX32 R5, R11, R0, 0x1, P6 ;  /* 0x000000000b057211 */ /* 0x000fe200030f0eff */
[----:B------:R-:W-:Y:S01]  /*1d2d0*/  ULDC UR4, c[0x0][0x22c] ;  /* 0x00008b0000047ab9 */ /* 0x000fe20000000800 */
[-C--:B------:R-:W-:Y:S02]  /*1d2e0*/  LEA R6, P4, R15, R2.reuse, 0x1 ;  /* 0x000000020f067211 */ /* 0x080fe400078808ff */
[----:B------:R-:W-:Y:S02]  /*1d2f0*/  PRMT R116, R116, 0x7632, R116 ;  /* 0x0000763274747816 */ /* 0x000fe40000000074 */
[----:B-1----:R-:W-:Y:S02]  /*1d300*/  LEA R8, P6, R13, R2, 0x1 ;  /* 0x000000020d087211 */ /* 0x002fe400078c08ff */
[-C--:B------:R-:W-:Y:S02]  /*1d310*/  LEA.HI.X.SX32 R7, R15, R0.reuse, 0x1, P4 ;  /* 0x000000000f077211 */ /* 0x080fe400020f0eff */
[----:B------:R-:W-:Y:S01]  /*1d320*/  LEA.HI.X.SX32 R9, R13, R0, 0x1, P6 ;  /* 0x000000000d097211 */ /* 0x000fe200030f0eff */
[----:B0-----:R-:W-:-:S02]  /*1d330*/  IMAD R13, R12, 0x2, R13 ;  /* 0x000000020c0d7824 */ /* 0x001fc400078e020d */
[----:B------:R-:W0:Y:S01]  /*1d340*/  LDC R12, c[0x0][0x248] ;  /* 0x00009200ff0c7b82 */ /* 0x000e220000000800 */
[----:B------:R1:W-:Y:S01]  /*1d350*/  @P3 STG.E.U16 desc[UR18][R6.64], R116 ;  /* 0x0000007406003986 */ /* 0x0003e2000c101512 */
[----:B------:R-:W-:Y:S01]  /*1d360*/  PRMT R117, R117, 0x7632, R117 ;  /* 0x0000763275757816 */ /* 0x000fe20000000075 */
[----:B----4-:R-:W-:Y:S01]  /*1d370*/  IMAD R3, R14, 0x2, R13 ;  /* 0x000000020e037824 */ /* 0x010fe200078e020d */
[----:B------:R-:W-:Y:S01]  /*1d380*/  ISETP.LT.AND P5, PT, R199, UR4, !P0 ;  /* 0x00000004c7007c0c */ /* 0x000fe2000c7a1270 */
[----:B------:R-:W-:-:S03]  /*1d390*/  ULDC UR4, c[0x0][0x22c] ;  /* 0x00008b0000047ab9 */ /* 0x000fc60000000800 */
[----:B------:R-:W4:Y:S01]  /*1d3a0*/  LDC R14, c[0x0][0x248] ;  /* 0x00009200ff0e7b82 */ /* 0x000f220000000800 */
[----:B------:R2:W-:Y:S01]  /*1d3b0*/  @P2 STG.E.U16 desc[UR18][R4.64], R117 ;  /* 0x0000007504002986 */ /* 0x0005e2000c101512 */
[----:B-1----:R-:W-:-:S04]  /*1d3c0*/  LEA R6, P6, R13, R2, 0x1 ;  /* 0x000000020d067211 */ /* 0x002fc800078c08ff */
[----:B------:R-:W-:Y:S02]  /*1d3d0*/  LEA.HI.X.SX32 R7, R13, R0, 0x1, P6 ;  /* 0x000000000d077211 */ /* 0x000fe400030f0eff */
[C---:B--2---:R-:W-:Y:S02]  /*1d3e0*/  LEA R4, P6, R3.reuse, R2, 0x1 ;  /* 0x0000000203047211 */ /* 0x044fe400078c08ff */
[----:B------:R-:W-:Y:S01]  /*1d3f0*/  ISETP.LT.AND P4, PT, R200, UR4, !P0 ;  /* 0x00000004c8007c0c */ /* 0x000fe2000c781270 */
[----:B------:R-:W-:Y:S01]  /*1d400*/  ULDC UR4, c[0x0][0x22c] ;  /* 0x00008b0000047ab9 */ /* 0x000fe20000000800 */
[----:B------:R-:W-:Y:S01]  /*1d410*/  LEA.HI.X.SX32 R5, R3, R0, 0x1, P6 ;  /* 0x0000000003057211 */ /* 0x000fe200030f0eff */
[----:B---3--:R-:W-:Y:S02]  /*1d420*/  IMAD R3, R20, 0x2, R3 ;  /* 0x0000000214037824 */ /* 0x008fe400078e0203 */
[----:B------:R-:W1:Y:S01]  /*1d430*/  LDC R20, c[0x0][0x248] ;  /* 0x00009200ff147b82 */ /* 0x000e620000000800 */
[----:B------:R-:W-:-:S02]  /*1d440*/  PRMT R118, R118, 0x7632, R118 ;  /* 0x0000763276767816 */ /* 0x000fc40000000076 */
[----:B------:R-:W-:Y:S01]  /*1d450*/  ISETP.LT.AND P3, PT, R201, UR4, !P0 ;  /* 0x00000004c9007c0c */ /* 0x000fe2000c761270 */
[----:B------:R-:W-:Y:S01]  /*1d460*/  ULDC UR4, c[0x0][0x22c] ;  /* 0x00008b0000047ab9 */ /* 0x000fe20000000800 */
[----:B------:R-:W-:Y:S01]  /*1d470*/  PRMT R119, R119, 0x7632, R119 ;  /* 0x0000763277777816 */ /* 0x000fe20000000077 */
[----:B------:R2:W-:Y:S01]  /*1d480*/  @P5 STG.E.U16 desc[UR18][R8.64], R118 ;  /* 0x0000007608005986 */ /* 0x0005e2000c101512 */
[----:B------:R-:W-:Y:S01]  /*1d490*/  ISETP.LT.AND P2, PT, R208, UR4, !P0 ;  /* 0x00000004d0007c0c */ /* 0x000fe2000c741270 */
[----:B------:R-:W-:Y:S01]  /*1d4a0*/  ULDC UR4, c[0x0][0x22c] ;  /* 0x00008b0000047ab9 */ /* 0x000fe20000000800 */
[----:B0-----:R-:W-:Y:S01]  /*1d4b0*/  IMAD R11, R12, 0x2, R3 ;  /* 0x000000020c0b7824 */ /* 0x001fe200078e0203 */
[----:B------:R-:W-:Y:S01]  /*1d4c0*/  ISETP.LT.AND P5, PT, R209, UR4, !P0 ;  /* 0x00000004d1007c0c */ /* 0x000fe2000c7a1270 */
[----:B------:R0:W-:Y:S01]  /*1d4d0*/  @P4 STG.E.U16 desc[UR18][R6.64], R119 ;  /* 0x0000007706004986 */ /* 0x0001e2000c101512 */
[----:B------:R-:W-:Y:S01]  /*1d4e0*/  ULDC UR4, c[0x0][0x22c] ;  /* 0x00008b0000047ab9 */ /* 0x000fe20000000800 */
[----:B--2---:R-:W-:-:S04]  /*1d4f0*/  LEA R8, P6, R3, R2, 0x1 ;  /* 0x0000000203087211 */ /* 0x004fc800078c08ff */
[----:B------:R-:W-:Y:S01]  /*1d500*/  LEA.HI.X.SX32 R9, R3, R0, 0x1, P6 ;  /* 0x0000000003097211 */ /* 0x000fe200030f0eff */
[----:B----4-:R-:W-:Y:S01]  /*1d510*/  IMAD R3, R14, 0x2, R11 ;  /* 0x000000020e037824 */ /* 0x010fe200078e020b */
[C---:B0-----:R-:W-:Y:S02]  /*1d520*/  LEA R6, P6, R11.reuse, R2, 0x1 ;  /* 0x000000020b067211 */ /* 0x041fe400078c08ff */
[----:B------:R-:W-:Y:S01]  /*1d530*/  ISETP.LT.AND P4, PT, R212, UR4, !P0 ;  /* 0x00000004d4007c0c */ /* 0x000fe2000c781270 */
[----:B------:R-:W-:Y:S01]  /*1d540*/  ULDC UR4, c[0x0][0x22c] ;  /* 0x00008b0000047ab9 */ /* 0x000fe20000000800 */
[----:B------:R-:W-:Y:S01]  /*1d550*/  LEA.HI.X.SX32 R7, R11, R0, 0x1, P6 ;  /* 0x000000000b077211 */ /* 0x000fe200030f0eff */
[----:B------:R0:W-:Y:S01]  /*1d560*/  @P3 STG.E.U16 desc[UR18][R4.64], R16 ;  /* 0x0000001004003986 */ /* 0x0001e2000c101512 */
[----:B------:R-:W-:Y:S01]  /*1d570*/  IMAD R11, R22, 0x2, R3 ;  /* 0x00000002160b7824 */ /* 0x000fe200078e0203 */
[----:B------:R-:W-:Y:S01]  /*1d580*/  ISETP.LT.AND P3, PT, R213, UR4, !P0 ;  /* 0x00000004d5007c0c */ /* 0x000fe2000c761270 */
[----:B------:R-:W-:Y:S01]  /*1d590*/  ULDC UR4, c[0x0][0x22c] ;  /* 0x00008b0000047ab9 */ /* 0x000fe20000000800 */
[----:B------:R2:W-:Y:S04]  /*1d5a0*/  @P2 STG.E.U16 desc[UR18][R8.64], R17 ;  /* 0x0000001108002986 */ /* 0x0005e8000c101512 */
[----:B------:R3:W-:Y:S01]  /*1d5b0*/  @P5 STG.E.U16 desc[UR18][R6.64], R18 ;  /* 0x0000001206005986 */ /* 0x0007e2000c101512 */
[----:B0-----:R-:W-:-:S02]  /*1d5c0*/  LEA R4, P6, R3, R2, 0x1 ;  /* 0x0000000203047211 */ /* 0x001fc400078c08ff */
[----:B------:R-:W-:Y:S02]  /*1d5d0*/  LEA R12, P5, R11, R2, 0x1 ;  /* 0x000000020b0c7211 */ /* 0x000fe400078a08ff */
[-C--:B------:R-:W-:Y:S01]  /*1d5e0*/  LEA.HI.X.SX32 R5, R3, R0.reuse, 0x1, P6 ;  /* 0x0000000003057211 */ /* 0x080fe200030f0eff */
[----:B-1----:R-:W-:Y:S01]  /*1d5f0*/  IMAD R3, R20, 0x2, R11 ;  /* 0x0000000214037824 */ /* 0x002fe200078e020b */
[----:B------:R-:W-:Y:S01]  /*1d600*/  ISETP.LT.AND P2, PT, R214, UR4, !P0 ;  /* 0x00000004d6007c0c */ /* 0x000fe2000c741270 */
[----:B------:R-:W-:Y:S01]  /*1d610*/  ULDC UR4, c[0x0][0x22c] ;  /* 0x00008b0000047ab9 */ /* 0x000fe20000000800 */
[----:B------:R-:W-:Y:S02]  /*1d620*/  PRMT R16, R16, 0x7632, R16 ;  /* 0x0000763210107816 */ /* 0x000fe40000000010 */
[----:B------:R-:W-:Y:S01]  /*1d630*/  LEA.HI.X.SX32 R13, R11, R0, 0x1, P5 ;  /* 0x000000000b0d7211 */ /* 0x000fe200028f0eff */
[----:B------:R-:W-:Y:S01]  /*1d640*/  IMAD R11, R24, 0x2, R3 ;  /* 0x00000002180b7824 */ /* 0x000fe200078e0203 */
[----:B------:R-:W-:Y:S01]  /*1d650*/  ISETP.LT.AND P0, PT, R10, UR4, !P0 ;  /* 0x000000040a007c0c */ /* 0x000fe2000c701270 */
[----:B------:R0:W-:Y:S01]  /*1d660*/  @P4 STG.E.U16 desc[UR18][R4.64], R19 ;  /* 0x0000001304004986 */ /* 0x0001e2000c101512 */
[----:B--2---:R-:W-:-:S03]  /*1d670*/  LEA R8, P4, R3, R2, 0x1 ;  /* 0x0000000203087211 */ /* 0x004fc600078808ff */
[----:B------:R0:W-:Y:S01]  /*1d680*/  @P3 STG.E.U16 desc[UR18][R12.64], R16 ;  /* 0x000000100c003986 */ /* 0x0001e2000c101512 */
[----:B---3--:R-:W-:Y:S01]  /*1d690*/  LEA R6, P3, R11, R2, 0x1 ;  /* 0x000000020b067211 */ /* 0x008fe200078608ff */
[----:B------:R-:W-:Y:S01]  /*1d6a0*/  IMAD R15, R26, 0x2, R11 ;  /* 0x000000021a0f7824 */ /* 0x000fe200078e020b */
[-C--:B------:R-:W-:Y:S02]  /*1d6b0*/  LEA.HI.X.SX32 R9, R3, R0.reuse, 0x1, P4 ;  /* 0x0000000003097211 */ /* 0x080fe400020f0eff */
[----:B------:R-:W-:Y:S02]  /*1d6c0*/  PRMT R17, R17, 0x7632, R17 ;  /* 0x0000763211117816 */ /* 0x000fe40000000011 */
[----:B------:R-:W-:Y:S02]  /*1d6d0*/  LEA.HI.X.SX32 R7, R11, R0, 0x1, P3 ;  /* 0x000000000b077211 */ /* 0x000fe400018f0eff */
[----:B------:R-:W-:Y:S01]  /*1d6e0*/  PRMT R18, R18, 0x7632, R18 ;  /* 0x0000763212127816 */ /* 0x000fe20000000012 */
[----:B------:R0:W-:Y:S01]  /*1d6f0*/  @P2 STG.E.U16 desc[UR18][R8.64], R17 ;  /* 0x0000001108002986 */ /* 0x0001e2000c101512 */
[----:B------:R-:W-:-:S03]  /*1d700*/  LEA R2, P3, R15, R2, 0x1 ;  /* 0x000000020f027211 */ /* 0x000fc600078608ff */
[----:B------:R0:W-:Y:S01]  /*1d710*/  @P0 STG.E.U16 desc[UR18][R6.64], R18 ;  /* 0x0000001206000986 */ /* 0x0001e2000c101512 */
[----:B------:R-:W-:Y:S01]  /*1d720*/  LEA.HI.X.SX32 R3, R15, R0, 0x1, P3 ;  /* 0x000000000f037211 */ /* 0x000fe200018f0eff */
[----:B------:R-:W-:Y:S08]  /*1d730*/  @!P1 EXIT ;  /* 0x000000000000994d */ /* 0x000ff00003800000 */
[----:B0-----:R-:W-:-:S05]  /*1d740*/  PRMT R19, R19, 0x7632, R19 ;  /* 0x0000763213137816 */ /* 0x001fca0000000013 */
[----:B------:R-:W-:Y:S01]  /*1d750*/  STG.E.U16 desc[UR18][R2.64], R19 ;  /* 0x0000001302007986 */ /* 0x000fe2000c101512 */
[----:B------:R-:W-:Y:S05]  /*1d760*/  EXIT ;  /* 0x000000000000794d */ /* 0x000fea0003800000 */
.L_x_2:
[----:B------:R-:W-:-:S00]  /*1d770*/  BRA `(.L_x_2) ;  /* 0xfffffffc00fc7947 */ /* 0x000fc0000383ffff */
[----:B------:R-:W-:-:S00]  /*1d780*/  NOP ;  /* 0x0000000000007918 */ /* 0x000fc00000000000 */
[----:B------:R-:W-:-:S00]  /*1d790*/  NOP ;  /* 0x0000000000007918 */ /* 0x000fc00000000000 */
[----:B------:R-:W-:-:S00]  /*1d7a0*/  NOP ;  /* 0x0000000000007918 */ /* 0x000fc00000000000 */
[----:B------:R-:W-:-:S00]  /*1d7b0*/  NOP ;  /* 0x0000000000007918 */ /* 0x000fc00000000000 */
[----:B------:R-:W-:-:S00]  /*1d7c0*/  NOP ;  /* 0x0000000000007918 */ /* 0x000fc00000000000 */
[----:B------:R-:W-:-:S00]  /*1d7d0*/  NOP ;  /* 0x0000000000007918 */ /* 0x000fc00000000000 */
[----:B------:R-:W-:-:S00]  /*1d7e0*/  NOP ;  /* 0x0000000000007918 */ /* 0x000fc00000000000 */
[----:B------:R-:W-:-:S00]  /*1d7f0*/  NOP ;  /* 0x0000000000007918 */ /* 0x000fc00000000000 */
.L_x_3:


//--------------------- .nv.shared.matmul_kernel  --------------------------
	.section	.nv.shared.matmul_kernel,"aw",@nobits
	.sectionflags	@""
	.align	16
	.zero		1024


//--------------------- .nv.shared.reserved.0     --------------------------
	.section	.nv.shared.reserved.0,"aw",@nobits
	.weak		__nv_reservedSMEM_offset_0_alias
	.size		__nv_reservedSMEM_offset_0_alias, 0, 0
	.other		__nv_reservedSMEM_offset_0_alias,@"STO_CUDA_RESERVED_SHARED STV_DEFAULT"
__nv_reservedSMEM_offset_0_alias:
	.zero		0


//--------------------- .nv.constant0.matmul_kernel --------------------------
	.section	.nv.constant0.matmul_kernel,"a",@progbits
	.sectionflags	@""
	.align	4
.nv.constant0.matmul_kernel:
	.zero		608


//--------------------- SYMBOLS --------------------------

	.type		.nv.reservedSmem.offset0,@object
	.size		.nv.reservedSmem.offset0,0x4
